	.target	sm_90a

	.elftype	@"ET_EXEC"


//--------------------- .note.nv.tkinfo           --------------------------
	.section	.note.nv.tkinfo,"",@"SHT_NOTE"
	.sectionflags	@"SHF_NOTE_NV_TKINFO"
	.tkinfo
        /*0018*/ 	.word	0x00000002
        /*0030*/ 	.string	""
        /*0030*/ 	.string	"ptxas"
        /*0030*/ 	.string	"Cuda compilation tools, release 13.0, V13.0.88"
        /*0030*/ 	.string	"Build cuda_13.0.r13.0/compiler.36424714_0"
        /*0030*/ 	.string	"-arch sm_90a -m 64 "



//--------------------- .note.nv.cuinfo           --------------------------
	.section	.note.nv.cuinfo,"",@"SHT_NOTE"
	.sectionflags	@"SHF_NOTE_NV_CUINFO"
        /*0018*/ 	.short	0x0002
        /*001a*/ 	.short	0x005a
        /*001c*/ 	.short	0x0082
	.zero		2


//--------------------- .nv.info                  --------------------------
	.section	.nv.info,"",@"SHT_CUDA_INFO"
	.align	4


	//----- nvinfo : EIATTR_REGCOUNT
	.align		4
        /*0000*/ 	.byte	0x04, 0x2f
        /*0002*/ 	.short	(.L_24 - .L_23)
	.align		4
.L_23:
        /*0004*/ 	.word	index@(_ZN7cutlass13device_kernelINS_4gemm6kernel13GemmUniversalIN4cute5tupleIJiiiiEEENS1_10collective13CollectiveMmaINS1_34MainloopSm90TmaGmmaWarpSpecializedILi8ENS5_IJNS4_1CILi1EEENSA_ILi2EEESB_EEENS1_24KernelTmaWarpSpecializedEEENS5_IJNSA_ILi128EEENSA_ILi64EEESG_EEEaNS5_IJlSB_lEEEaSJ_NS4_8TiledMMAINS4_8MMA_AtomIJNS4_4SM904GMMA26MMA_64x64x32_S32S8S8_SS_TNEEEENS4_6LayoutINS5_IJSB_SB_SB_EEENS5_IJNSA_ILi0EEESS_SS_EEEEENS5_IJNS4_10UnderscoreESV_SV_EEEEENS4_23SM90_TMA_LOAD_MULTICASTENS4_14ComposedLayoutINS4_7SwizzleILi3ELi4ELi3EEENS4_18smem_ptr_flag_bitsILi8EEENSQ_INS5_IJNSA_ILi8EEESG_EEENS5_IJSG_SB_EEEEEEEvNS4_8identityENS4_13SM90_TMA_LOADES18_vS19_EENS_8epilogue10collective6detail29Sm90TmaWarpSpecializedAdapterINS1D_8EpilogueINS5_IJSB_llEEES1H_NS1C_6thread17LinearCombinationIiLi1EiiLNS1I_9ScaleType4KindE0ELNS_15FloatRoundStyleE2EiEENSZ_IS11_NS12_ILi32EEENSQ_INS5_IJNS5_IJNSA_ILi32EEENSA_ILi4EEEEEESH_EEENS5_IJNS5_IJSB_NSA_ILi2048EEEEEES1P_EEEEEEENS4_9Copy_AtomIJNS4_39AutoVectorizingCopyWithAssumedAlignmentILi8EEEiEEENS4_9TiledCopyIS21_NSQ_INS5_IJSG_NSA_ILi16EEEEEENS5_IJS23_SB_EEEEES24_EENS1Y_IJS20_aEEENS1C_22EpilogueSimtVectorizedEvEEEEvvEEEEvNT_6ParamsE)
        /*0008*/ 	.word	0x000000ff


	//----- nvinfo : EIATTR_FRAME_SIZE
	.align		4
.L_24:
        /*000c*/ 	.byte	0x04, 0x11
        /*000e*/ 	.short	(.L_26 - .L_25)
	.align		4
.L_25:
        /*0010*/ 	.word	index@(_ZN7cutlass13device_kernelINS_4gemm6kernel13GemmUniversalIN4cute5tupleIJiiiiEEENS1_10collective13CollectiveMmaINS1_34MainloopSm90TmaGmmaWarpSpecializedILi8ENS5_IJNS4_1CILi1EEENSA_ILi2EEESB_EEENS1_24KernelTmaWarpSpecializedEEENS5_IJNSA_ILi128EEENSA_ILi64EEESG_EEEaNS5_IJlSB_lEEEaSJ_NS4_8TiledMMAINS4_8MMA_AtomIJNS4_4SM904GMMA26MMA_64x64x32_S32S8S8_SS_TNEEEENS4_6LayoutINS5_IJSB_SB_SB_EEENS5_IJNSA_ILi0EEESS_SS_EEEEENS5_IJNS4_10UnderscoreESV_SV_EEEEENS4_23SM90_TMA_LOAD_MULTICASTENS4_14ComposedLayoutINS4_7SwizzleILi3ELi4ELi3EEENS4_18smem_ptr_flag_bitsILi8EEENSQ_INS5_IJNSA_ILi8EEESG_EEENS5_IJSG_SB_EEEEEEEvNS4_8identityENS4_13SM90_TMA_LOADES18_vS19_EENS_8epilogue10collective6detail29Sm90TmaWarpSpecializedAdapterINS1D_8EpilogueINS5_IJSB_llEEES1H_NS1C_6thread17LinearCombinationIiLi1EiiLNS1I_9ScaleType4KindE0ELNS_15FloatRoundStyleE2EiEENSZ_IS11_NS12_ILi32EEENSQ_INS5_IJNS5_IJNSA_ILi32EEENSA_ILi4EEEEEESH_EEENS5_IJNS5_IJSB_NSA_ILi2048EEEEEES1P_EEEEEEENS4_9Copy_AtomIJNS4_39AutoVectorizingCopyWithAssumedAlignmentILi8EEEiEEENS4_9TiledCopyIS21_NSQ_INS5_IJSG_NSA_ILi16EEEEEENS5_IJS23_SB_EEEEES24_EENS1Y_IJS20_aEEENS1C_22EpilogueSimtVectorizedEvEEEEvvEEEEvNT_6ParamsE)
        /*0014*/ 	.word	0x00000058


	//----- nvinfo : EIATTR_REGCOUNT
	.align		4
.L_26:
        /*0018*/ 	.byte	0x04, 0x2f
        /*001a*/ 	.short	(.L_28 - .L_27)
	.align		4
.L_27:
        /*001c*/ 	.word	index@(_ZN7cutlass9reference6device6kernel12BlockForEachIaNS1_6detail17RandomUniformFuncIaEEEEvPT_mNT0_6ParamsE)
        /*0020*/ 	.word	0x0000001e


	//----- nvinfo : EIATTR_FRAME_SIZE
	.align		4
.L_28:
        /*0024*/ 	.byte	0x04, 0x11
        /*0026*/ 	.short	(.L_30 - .L_29)
	.align		4
.L_29:
        /*0028*/ 	.word	index@(_ZN7cutlass9reference6device6kernel12BlockForEachIaNS1_6detail17RandomUniformFuncIaEEEEvPT_mNT0_6ParamsE)
        /*002c*/ 	.word	0x00000060


	//----- nvinfo : EIATTR_REGCOUNT
	.align		4
.L_30:
        /*0030*/ 	.byte	0x04, 0x2f
        /*0032*/ 	.short	(.L_32 - .L_31)
	.align		4
.L_31:
        /*0034*/ 	.word	index@(_ZN7cutlass9reference6device6kernel12BlockForEachIiNS1_6detail17RandomUniformFuncIiEEEEvPT_mNT0_6ParamsE)
        /*0038*/ 	.word	0x0000001e


	//----- nvinfo : EIATTR_FRAME_SIZE
	.align		4
.L_32:
        /*003c*/ 	.byte	0x04, 0x11
        /*003e*/ 	.short	(.L_34 - .L_33)
	.align		4
.L_33:
        /*0040*/ 	.word	index@(_ZN7cutlass9reference6device6kernel12BlockForEachIiNS1_6detail17RandomUniformFuncIiEEEEvPT_mNT0_6ParamsE)
        /*0044*/ 	.word	0x00000060


	//----- nvinfo : EIATTR_REGCOUNT
	.align		4
.L_34:
        /*0048*/ 	.byte	0x04, 0x2f
        /*004a*/ 	.short	(.L_36 - .L_35)
	.align		4
.L_35:
        /*004c*/ 	.word	index@(_ZN7cutlass9reference6device6kernel11GemmComplexIaNS_6layout8RowMajorEaNS4_11ColumnMajorEiS6_iiiNS_16NumericConverterIiiLNS_15FloatRoundStyleE2EEENS_12multiply_addIiiiEELi4ELi4EEEvNS_4gemm9GemmCoordET5_NS_9TensorRefIT_T0_EENS_16ComplexTransformENSF_IT1_T2_EESJ_SE_NSF_IT3_T4_EENSF_IT7_SO_EET6_illll)
        /*0050*/ 	.word	0x0000009c


	//----- nvinfo : EIATTR_FRAME_SIZE
	.align		4
.L_36:
        /*0054*/ 	.byte	0x04, 0x11
        /*0056*/ 	.short	(.L_38 - .L_37)
	.align		4
.L_37:
        /*0058*/ 	.word	index@(_ZN7cutlass9reference6device6kernel11GemmComplexIaNS_6layout8RowMajorEaNS4_11ColumnMajorEiS6_iiiNS_16NumericConverterIiiLNS_15FloatRoundStyleE2EEENS_12multiply_addIiiiEELi4ELi4EEEvNS_4gemm9GemmCoordET5_NS_9TensorRefIT_T0_EENS_16ComplexTransformENSF_IT1_T2_EESJ_SE_NSF_IT3_T4_EENSF_IT7_SO_EET6_illll)
        /*005c*/ 	.word	0x00000000


	//----- nvinfo : EIATTR_REGCOUNT
	.align		4
.L_38:
        /*0060*/ 	.byte	0x04, 0x2f
        /*0062*/ 	.short	(.L_40 - .L_39)
	.align		4
.L_39:
        /*0064*/ 	.word	index@(_ZN7cutlass9reference6device6kernel11GemmComplexIaNS_6layout8RowMajorEaNS4_11ColumnMajorEiS6_iiiNS_16NumericConverterIiiLNS_15FloatRoundStyleE2EEENS_12multiply_addIiiiEELi4ELi16EEEvNS_4gemm9GemmCoordET5_NS_9TensorRefIT_T0_EENS_16ComplexTransformENSF_IT1_T2_EESJ_SE_NSF_IT3_T4_EENSF_IT7_SO_EET6_illll)
        /*0068*/ 	.word	0x000000ff


	//----- nvinfo : EIATTR_FRAME_SIZE
	.align		4
.L_40:
        /*006c*/ 	.byte	0x04, 0x11
        /*006e*/ 	.short	(.L_42 - .L_41)
	.align		4
.L_41:
        /*0070*/ 	.word	index@(_ZN7cutlass9reference6device6kernel11GemmComplexIaNS_6layout8RowMajorEaNS4_11ColumnMajorEiS6_iiiNS_16NumericConverterIiiLNS_15FloatRoundStyleE2EEENS_12multiply_addIiiiEELi4ELi16EEEvNS_4gemm9GemmCoordET5_NS_9TensorRefIT_T0_EENS_16ComplexTransformENSF_IT1_T2_EESJ_SE_NSF_IT3_T4_EENSF_IT7_SO_EET6_illll)
        /*0074*/ 	.word	0x00000008


	//----- nvinfo : EIATTR_REGCOUNT
	.align		4
.L_42:
        /*0078*/ 	.byte	0x04, 0x2f
        /*007a*/ 	.short	(.L_44 - .L_43)
	.align		4
.L_43:
        /*007c*/ 	.word	index@(_ZN7cutlass9reference6device6kernel17BlockCompareEqualIiEEvPiPKT_S7_m)
        /*0080*/ 	.word	0x0000000a


	//----- nvinfo : EIATTR_FRAME_SIZE
	.align		4
.L_44:
        /*0084*/ 	.byte	0x04, 0x11
        /*0086*/ 	.short	(.L_46 - .L_45)
	.align		4
.L_45:
        /*0088*/ 	.word	index@(_ZN7cutlass9reference6device6kernel17BlockCompareEqualIiEEvPiPKT_S7_m)
        /*008c*/ 	.word	0x00000000


	//----- nvinfo : EIATTR_MIN_STACK_SIZE
	.align		4
.L_46:
        /*0090*/ 	.byte	0x04, 0x12
        /*0092*/ 	.short	(.L_48 - .L_47)
	.align		4
.L_47:
        /*0094*/ 	.word	index@(_ZN7cutlass13device_kernelINS_4gemm6kernel13GemmUniversalIN4cute5tupleIJiiiiEEENS1_10collective13CollectiveMmaINS1_34MainloopSm90TmaGmmaWarpSpecializedILi8ENS5_IJNS4_1CILi1EEENSA_ILi2EEESB_EEENS1_24KernelTmaWarpSpecializedEEENS5_IJNSA_ILi128EEENSA_ILi64EEESG_EEEaNS5_IJlSB_lEEEaSJ_NS4_8TiledMMAINS4_8MMA_AtomIJNS4_4SM904GMMA26MMA_64x64x32_S32S8S8_SS_TNEEEENS4_6LayoutINS5_IJSB_SB_SB_EEENS5_IJNSA_ILi0EEESS_SS_EEEEENS5_IJNS4_10UnderscoreESV_SV_EEEEENS4_23SM90_TMA_LOAD_MULTICASTENS4_14ComposedLayoutINS4_7SwizzleILi3ELi4ELi3EEENS4_18smem_ptr_flag_bitsILi8EEENSQ_INS5_IJNSA_ILi8EEESG_EEENS5_IJSG_SB_EEEEEEEvNS4_8identityENS4_13SM90_TMA_LOADES18_vS19_EENS_8epilogue10collective6detail29Sm90TmaWarpSpecializedAdapterINS1D_8EpilogueINS5_IJSB_llEEES1H_NS1C_6thread17LinearCombinationIiLi1EiiLNS1I_9ScaleType4KindE0ELNS_15FloatRoundStyleE2EiEENSZ_IS11_NS12_ILi32EEENSQ_INS5_IJNS5_IJNSA_ILi32EEENSA_ILi4EEEEEESH_EEENS5_IJNS5_IJSB_NSA_ILi2048EEEEEES1P_EEEEEEENS4_9Copy_AtomIJNS4_39AutoVectorizingCopyWithAssumedAlignmentILi8EEEiEEENS4_9TiledCopyIS21_NSQ_INS5_IJSG_NSA_ILi16EEEEEENS5_IJS23_SB_EEEEES24_EENS1Y_IJS20_aEEENS1C_22EpilogueSimtVectorizedEvEEEEvvEEEEvNT_6ParamsE)
        /*0098*/ 	.word	0x00000058


	//----- nvinfo : EIATTR_MIN_STACK_SIZE
	.align		4
.L_48:
        /*009c*/ 	.byte	0x04, 0x12
        /*009e*/ 	.short	(.L_50 - .L_49)
	.align		4
.L_49:
        /*00a0*/ 	.word	index@(_ZN7cutlass9reference6device6kernel17BlockCompareEqualIiEEvPiPKT_S7_m)
        /*00a4*/ 	.word	0x00000000


	//----- nvinfo : EIATTR_MIN_STACK_SIZE
	.align		4
.L_50:
        /*00a8*/ 	.byte	0x04, 0x12
        /*00aa*/ 	.short	(.L_52 - .L_51)
	.align		4
.L_51:
        /*00ac*/ 	.word	index@(_ZN7cutlass9reference6device6kernel11GemmComplexIaNS_6layout8RowMajorEaNS4_11ColumnMajorEiS6_iiiNS_16NumericConverterIiiLNS_15FloatRoundStyleE2EEENS_12multiply_addIiiiEELi4ELi16EEEvNS_4gemm9GemmCoordET5_NS_9TensorRefIT_T0_EENS_16ComplexTransformENSF_IT1_T2_EESJ_SE_NSF_IT3_T4_EENSF_IT7_SO_EET6_illll)
        /*00b0*/ 	.word	0x00000008


	//----- nvinfo : EIATTR_MIN_STACK_SIZE
	.align		4
.L_52:
        /*00b4*/ 	.byte	0x04, 0x12
        /*00b6*/ 	.short	(.L_54 - .L_53)
	.align		4
.L_53:
        /*00b8*/ 	.word	index@(_ZN7cutlass9reference6device6kernel11GemmComplexIaNS_6layout8RowMajorEaNS4_11ColumnMajorEiS6_iiiNS_16NumericConverterIiiLNS_15FloatRoundStyleE2EEENS_12multiply_addIiiiEELi4ELi4EEEvNS_4gemm9GemmCoordET5_NS_9TensorRefIT_T0_EENS_16ComplexTransformENSF_IT1_T2_EESJ_SE_NSF_IT3_T4_EENSF_IT7_SO_EET6_illll)
        /*00bc*/ 	.word	0x00000000


	//----- nvinfo : EIATTR_MIN_STACK_SIZE
	.align		4
.L_54:
        /*00c0*/ 	.byte	0x04, 0x12
        /*00c2*/ 	.short	(.L_56 - .L_55)
	.align		4
.L_55:
        /*00c4*/ 	.word	index@(_ZN7cutlass9reference6device6kernel12BlockForEachIiNS1_6detail17RandomUniformFuncIiEEEEvPT_mNT0_6ParamsE)
        /*00c8*/ 	.word	0x00000060


	//----- nvinfo : EIATTR_MIN_STACK_SIZE
	.align		4
.L_56:
        /*00cc*/ 	.byte	0x04, 0x12
        /*00ce*/ 	.short	(.L_58 - .L_57)
	.align		4
.L_57:
        /*00d0*/ 	.word	index@(_ZN7cutlass9reference6device6kernel12BlockForEachIaNS1_6detail17RandomUniformFuncIaEEEEvPT_mNT0_6ParamsE)
        /*00d4*/ 	.word	0x00000060
.L_58:


//--------------------- .nv.compat                --------------------------
	.section	.nv.compat,"",@"SHT_CUDA_COMPAT_INFO"
	.align	4
        /*0000*/ 	.byte	0x02, 0x09, 0x01, 0x00, 0x02, 0x02, 0x04, 0x00, 0x02, 0x05, 0x05, 0x00, 0x03, 0x07, 0x01, 0x01
        /*0010*/ 	.byte	0x02, 0x03, 0x01, 0x00, 0x02, 0x06, 0x01, 0x00, 0x04, 0x0b, 0x08, 0x00, 0x00, 0x00, 0x00, 0x00
        /*0020*/ 	.byte	0x00, 0x00, 0x00, 0x00


//--------------------- .nv.info._ZN7cutlass9reference6device6kernel17BlockCompareEqualIiEEvPiPKT_S7_m --------------------------
	.section	.nv.info._ZN7cutlass9reference6device6kernel17BlockCompareEqualIiEEvPiPKT_S7_m,"",@"SHT_CUDA_INFO"
	.sectionflags	@""
	.align	4


	//----- nvinfo : EIATTR_CUDA_API_VERSION
	.align		4
        /*0000*/ 	.byte	0x04, 0x37
        /*0002*/ 	.short	(.L_60 - .L_59)
.L_59:
        /*0004*/ 	.word	0x00000082


	//----- nvinfo : EIATTR_KPARAM_INFO
	.align		4
.L_60:
        /*0008*/ 	.byte	0x04, 0x17
        /*000a*/ 	.short	(.L_62 - .L_61)
.L_61:
        /*000c*/ 	.word	0x00000000
        /*0010*/ 	.short	0x0003
        /*0012*/ 	.short	0x0018
        /*0014*/ 	.byte	0x00, 0xf0, 0x21, 0x00


	//----- nvinfo : EIATTR_KPARAM_INFO
	.align		4
.L_62:
        /*0018*/ 	.byte	0x04, 0x17
        /*001a*/ 	.short	(.L_64 - .L_63)
.L_63:
        /*001c*/ 	.word	0x00000000
        /*0020*/ 	.short	0x0002
        /*0022*/ 	.short	0x0010
        /*0024*/ 	.byte	0x00, 0xf0, 0x21, 0x00


	//----- nvinfo : EIATTR_KPARAM_INFO
	.align		4
.L_64:
        /*0028*/ 	.byte	0x04, 0x17
        /*002a*/ 	.short	(.L_66 - .L_65)
.L_65:
        /*002c*/ 	.word	0x00000000
        /*0030*/ 	.short	0x0001
        /*0032*/ 	.short	0x0008
        /*0034*/ 	.byte	0x00, 0xf0, 0x21, 0x00


	//----- nvinfo : EIATTR_KPARAM_INFO
	.align		4
.L_66:
        /*0038*/ 	.byte	0x04, 0x17
        /*003a*/ 	.short	(.L_68 - .L_67)
.L_67:
        /*003c*/ 	.word	0x00000000
        /*0040*/ 	.short	0x0000
        /*0042*/ 	.short	0x0000
        /*0044*/ 	.byte	0x00, 0xf0, 0x21, 0x00


	//----- nvinfo : EIATTR_SPARSE_MMA_MASK
	.align		4
.L_68:
        /*0048*/ 	.byte	0x03, 0x50
        /*004a*/ 	.short	0x0000


	//----- nvinfo : EIATTR_MAXREG_COUNT
	.align		4
        /*004c*/ 	.byte	0x03, 0x1b
        /*004e*/ 	.short	0x00ff


	//----- nvinfo : EIATTR_MERCURY_ISA_VERSION
	.align		4
        /*0050*/ 	.byte	0x03, 0x5f
        /*0052*/ 	.short	0x0101


	//----- nvinfo : EIATTR_EXIT_INSTR_OFFSETS
	.align		4
        /*0054*/ 	.byte	0x04, 0x1c
        /*0056*/ 	.short	(.L_70 - .L_69)


	//   ....[0]....
.L_69:
        /*0058*/ 	.word	0x00000080


	//   ....[1]....
        /*005c*/ 	.word	0x00000210


	//   ....[2]....
        /*0060*/ 	.word	0x00000250


	//----- nvinfo : EIATTR_CRS_STACK_SIZE
	.align		4
.L_70:
        /*0064*/ 	.byte	0x04, 0x1e
        /*0066*/ 	.short	(.L_72 - .L_71)
.L_71:
        /*0068*/ 	.word	0x00000000


	//----- nvinfo : EIATTR_CBANK_PARAM_SIZE
	.align		4
.L_72:
        /*006c*/ 	.byte	0x03, 0x19
        /*006e*/ 	.short	0x0020


	//----- nvinfo : EIATTR_PARAM_CBANK
	.align		4
        /*0070*/ 	.byte	0x04, 0x0a
        /*0072*/ 	.short	(.L_74 - .L_73)
	.align		4
.L_73:
        /*0074*/ 	.word	index@(.nv.constant0._ZN7cutlass9reference6device6kernel17BlockCompareEqualIiEEvPiPKT_S7_m)
        /*0078*/ 	.short	0x0210
        /*007a*/ 	.short	0x0020


	//----- nvinfo : EIATTR_SW_WAR
	.align		4
.L_74:
        /*007c*/ 	.byte	0x04, 0x36
        /*007e*/ 	.short	(.L_76 - .L_75)
.L_75:
        /*0080*/ 	.word	0x00000008
.L_76:


//--------------------- .nv.info._ZN7cutlass9reference6device6kernel11GemmComplexIaNS_6layout8RowMajorEaNS4_11ColumnMajorEiS6_iiiNS_16NumericConverterIiiLNS_15FloatRoundStyleE2EEENS_12multiply_addIiiiEELi4ELi16EEEvNS_4gemm9GemmCoordET5_NS_9TensorRefIT_T0_EENS_16ComplexTransformENSF_IT1_T2_EESJ_SE_NSF_IT3_T4_EENSF_IT7_SO_EET6_illll --------------------------
	.section	.nv.info._ZN7cutlass9reference6device6kernel11GemmComplexIaNS_6layout8RowMajorEaNS4_11ColumnMajorEiS6_iiiNS_16NumericConverterIiiLNS_15FloatRoundStyleE2EEENS_12multiply_addIiiiEELi4ELi16EEEvNS_4gemm9GemmCoordET5_NS_9TensorRefIT_T0_EENS_16ComplexTransformENSF_IT1_T2_EESJ_SE_NSF_IT3_T4_EENSF_IT7_SO_EET6_illll,"",@"SHT_CUDA_INFO"
	.sectionflags	@""
	.align	4


	//----- nvinfo : EIATTR_CUDA_API_VERSION
	.align		4
        /*0000*/ 	.byte	0x04, 0x37
        /*0002*/ 	.short	(.L_78 - .L_77)
.L_77:
        /*0004*/ 	.word	0x00000082


	//----- nvinfo : EIATTR_KPARAM_INFO
	.align		4
.L_78:
        /*0008*/ 	.byte	0x04, 0x17
        /*000a*/ 	.short	(.L_80 - .L_79)
.L_79:
        /*000c*/ 	.word	0x00000000
        /*0010*/ 	.short	0x000e
        /*0012*/ 	.short	0x0080
        /*0014*/ 	.byte	0x00, 0xf0, 0x21, 0x00


	//----- nvinfo : EIATTR_KPARAM_INFO
	.align		4
.L_80:
        /*0018*/ 	.byte	0x04, 0x17
        /*001a*/ 	.short	(.L_82 - .L_81)
.L_81:
        /*001c*/ 	.word	0x00000000
        /*0020*/ 	.short	0x000d
        /*0022*/ 	.short	0x0078
        /*0024*/ 	.byte	0x00, 0xf0, 0x21, 0x00


	//----- nvinfo : EIATTR_KPARAM_INFO
	.align		4
.L_82:
        /*0028*/ 	.byte	0x04, 0x17
        /*002a*/ 	.short	(.L_84 - .L_83)
.L_83:
        /*002c*/ 	.word	0x00000000
        /*0030*/ 	.short	0x000c
        /*0032*/ 	.short	0x0070
        /*0034*/ 	.byte	0x00, 0xf0, 0x21, 0x00


	//----- nvinfo : EIATTR_KPARAM_INFO
	.align		4
.L_84:
        /*0038*/ 	.byte	0x04, 0x17
        /*003a*/ 	.short	(.L_86 - .L_85)
.L_85:
        /*003c*/ 	.word	0x00000000
        /*0040*/ 	.short	0x000b
        /*0042*/ 	.short	0x0068
        /*0044*/ 	.byte	0x00, 0xf0, 0x21, 0x00


	//----- nvinfo : EIATTR_KPARAM_INFO
	.align		4
.L_86:
        /*0048*/ 	.byte	0x04, 0x17
        /*004a*/ 	.short	(.L_88 - .L_87)
.L_87:
        /*004c*/ 	.word	0x00000000
        /*0050*/ 	.short	0x000a
        /*0052*/ 	.short	0x0064
        /*0054*/ 	.byte	0x00, 0xf0, 0x11, 0x00


	//----- nvinfo : EIATTR_KPARAM_INFO
	.align		4
.L_88:
        /*0058*/ 	.byte	0x04, 0x17
        /*005a*/ 	.short	(.L_90 - .L_89)
.L_89:
        /*005c*/ 	.word	0x00000000
        /*0060*/ 	.short	0x0009
        /*0062*/ 	.short	0x0060
        /*0064*/ 	.byte	0x00, 0xf0, 0x11, 0x00


	//----- nvinfo : EIATTR_KPARAM_INFO
	.align		4
.L_90:
        /*0068*/ 	.byte	0x04, 0x17
        /*006a*/ 	.short	(.L_92 - .L_91)
.L_91:
        /*006c*/ 	.word	0x00000000
        /*0070*/ 	.short	0x0008
        /*0072*/ 	.short	0x0050
        /*0074*/ 	.byte	0x00, 0xf0, 0x41, 0x00


	//----- nvinfo : EIATTR_KPARAM_INFO
	.align		4
.L_92:
        /*0078*/ 	.byte	0x04, 0x17
        /*007a*/ 	.short	(.L_94 - .L_93)
.L_93:
        /*007c*/ 	.word	0x00000000
        /*0080*/ 	.short	0x0007
        /*0082*/ 	.short	0x0040
        /*0084*/ 	.byte	0x00, 0xf0, 0x41, 0x00


	//----- nvinfo : EIATTR_KPARAM_INFO
	.align		4
.L_94:
        /*0088*/ 	.byte	0x04, 0x17
        /*008a*/ 	.short	(.L_96 - .L_95)
.L_95:
        /*008c*/ 	.word	0x00000000
        /*0090*/ 	.short	0x0006
        /*0092*/ 	.short	0x003c
        /*0094*/ 	.byte	0x00, 0xf0, 0x11, 0x00


	//----- nvinfo : EIATTR_KPARAM_INFO
	.align		4
.L_96:
        /*0098*/ 	.byte	0x04, 0x17
        /*009a*/ 	.short	(.L_98 - .L_97)
.L_97:
        /*009c*/ 	.word	0x00000000
        /*00a0*/ 	.short	0x0005
        /*00a2*/ 	.short	0x0038
        /*00a4*/ 	.byte	0x00, 0xf0, 0x11, 0x00


	//----- nvinfo : EIATTR_KPARAM_INFO
	.align		4
.L_98:
        /*00a8*/ 	.byte	0x04, 0x17
        /*00aa*/ 	.short	(.L_100 - .L_99)
.L_99:
        /*00ac*/ 	.word	0x00000000
        /*00b0*/ 	.short	0x0004
        /*00b2*/ 	.short	0x0028
        /*00b4*/ 	.byte	0x00, 0xf0, 0x41, 0x00


	//----- nvinfo : EIATTR_KPARAM_INFO
	.align		4
.L_100:
        /*00b8*/ 	.byte	0x04, 0x17
        /*00ba*/ 	.short	(.L_102 - .L_101)
.L_101:
        /*00bc*/ 	.word	0x00000000
        /*00c0*/ 	.short	0x0003
        /*00c2*/ 	.short	0x0020
        /*00c4*/ 	.byte	0x00, 0xf0, 0x11, 0x00


	//----- nvinfo : EIATTR_KPARAM_INFO
	.align		4
.L_102:
        /*00c8*/ 	.byte	0x04, 0x17
        /*00ca*/ 	.short	(.L_104 - .L_103)
.L_103:
        /*00cc*/ 	.word	0x00000000
        /*00d0*/ 	.short	0x0002
        /*00d2*/ 	.short	0x0010
        /*00d4*/ 	.byte	0x00, 0xf0, 0x41, 0x00


	//----- nvinfo : EIATTR_KPARAM_INFO
	.align		4
.L_104:
        /*00d8*/ 	.byte	0x04, 0x17
        /*00da*/ 	.short	(.L_106 - .L_105)
.L_105:
        /*00dc*/ 	.word	0x00000000
        /*00e0*/ 	.short	0x0001
        /*00e2*/ 	.short	0x000c
        /*00e4*/ 	.byte	0x00, 0xf0, 0x11, 0x00


	//----- nvinfo : EIATTR_KPARAM_INFO
	.align		4
.L_106:
        /*00e8*/ 	.byte	0x04, 0x17
        /*00ea*/ 	.short	(.L_108 - .L_107)
.L_107:
        /*00ec*/ 	.word	0x00000000
        /*00f0*/ 	.short	0x0000
        /*00f2*/ 	.short	0x0000
        /*00f4*/ 	.byte	0x00, 0xf0, 0x31, 0x00


	//----- nvinfo : EIATTR_SPARSE_MMA_MASK
	.align		4
.L_108:
        /*00f8*/ 	.byte	0x03, 0x50
        /*00fa*/ 	.short	0x0000


	//----- nvinfo : EIATTR_MAXREG_COUNT
	.align		4
        /*00fc*/ 	.byte	0x03, 0x1b
        /*00fe*/ 	.short	0x00ff


	//----- nvinfo : EIATTR_ANNOTATIONS
	.align		4
        /*0100*/ 	.byte	0x04, 0x55
        /*0102*/ 	.short	(.L_110 - .L_109)


	//   ....[0]....
.L_109:
        /*0104*/ 	.word	0x00000001
        /*0108*/ 	.byte	0xa0, 0x12, 0x00, 0x00, 0x01, 0x00, 0x00, 0x00, 0x50, 0x4c, 0x00, 0x00, 0x01, 0x00, 0x00, 0x00
        /*0118*/ 	.byte	0xd0, 0xeb, 0x00, 0x00


	//----- nvinfo : EIATTR_MERCURY_ISA_VERSION
	.align		4
.L_110:
        /*011c*/ 	.byte	0x03, 0x5f
        /*011e*/ 	.short	0x0101


	//----- nvinfo : EIATTR_EXIT_INSTR_OFFSETS
	.align		4
        /*0120*/ 	.byte	0x04, 0x1c
        /*0122*/ 	.short	(.L_112 - .L_111)


	//   ....[0]....
.L_111:
        /*0124*/ 	.word	0x00000090


	//   ....[1]....
        /*0128*/ 	.word	0x0000ec20


	//----- nvinfo : EIATTR_CRS_STACK_SIZE
	.align		4
.L_112:
        /*012c*/ 	.byte	0x04, 0x1e
        /*012e*/ 	.short	(.L_114 - .L_113)
.L_113:
        /*0130*/ 	.word	0x00000000


	//----- nvinfo : EIATTR_CBANK_PARAM_SIZE
	.align		4
.L_114:
        /*0134*/ 	.byte	0x03, 0x19
        /*0136*/ 	.short	0x0088


	//----- nvinfo : EIATTR_PARAM_CBANK
	.align		4
        /*0138*/ 	.byte	0x04, 0x0a
        /*013a*/ 	.short	(.L_116 - .L_115)
	.align		4
.L_115:
        /*013c*/ 	.word	index@(.nv.constant0._ZN7cutlass9reference6device6kernel11GemmComplexIaNS_6layout8RowMajorEaNS4_11ColumnMajorEiS6_iiiNS_16NumericConverterIiiLNS_15FloatRoundStyleE2EEENS_12multiply_addIiiiEELi4ELi16EEEvNS_4gemm9GemmCoordET5_NS_9TensorRefIT_T0_EENS_16ComplexTransformENSF_IT1_T2_EESJ_SE_NSF_IT3_T4_EENSF_IT7_SO_EET6_illll)
        /*0140*/ 	.short	0x0210
        /*0142*/ 	.short	0x0088


	//----- nvinfo : EIATTR_SW_WAR
	.align		4
.L_116:
        /*0144*/ 	.byte	0x04, 0x36
        /*0146*/ 	.short	(.L_118 - .L_117)
.L_117:
        /*0148*/ 	.word	0x00000008
.L_118:


//--------------------- .nv.info._ZN7cutlass9reference6device6kernel11GemmComplexIaNS_6layout8RowMajorEaNS4_11ColumnMajorEiS6_iiiNS_16NumericConverterIiiLNS_15FloatRoundStyleE2EEENS_12multiply_addIiiiEELi4ELi4EEEvNS_4gemm9GemmCoordET5_NS_9TensorRefIT_T0_EENS_16ComplexTransformENSF_IT1_T2_EESJ_SE_NSF_IT3_T4_EENSF_IT7_SO_EET6_illll --------------------------
	.section	.nv.info._ZN7cutlass9reference6device6kernel11GemmComplexIaNS_6layout8RowMajorEaNS4_11ColumnMajorEiS6_iiiNS_16NumericConverterIiiLNS_15FloatRoundStyleE2EEENS_12multiply_addIiiiEELi4ELi4EEEvNS_4gemm9GemmCoordET5_NS_9TensorRefIT_T0_EENS_16ComplexTransformENSF_IT1_T2_EESJ_SE_NSF_IT3_T4_EENSF_IT7_SO_EET6_illll,"",@"SHT_CUDA_INFO"
	.sectionflags	@""
	.align	4


	//----- nvinfo : EIATTR_CUDA_API_VERSION
	.align		4
        /*0000*/ 	.byte	0x04, 0x37
        /*0002*/ 	.short	(.L_120 - .L_119)
.L_119:
        /*0004*/ 	.word	0x00000082


	//----- nvinfo : EIATTR_KPARAM_INFO
	.align		4
.L_120:
        /*0008*/ 	.byte	0x04, 0x17
        /*000a*/ 	.short	(.L_122 - .L_121)
.L_121:
        /*000c*/ 	.word	0x00000000
        /*0010*/ 	.short	0x000e
        /*0012*/ 	.short	0x0080
        /*0014*/ 	.byte	0x00, 0xf0, 0x21, 0x00


	//----- nvinfo : EIATTR_KPARAM_INFO
	.align		4
.L_122:
        /*0018*/ 	.byte	0x04, 0x17
        /*001a*/ 	.short	(.L_124 - .L_123)
.L_123:
        /*001c*/ 	.word	0x00000000
        /*0020*/ 	.short	0x000d
        /*0022*/ 	.short	0x0078
        /*0024*/ 	.byte	0x00, 0xf0, 0x21, 0x00


	//----- nvinfo : EIATTR_KPARAM_INFO
	.align		4
.L_124:
        /*0028*/ 	.byte	0x04, 0x17
        /*002a*/ 	.short	(.L_126 - .L_125)
.L_125:
        /*002c*/ 	.word	0x00000000
        /*0030*/ 	.short	0x000c
        /*0032*/ 	.short	0x0070
        /*0034*/ 	.byte	0x00, 0xf0, 0x21, 0x00


	//----- nvinfo : EIATTR_KPARAM_INFO
	.align		4
.L_126:
        /*0038*/ 	.byte	0x04, 0x17
        /*003a*/ 	.short	(.L_128 - .L_127)
.L_127:
        /*003c*/ 	.word	0x00000000
        /*0040*/ 	.short	0x000b
        /*0042*/ 	.short	0x0068
        /*0044*/ 	.byte	0x00, 0xf0, 0x21, 0x00


	//----- nvinfo : EIATTR_KPARAM_INFO
	.align		4
.L_128:
        /*0048*/ 	.byte	0x04, 0x17
        /*004a*/ 	.short	(.L_130 - .L_129)
.L_129:
        /*004c*/ 	.word	0x00000000
        /*0050*/ 	.short	0x000a
        /*0052*/ 	.short	0x0064
        /*0054*/ 	.byte	0x00, 0xf0, 0x11, 0x00


	//----- nvinfo : EIATTR_KPARAM_INFO
	.align		4
.L_130:
        /*0058*/ 	.byte	0x04, 0x17
        /*005a*/ 	.short	(.L_132 - .L_131)
.L_131:
        /*005c*/ 	.word	0x00000000
        /*0060*/ 	.short	0x0009
        /*0062*/ 	.short	0x0060
        /*0064*/ 	.byte	0x00, 0xf0, 0x11, 0x00


	//----- nvinfo : EIATTR_KPARAM_INFO
	.align		4
.L_132:
        /*0068*/ 	.byte	0x04, 0x17
        /*006a*/ 	.short	(.L_134 - .L_133)
.L_133:
        /*006c*/ 	.word	0x00000000
        /*0070*/ 	.short	0x0008
        /*0072*/ 	.short	0x0050
        /*0074*/ 	.byte	0x00, 0xf0, 0x41, 0x00


	//----- nvinfo : EIATTR_KPARAM_INFO
	.align		4
.L_134:
        /*0078*/ 	.byte	0x04, 0x17
        /*007a*/ 	.short	(.L_136 - .L_135)
.L_135:
        /*007c*/ 	.word	0x00000000
        /*0080*/ 	.short	0x0007
        /*0082*/ 	.short	0x0040
        /*0084*/ 	.byte	0x00, 0xf0, 0x41, 0x00


	//----- nvinfo : EIATTR_KPARAM_INFO
	.align		4
.L_136:
        /*0088*/ 	.byte	0x04, 0x17
        /*008a*/ 	.short	(.L_138 - .L_137)
.L_137:
        /*008c*/ 	.word	0x00000000
        /*0090*/ 	.short	0x0006
        /*0092*/ 	.short	0x003c
        /*0094*/ 	.byte	0x00, 0xf0, 0x11, 0x00


	//----- nvinfo : EIATTR_KPARAM_INFO
	.align		4
.L_138:
        /*0098*/ 	.byte	0x04, 0x17
        /*009a*/ 	.short	(.L_140 - .L_139)
.L_139:
        /*009c*/ 	.word	0x00000000
        /*00a0*/ 	.short	0x0005
        /*00a2*/ 	.short	0x0038
        /*00a4*/ 	.byte	0x00, 0xf0, 0x11, 0x00


	//----- nvinfo : EIATTR_KPARAM_INFO
	.align		4
.L_140:
        /*00a8*/ 	.byte	0x04, 0x17
        /*00aa*/ 	.short	(.L_142 - .L_141)
.L_141:
        /*00ac*/ 	.word	0x00000000
        /*00b0*/ 	.short	0x0004
        /*00b2*/ 	.short	0x0028
        /*00b4*/ 	.byte	0x00, 0xf0, 0x41, 0x00


	//----- nvinfo : EIATTR_KPARAM_INFO
	.align		4
.L_142:
        /*00b8*/ 	.byte	0x04, 0x17
        /*00ba*/ 	.short	(.L_144 - .L_143)
.L_143:
        /*00bc*/ 	.word	0x00000000
        /*00c0*/ 	.short	0x0003
        /*00c2*/ 	.short	0x0020
        /*00c4*/ 	.byte	0x00, 0xf0, 0x11, 0x00


	//----- nvinfo : EIATTR_KPARAM_INFO
	.align		4
.L_144:
        /*00c8*/ 	.byte	0x04, 0x17
        /*00ca*/ 	.short	(.L_146 - .L_145)
.L_145:
        /*00cc*/ 	.word	0x00000000
        /*00d0*/ 	.short	0x0002
        /*00d2*/ 	.short	0x0010
        /*00d4*/ 	.byte	0x00, 0xf0, 0x41, 0x00


	//----- nvinfo : EIATTR_KPARAM_INFO
	.align		4
.L_146:
        /*00d8*/ 	.byte	0x04, 0x17
        /*00da*/ 	.short	(.L_148 - .L_147)
.L_147:
        /*00dc*/ 	.word	0x00000000
        /*00e0*/ 	.short	0x0001
        /*00e2*/ 	.short	0x000c
        /*00e4*/ 	.byte	0x00, 0xf0, 0x11, 0x00


	//----- nvinfo : EIATTR_KPARAM_INFO
	.align		4
.L_148:
        /*00e8*/ 	.byte	0x04, 0x17
        /*00ea*/ 	.short	(.L_150 - .L_149)
.L_149:
        /*00ec*/ 	.word	0x00000000
        /*00f0*/ 	.short	0x0000
        /*00f2*/ 	.short	0x0000
        /*00f4*/ 	.byte	0x00, 0xf0, 0x31, 0x00


	//----- nvinfo : EIATTR_SPARSE_MMA_MASK
	.align		4
.L_150:
        /*00f8*/ 	.byte	0x03, 0x50
        /*00fa*/ 	.short	0x0000


	//----- nvinfo : EIATTR_MAXREG_COUNT
	.align		4
        /*00fc*/ 	.byte	0x03, 0x1b
        /*00fe*/ 	.short	0x00ff


	//----- nvinfo : EIATTR_MERCURY_ISA_VERSION
	.align		4
        /*0100*/ 	.byte	0x03, 0x5f
        /*0102*/ 	.short	0x0101


	//----- nvinfo : EIATTR_EXIT_INSTR_OFFSETS
	.align		4
        /*0104*/ 	.byte	0x04, 0x1c
        /*0106*/ 	.short	(.L_152 - .L_151)


	//   ....[0]....
.L_151:
        /*0108*/ 	.word	0x00000140


	//   ....[1]....
        /*010c*/ 	.word	0x00002b60


	//----- nvinfo : EIATTR_CRS_STACK_SIZE
	.align		4
.L_152:
        /*0110*/ 	.byte	0x04, 0x1e
        /*0112*/ 	.short	(.L_154 - .L_153)
.L_153:
        /*0114*/ 	.word	0x00000000


	//----- nvinfo : EIATTR_CBANK_PARAM_SIZE
	.align		4
.L_154:
        /*0118*/ 	.byte	0x03, 0x19
        /*011a*/ 	.short	0x0088


	//----- nvinfo : EIATTR_PARAM_CBANK
	.align		4
        /*011c*/ 	.byte	0x04, 0x0a
        /*011e*/ 	.short	(.L_156 - .L_155)
	.align		4
.L_155:
        /*0120*/ 	.word	index@(.nv.constant0._ZN7cutlass9reference6device6kernel11GemmComplexIaNS_6layout8RowMajorEaNS4_11ColumnMajorEiS6_iiiNS_16NumericConverterIiiLNS_15FloatRoundStyleE2EEENS_12multiply_addIiiiEELi4ELi4EEEvNS_4gemm9GemmCoordET5_NS_9TensorRefIT_T0_EENS_16ComplexTransformENSF_IT1_T2_EESJ_SE_NSF_IT3_T4_EENSF_IT7_SO_EET6_illll)
        /*0124*/ 	.short	0x0210
        /*0126*/ 	.short	0x0088


	//----- nvinfo : EIATTR_SW_WAR
	.align		4
.L_156:
        /*0128*/ 	.byte	0x04, 0x36
        /*012a*/ 	.short	(.L_158 - .L_157)
.L_157:
        /*012c*/ 	.word	0x00000008
.L_158:


//--------------------- .nv.info._ZN7cutlass9reference6device6kernel12BlockForEachIiNS1_6detail17RandomUniformFuncIiEEEEvPT_mNT0_6ParamsE --------------------------
	.section	.nv.info._ZN7cutlass9reference6device6kernel12BlockForEachIiNS1_6detail17RandomUniformFuncIiEEEEvPT_mNT0_6ParamsE,"",@"SHT_CUDA_INFO"
	.sectionflags	@""
	.align	4


	//----- nvinfo : EIATTR_CUDA_API_VERSION
	.align		4
        /*0000*/ 	.byte	0x04, 0x37
        /*0002*/ 	.short	(.L_160 - .L_159)
.L_159:
        /*0004*/ 	.word	0x00000082


	//----- nvinfo : EIATTR_KPARAM_INFO
	.align		4
.L_160:
        /*0008*/ 	.byte	0x04, 0x17
        /*000a*/ 	.short	(.L_162 - .L_161)
.L_161:
        /*000c*/ 	.word	0x00000000
        /*0010*/ 	.short	0x0002
        /*0012*/ 	.short	0x0010
        /*0014*/ 	.byte	0x00, 0xf0, 0xc1, 0x00


	//----- nvinfo : EIATTR_KPARAM_INFO
	.align		4
.L_162:
        /*0018*/ 	.byte	0x04, 0x17
        /*001a*/ 	.short	(.L_164 - .L_163)
.L_163:
        /*001c*/ 	.word	0x00000000
        /*0020*/ 	.short	0x0001
        /*0022*/ 	.short	0x0008
        /*0024*/ 	.byte	0x00, 0xf0, 0x21, 0x00


	//----- nvinfo : EIATTR_KPARAM_INFO
	.align		4
.L_164:
        /*0028*/ 	.byte	0x04, 0x17
        /*002a*/ 	.short	(.L_166 - .L_165)
.L_165:
        /*002c*/ 	.word	0x00000000
        /*0030*/ 	.short	0x0000
        /*0032*/ 	.short	0x0000
        /*0034*/ 	.byte	0x00, 0xf0, 0x21, 0x00


	//----- nvinfo : EIATTR_SPARSE_MMA_MASK
	.align		4
.L_166:
        /*0038*/ 	.byte	0x03, 0x50
        /*003a*/ 	.short	0x0000


	//----- nvinfo : EIATTR_MAXREG_COUNT
	.align		4
        /*003c*/ 	.byte	0x03, 0x1b
        /*003e*/ 	.short	0x00ff


	//----- nvinfo : EIATTR_MERCURY_ISA_VERSION
	.align		4
        /*0040*/ 	.byte	0x03, 0x5f
        /*0042*/ 	.short	0x0101


	//----- nvinfo : EIATTR_EXIT_INSTR_OFFSETS
	.align		4
        /*0044*/ 	.byte	0x04, 0x1c
        /*0046*/ 	.short	(.L_168 - .L_167)


	//   ....[0]....
.L_167:
        /*0048*/ 	.word	0x00001310


	//   ....[1]....
        /*004c*/ 	.word	0x00001a50


	//----- nvinfo : EIATTR_CRS_STACK_SIZE
	.align		4
.L_168:
        /*0050*/ 	.byte	0x04, 0x1e
        /*0052*/ 	.short	(.L_170 - .L_169)
.L_169:
        /*0054*/ 	.word	0x00000000


	//----- nvinfo : EIATTR_CBANK_PARAM_SIZE
	.align		4
.L_170:
        /*0058*/ 	.byte	0x03, 0x19
        /*005a*/ 	.short	0x0040


	//----- nvinfo : EIATTR_PARAM_CBANK
	.align		4
        /*005c*/ 	.byte	0x04, 0x0a
        /*005e*/ 	.short	(.L_172 - .L_171)
	.align		4
.L_171:
        /*0060*/ 	.word	index@(.nv.constant0._ZN7cutlass9reference6device6kernel12BlockForEachIiNS1_6detail17RandomUniformFuncIiEEEEvPT_mNT0_6ParamsE)
        /*0064*/ 	.short	0x0210
        /*0066*/ 	.short	0x0040


	//----- nvinfo : EIATTR_SW_WAR
	.align		4
.L_172:
        /*0068*/ 	.byte	0x04, 0x36
        /*006a*/ 	.short	(.L_174 - .L_173)
.L_173:
        /*006c*/ 	.word	0x00000008
.L_174:


//--------------------- .nv.info._ZN7cutlass9reference6device6kernel12BlockForEachIaNS1_6detail17RandomUniformFuncIaEEEEvPT_mNT0_6ParamsE --------------------------
	.section	.nv.info._ZN7cutlass9reference6device6kernel12BlockForEachIaNS1_6detail17RandomUniformFuncIaEEEEvPT_mNT0_6ParamsE,"",@"SHT_CUDA_INFO"
	.sectionflags	@""
	.align	4


	//----- nvinfo : EIATTR_CUDA_API_VERSION
	.align		4
        /*0000*/ 	.byte	0x04, 0x37
        /*0002*/ 	.short	(.L_176 - .L_175)
.L_175:
        /*0004*/ 	.word	0x00000082


	//----- nvinfo : EIATTR_KPARAM_INFO
	.align		4
.L_176:
        /*0008*/ 	.byte	0x04, 0x17
        /*000a*/ 	.short	(.L_178 - .L_177)
.L_177:
        /*000c*/ 	.word	0x00000000
        /*0010*/ 	.short	0x0002
        /*0012*/ 	.short	0x0010
        /*0014*/ 	.byte	0x00, 0xf0, 0xc1, 0x00


	//----- nvinfo : EIATTR_KPARAM_INFO
	.align		4
.L_178:
        /*0018*/ 	.byte	0x04, 0x17
        /*001a*/ 	.short	(.L_180 - .L_179)
.L_179:
        /*001c*/ 	.word	0x00000000
        /*0020*/ 	.short	0x0001
        /*0022*/ 	.short	0x0008
        /*0024*/ 	.byte	0x00, 0xf0, 0x21, 0x00


	//----- nvinfo : EIATTR_KPARAM_INFO
	.align		4
.L_180:
        /*0028*/ 	.byte	0x04, 0x17
        /*002a*/ 	.short	(.L_182 - .L_181)
.L_181:
        /*002c*/ 	.word	0x00000000
        /*0030*/ 	.short	0x0000
        /*0032*/ 	.short	0x0000
        /*0034*/ 	.byte	0x00, 0xf0, 0x21, 0x00


	//----- nvinfo : EIATTR_SPARSE_MMA_MASK
	.align		4
.L_182:
        /*0038*/ 	.byte	0x03, 0x50
        /*003a*/ 	.short	0x0000


	//----- nvinfo : EIATTR_MAXREG_COUNT
	.align		4
        /*003c*/ 	.byte	0x03, 0x1b
        /*003e*/ 	.short	0x00ff


	//----- nvinfo : EIATTR_MERCURY_ISA_VERSION
	.align		4
        /*0040*/ 	.byte	0x03, 0x5f
        /*0042*/ 	.short	0x0101


	//----- nvinfo : EIATTR_EXIT_INSTR_OFFSETS
	.align		4
        /*0044*/ 	.byte	0x04, 0x1c
        /*0046*/ 	.short	(.L_184 - .L_183)


	//   ....[0]....
.L_183:
        /*0048*/ 	.word	0x00001310


	//   ....[1]....
        /*004c*/ 	.word	0x00001a50


	//----- nvinfo : EIATTR_CRS_STACK_SIZE
	.align		4
.L_184:
        /*0050*/ 	.byte	0x04, 0x1e
        /*0052*/ 	.short	(.L_186 - .L_185)
.L_185:
        /*0054*/ 	.word	0x00000000


	//----- nvinfo : EIATTR_CBANK_PARAM_SIZE
	.align		4
.L_186:
        /*0058*/ 	.byte	0x03, 0x19
        /*005a*/ 	.short	0x0040


	//----- nvinfo : EIATTR_PARAM_CBANK
	.align		4
        /*005c*/ 	.byte	0x04, 0x0a
        /*005e*/ 	.short	(.L_188 - .L_187)
	.align		4
.L_187:
        /*0060*/ 	.word	index@(.nv.constant0._ZN7cutlass9reference6device6kernel12BlockForEachIaNS1_6detail17RandomUniformFuncIaEEEEvPT_mNT0_6ParamsE)
        /*0064*/ 	.short	0x0210
        /*0066*/ 	.short	0x0040


	//----- nvinfo : EIATTR_SW_WAR
	.align		4
.L_188:
        /*0068*/ 	.byte	0x04, 0x36
        /*006a*/ 	.short	(.L_190 - .L_189)
.L_189:
        /*006c*/ 	.word	0x00000008
.L_190:


//--------------------- .nv.info._ZN7cutlass13device_kernelINS_4gemm6kernel13GemmUniversalIN4cute5tupleIJiiiiEEENS1_10collective13CollectiveMmaINS1_34MainloopSm90TmaGmmaWarpSpecializedILi8ENS5_IJNS4_1CILi1EEENSA_ILi2EEESB_EEENS1_24KernelTmaWarpSpecializedEEENS5_IJNSA_ILi128EEENSA_ILi64EEESG_EEEaNS5_IJlSB_lEEEaSJ_NS4_8TiledMMAINS4_8MMA_AtomIJNS4_4SM904GMMA26MMA_64x64x32_S32S8S8_SS_TNEEEENS4_6LayoutINS5_IJSB_SB_SB_EEENS5_IJNSA_ILi0EEESS_SS_EEEEENS5_IJNS4_10UnderscoreESV_SV_EEEEENS4_23SM90_TMA_LOAD_MULTICASTENS4_14ComposedLayoutINS4_7SwizzleILi3ELi4ELi3EEENS4_18smem_ptr_flag_bitsILi8EEENSQ_INS5_IJNSA_ILi8EEESG_EEENS5_IJSG_SB_EEEEEEEvNS4_8identityENS4_13SM90_TMA_LOADES18_vS19_EENS_8epilogue10collective6detail29Sm90TmaWarpSpecializedAdapterINS1D_8EpilogueINS5_IJSB_llEEES1H_NS1C_6thread17LinearCombinationIiLi1EiiLNS1I_9ScaleType4KindE0ELNS_15FloatRoundStyleE2EiEENSZ_IS11_NS12_ILi32EEENSQ_INS5_IJNS5_IJNSA_ILi32EEENSA_ILi4EEEEEESH_EEENS5_IJNS5_IJSB_NSA_ILi2048EEEEEES1P_EEEEEEENS4_9Copy_AtomIJNS4_39AutoVectorizingCopyWithAssumedAlignmentILi8EEEiEEENS4_9TiledCopyIS21_NSQ_INS5_IJSG_NSA_ILi16EEEEEENS5_IJS23_SB_EEEEES24_EENS1Y_IJS20_aEEENS1C_22EpilogueSimtVectorizedEvEEEEvvEEEEvNT_6ParamsE --------------------------
	.section	.nv.info._ZN7cutlass13device_kernelINS_4gemm6kernel13GemmUniversalIN4cute5tupleIJiiiiEEENS1_10collective13CollectiveMmaINS1_34MainloopSm90TmaGmmaWarpSpecializedILi8ENS5_IJNS4_1CILi1EEENSA_ILi2EEESB_EEENS1_24KernelTmaWarpSpecializedEEENS5_IJNSA_ILi128EEENSA_ILi64EEESG_EEEaNS5_IJlSB_lEEEaSJ_NS4_8TiledMMAINS4_8MMA_AtomIJNS4_4SM904GMMA26MMA_64x64x32_S32S8S8_SS_TNEEEENS4_6LayoutINS5_IJSB_SB_SB_EEENS5_IJNSA_ILi0EEESS_SS_EEEEENS5_IJNS4_10UnderscoreESV_SV_EEEEENS4_23SM90_TMA_LOAD_MULTICASTENS4_14ComposedLayoutINS4_7SwizzleILi3ELi4ELi3EEENS4_18smem_ptr_flag_bitsILi8EEENSQ_INS5_IJNSA_ILi8EEESG_EEENS5_IJSG_SB_EEEEEEEvNS4_8identityENS4_13SM90_TMA_LOADES18_vS19_EENS_8epilogue10collective6detail29Sm90TmaWarpSpecializedAdapterINS1D_8EpilogueINS5_IJSB_llEEES1H_NS1C_6thread17LinearCombinationIiLi1EiiLNS1I_9ScaleType4KindE0ELNS_15FloatRoundStyleE2EiEENSZ_IS11_NS12_ILi32EEENSQ_INS5_IJNS5_IJNSA_ILi32EEENSA_ILi4EEEEEESH_EEENS5_IJNS5_IJSB_NSA_ILi2048EEEEEES1P_EEEEEEENS4_9Copy_AtomIJNS4_39AutoVectorizingCopyWithAssumedAlignmentILi8EEEiEEENS4_9TiledCopyIS21_NSQ_INS5_IJSG_NSA_ILi16EEEEEENS5_IJS23_SB_EEEEES24_EENS1Y_IJS20_aEEENS1C_22EpilogueSimtVectorizedEvEEEEvvEEEEvNT_6ParamsE,"",@"SHT_CUDA_INFO"
	.sectionflags	@""
	.align	4


	//----- nvinfo : EIATTR_CUDA_API_VERSION
	.align		4
        /*0000*/ 	.byte	0x04, 0x37
        /*0002*/ 	.short	(.L_192 - .L_191)
.L_191:
        /*0004*/ 	.word	0x00000082


	//----- nvinfo : EIATTR_KPARAM_INFO
	.align		4
.L_192:
        /*0008*/ 	.byte	0x04, 0x17
        /*000a*/ 	.short	(.L_194 - .L_193)
.L_193:
        /*000c*/ 	.word	0x00000000
        /*0010*/ 	.short	0x0000
        /*0012*/ 	.short	0x0070
        /*0014*/ 	.byte	0x00, 0xf0, 0x01, 0x0e


	//----- nvinfo : EIATTR_SPARSE_MMA_MASK
	.align		4
.L_194:
        /*0018*/ 	.byte	0x03, 0x50
        /*001a*/ 	.short	0x0000


	//----- nvinfo : EIATTR_MAXREG_COUNT
	.align		4
        /*001c*/ 	.byte	0x03, 0x1b
        /*001e*/ 	.short	0x00ff


	//----- nvinfo : EIATTR_NUM_BARRIERS
	.align		4
        /*0020*/ 	.byte	0x02, 0x4c
        /*0022*/ 	.byte	0x02
	.zero		1


	//----- nvinfo : EIATTR_EXTERNS
	.align		4
        /*0024*/ 	.byte	0x04, 0x0f
        /*0026*/ 	.short	(.L_196 - .L_195)


	//   ....[0]....
	.align		4
.L_195:
        /*0028*/ 	.word	index@(__assertfail)


	//----- nvinfo : EIATTR_ANNOTATIONS
	.align		4
.L_196:
        /*002c*/ 	.byte	0x04, 0x55
        /*002e*/ 	.short	(.L_198 - .L_197)


	//   ....[0]....
.L_197:
        /*0030*/ 	.word	0x00000001
        /*0034*/ 	.byte	0xb0, 0x17, 0x00, 0x00, 0x01, 0x00, 0x00, 0x00, 0xc0, 0x17, 0x00, 0x00, 0x01, 0x00, 0x00, 0x00
        /* <DEDUP_REMOVED lines=20> */
        /*0184*/ 	.byte	0x50, 0x3e, 0x00, 0x00, 0x01, 0x00, 0x00, 0x00, 0x90, 0x3e, 0x00, 0x00


	//----- nvinfo : EIATTR_MERCURY_ISA_VERSION
	.align		4
.L_198:
        /*0190*/ 	.byte	0x03, 0x5f
        /*0192*/ 	.short	0x0101


	//----- nvinfo : EIATTR_COOP_GROUP_MASK_REGIDS
	.align		4
        /*0194*/ 	.byte	0x04, 0x29
        /*0196*/ 	.short	(.L_200 - .L_199)


	//   ....[0]....
.L_199:
        /*0198*/ 	.word	0xffffffff


	//   ....[1]....
        /*019c*/ 	.word	0xffffffff


	//   ....[2]....
        /*01a0*/ 	.word	0xffffffff


	//   ....[3]....
        /*01a4*/ 	.word	0xffffffff


	//----- nvinfo : EIATTR_COOP_GROUP_INSTR_OFFSETS
	.align		4
.L_200:
        /*01a8*/ 	.byte	0x04, 0x28
        /*01aa*/ 	.short	(.L_202 - .L_201)


	//   ....[0]....
.L_201:
        /*01ac*/ 	.word	0x00000080


	//   ....[1]....
        /*01b0*/ 	.word	0x00000090


	//   ....[2]....
        /*01b4*/ 	.word	0x00000150


	//   ....[3]....
        /*01b8*/ 	.word	0x000006f0


	//----- nvinfo : EIATTR_SYSCALL_OFFSETS
	.align		4
.L_202:
        /*01bc*/ 	.byte	0x04, 0x46
        /*01be*/ 	.short	(.L_204 - .L_203)


	//   ....[0]....
.L_203:
        /*01c0*/ 	.word	0x00000b90


	//----- nvinfo : EIATTR_MBARRIER_INSTR_OFFSETS
	.align		4
.L_204:
        /*01c4*/ 	.byte	0x04, 0x39
        /*01c6*/ 	.short	(.L_206 - .L_205)


	//   ....[0]....
.L_205:
        /*01c8*/ 	.word	0x000002f0
        /*01cc*/ 	.word	0x000000ff
        /*01d0*/ 	.word	0x00030000
        /*01d4*/ 	.short	0x0100
        /*01d6*/ 	.byte	0x08
	.zero		1


	//   ....[1]....
        /*01d8*/ 	.word	0x00000300
        /*01dc*/ 	.word	0x000000ff
        /*01e0*/ 	.word	0x00030040
        /*01e4*/ 	.short	0x0100
        /*01e6*/ 	.byte	0x08
	.zero		1


	//   ....[2]....
        /*01e8*/ 	.word	0x00000310
        /*01ec*/ 	.word	0x000000ff
        /*01f0*/ 	.word	0x00030008
        /*01f4*/ 	.short	0x0100
        /*01f6*/ 	.byte	0x08
	.zero		1


	//   ....[3]....
        /*01f8*/ 	.word	0x00000320
        /*01fc*/ 	.word	0x000000ff
        /*0200*/ 	.word	0x00030048
        /*0204*/ 	.short	0x0100
        /*0206*/ 	.byte	0x08
	.zero		1


	//   ....[4]....
        /*0208*/ 	.word	0x00000330
        /*020c*/ 	.word	0x000000ff
        /*0210*/ 	.word	0x00030010
        /*0214*/ 	.short	0x0100
        /*0216*/ 	.byte	0x08
	.zero		1


	//   ....[5]....
        /*0218*/ 	.word	0x00000340
        /*021c*/ 	.word	0x000000ff
        /*0220*/ 	.word	0x00030050
        /*0224*/ 	.short	0x0100
        /*0226*/ 	.byte	0x08
	.zero		1


	//   ....[6]....
        /*0228*/ 	.word	0x00000350
        /*022c*/ 	.word	0x000000ff
        /*0230*/ 	.word	0x00030018
        /*0234*/ 	.short	0x0100
        /*0236*/ 	.byte	0x08
	.zero		1


	//   ....[7]....
        /*0238*/ 	.word	0x00000360
        /*023c*/ 	.word	0x000000ff
        /*0240*/ 	.word	0x00030058
        /*0244*/ 	.short	0x0100
        /*0246*/ 	.byte	0x08
	.zero		1


	//   ....[8]....
        /*0248*/ 	.word	0x00000370
        /*024c*/ 	.word	0x000000ff
        /*0250*/ 	.word	0x00030020
        /*0254*/ 	.short	0x0100
        /*0256*/ 	.byte	0x08
	.zero		1


	//   ....[9]....
        /*0258*/ 	.word	0x00000380
        /*025c*/ 	.word	0x000000ff
        /*0260*/ 	.word	0x00030060
        /*0264*/ 	.short	0x0100
        /*0266*/ 	.byte	0x08
	.zero		1


	//   ....[10]....
        /*0268*/ 	.word	0x00000390
        /*026c*/ 	.word	0x000000ff
        /*0270*/ 	.word	0x00030028
        /*0274*/ 	.short	0x0100
        /*0276*/ 	.byte	0x08
	.zero		1


	//   ....[11]....
        /*0278*/ 	.word	0x000003a0
        /*027c*/ 	.word	0x000000ff
        /*0280*/ 	.word	0x00030068
        /*0284*/ 	.short	0x0100
        /*0286*/ 	.byte	0x08
	.zero		1


	//   ....[12]....
        /*0288*/ 	.word	0x000003b0
        /*028c*/ 	.word	0x000000ff
        /*0290*/ 	.word	0x00030030
        /*0294*/ 	.short	0x0100
        /*0296*/ 	.byte	0x08
	.zero		1


	//   ....[13]....
        /*0298*/ 	.word	0x000003c0
        /*029c*/ 	.word	0x000000ff
        /*02a0*/ 	.word	0x00030070
        /*02a4*/ 	.short	0x0100
        /*02a6*/ 	.byte	0x08
	.zero		1


	//   ....[14]....
        /*02a8*/ 	.word	0x000003d0
        /*02ac*/ 	.word	0x000000ff
        /*02b0*/ 	.word	0x00030038
        /*02b4*/ 	.short	0x0100
        /*02b6*/ 	.byte	0x08
	.zero		1


	//   ....[15]....
        /*02b8*/ 	.word	0x000003e0
        /*02bc*/ 	.word	0x000000ff
        /*02c0*/ 	.word	0x00030078
        /*02c4*/ 	.short	0x0100
        /*02c6*/ 	.byte	0x08
	.zero		1


	//   ....[16]....
        /*02c8*/ 	.word	0x00000c20
        /*02cc*/ 	.word	0x000000db
        /*02d0*/ 	.word	0x00030000
        /*02d4*/ 	.short	0x010a
        /*02d6*/ 	.byte	0x3f
	.zero		1


	//   ....[17]....
        /*02d8*/ 	.word	0x00000c60
        /*02dc*/ 	.word	0x000000db
        /*02e0*/ 	.word	0x00030000
        /*02e4*/ 	.short	0x010a
        /*02e6*/ 	.byte	0x3f
	.zero		1


	//   ....[18]....
        /*02e8*/ 	.word	0x00001110
        /*02ec*/ 	.word	0x00000005
        /*02f0*/ 	.word	0x00030000
        /*02f4*/ 	.short	0x010a
        /*02f6*/ 	.byte	0x3f
	.zero		1


	//   ....[19]....
        /*02f8*/ 	.word	0x00001150
        /*02fc*/ 	.word	0x00000005
        /*0300*/ 	.word	0x00030000
        /*0304*/ 	.short	0x010a
        /*0306*/ 	.byte	0x3f
	.zero		1


	//   ....[20]....
        /*0308*/ 	.word	0x00001530
        /*030c*/ 	.word	0x00000004
        /*0310*/ 	.word	0x00000000
        /*0314*/ 	.short	0x0101
        /*0316*/ 	.byte	0x3f
	.zero		1


	//   ....[21]....
        /*0318*/ 	.word	0x00001750
        /*031c*/ 	.word	0x00000000
        /*0320*/ 	.word	0x00000000
        /*0324*/ 	.short	0x0101
        /*0326*/ 	.byte	0x3f
	.zero		1


	//   ....[22]....
        /*0328*/ 	.word	0x00007080
        /*032c*/ 	.word	0x00000008
        /*0330*/ 	.word	0x00030040
        /*0334*/ 	.short	0x010a
        /*0336*/ 	.byte	0x3f
	.zero		1


	//   ....[23]....
        /*0338*/ 	.word	0x00007480
        /*033c*/ 	.word	0x00000003
        /*0340*/ 	.word	0x00000000
        /*0344*/ 	.short	0x010a
        /*0346*/ 	.byte	0x3f
	.zero		1


	//   ....[24]....
        /*0348*/ 	.word	0x00007540
        /*034c*/ 	.word	0x00000002
        /*0350*/ 	.word	0x00000000
        /*0354*/ 	.short	0x010a
        /*0356*/ 	.byte	0x3f
	.zero		1


	//   ....[25]....
        /*0358*/ 	.word	0x000075d0
        /*035c*/ 	.word	0x00000003
        /*0360*/ 	.word	0x00000000
        /*0364*/ 	.short	0x010a
        /*0366*/ 	.byte	0x3f
	.zero		1


	//   ....[26]....
        /*0368*/ 	.word	0x00007660
        /*036c*/ 	.word	0x00000002
        /*0370*/ 	.word	0x00000000
        /*0374*/ 	.short	0x010a
        /*0376*/ 	.byte	0x3f
	.zero		1


	//   ....[27]....
        /*0378*/ 	.word	0x000076f0
        /*037c*/ 	.word	0x00000003
        /*0380*/ 	.word	0x00000000
        /*0384*/ 	.short	0x010a
        /*0386*/ 	.byte	0x3f
	.zero		1


	//   ....[28]....
        /*0388*/ 	.word	0x00007780
        /*038c*/ 	.word	0x00000002
        /*0390*/ 	.word	0x00000000
        /*0394*/ 	.short	0x010a
        /*0396*/ 	.byte	0x3f
	.zero		1


	//   ....[29]....
        /*0398*/ 	.word	0x00007810
        /*039c*/ 	.word	0x00000003
        /*03a0*/ 	.word	0x00000000
        /*03a4*/ 	.short	0x010a
        /*03a6*/ 	.byte	0x3f
	.zero		1


	//   ....[30]....
        /*03a8*/ 	.word	0x000078a0
        /*03ac*/ 	.word	0x00000005
        /*03b0*/ 	.word	0x00000000
        /*03b4*/ 	.short	0x010a
        /*03b6*/ 	.byte	0x3f
	.zero		1


	//   ....[31]....
        /*03b8*/ 	.word	0x000078f0
        /*03bc*/ 	.word	0x000000db
        /*03c0*/ 	.word	0x00030000
        /*03c4*/ 	.short	0x010a
        /*03c6*/ 	.byte	0x3f
	.zero		1


	//   ....[32]....
        /*03c8*/ 	.word	0x00007940
        /*03cc*/ 	.word	0x00000005
        /*03d0*/ 	.word	0x00030000
        /*03d4*/ 	.short	0x010a
        /*03d6*/ 	.byte	0x3f
	.zero		1


	//   ....[33]....
        /*03d8*/ 	.word	0x00007990
        /*03dc*/ 	.word	0x00000008
        /*03e0*/ 	.word	0x00030040
        /*03e4*/ 	.short	0x010a
        /*03e6*/ 	.byte	0x3f
	.zero		1


	//   ....[34]....
        /*03e8*/ 	.word	0x00007a60
        /*03ec*/ 	.word	0x00000003
        /*03f0*/ 	.word	0x00000000
        /*03f4*/ 	.short	0x010a
        /*03f6*/ 	.byte	0x3f
	.zero		1


	//   ....[35]....
        /*03f8*/ 	.word	0x00007ab0
        /*03fc*/ 	.word	0x00000002
        /*0400*/ 	.word	0x00000000
        /*0404*/ 	.short	0x010a
        /*0406*/ 	.byte	0x3f
	.zero		1


	//   ....[36]....
        /*0408*/ 	.word	0x00007b00
        /*040c*/ 	.word	0x00000003
        /*0410*/ 	.word	0x00000000
        /*0414*/ 	.short	0x010a
        /*0416*/ 	.byte	0x3f
	.zero		1


	//   ....[37]....
        /*0418*/ 	.word	0x00007b50
        /*041c*/ 	.word	0x00000002
        /*0420*/ 	.word	0x00000000
        /*0424*/ 	.short	0x010a
        /*0426*/ 	.byte	0x3f
	.zero		1


	//   ....[38]....
        /*0428*/ 	.word	0x00007ba0
        /*042c*/ 	.word	0x00000003
        /*0430*/ 	.word	0x00000000
        /*0434*/ 	.short	0x010a
        /*0436*/ 	.byte	0x3f
	.zero		1


	//   ....[39]....
        /*0438*/ 	.word	0x00007bf0
        /*043c*/ 	.word	0x00000002
        /*0440*/ 	.word	0x00000000
        /*0444*/ 	.short	0x010a
        /*0446*/ 	.byte	0x3f
	.zero		1


	//   ....[40]....
        /*0448*/ 	.word	0x00007c40
        /*044c*/ 	.word	0x00000003
        /*0450*/ 	.word	0x00000000
        /*0454*/ 	.short	0x010a
        /*0456*/ 	.byte	0x3f
	.zero		1


	//----- nvinfo : EIATTR_NUM_MBARRIERS
	.align		4
.L_206:
        /*0458*/ 	.byte	0x03, 0x38
        /*045a*/ 	.short	0x0010


	//----- nvinfo : EIATTR_EXIT_INSTR_OFFSETS
	.align		4
        /*045c*/ 	.byte	0x04, 0x1c
        /*045e*/ 	.short	(.L_208 - .L_207)


	//   ....[0]....
.L_207:
        /*0460*/ 	.word	0x00000a70


	//   ....[1]....
        /*0464*/ 	.word	0x00006d10


	//   ....[2]....
        /*0468*/ 	.word	0x00006ee0


	//   ....[3]....
        /*046c*/ 	.word	0x00006f00


	//   ....[4]....
        /*0470*/ 	.word	0x00007360


	//   ....[5]....
        /*0474*/ 	.word	0x000078d0


	//----- nvinfo : EIATTR_MAX_THREADS
	.align		4
.L_208:
        /*0478*/ 	.byte	0x04, 0x05
        /*047a*/ 	.short	(.L_210 - .L_209)
.L_209:
        /*047c*/ 	.word	0x00000100
        /*0480*/ 	.word	0x00000001
        /*0484*/ 	.word	0x00000001


	//----- nvinfo : EIATTR_CRS_STACK_SIZE
	.align		4
.L_210:
        /*0488*/ 	.byte	0x04, 0x1e
        /*048a*/ 	.short	(.L_212 - .L_211)
.L_211:
        /*048c*/ 	.word	0x00000000


	//----- nvinfo : EIATTR_CBANK_PARAM_SIZE
	.align		4
.L_212:
        /*0490*/ 	.byte	0x03, 0x19
        /*0492*/ 	.short	0x03f0


	//----- nvinfo : EIATTR_PARAM_CBANK
	.align		4
        /*0494*/ 	.byte	0x04, 0x0a
        /*0496*/ 	.short	(.L_214 - .L_213)
	.align		4
.L_213:
        /*0498*/ 	.word	index@(.nv.constant0._ZN7cutlass13device_kernelINS_4gemm6kernel13GemmUniversalIN4cute5tupleIJiiiiEEENS1_10collective13CollectiveMmaINS1_34MainloopSm90TmaGmmaWarpSpecializedILi8ENS5_IJNS4_1CILi1EEENSA_ILi2EEESB_EEENS1_24KernelTmaWarpSpecializedEEENS5_IJNSA_ILi128EEENSA_ILi64EEESG_EEEaNS5_IJlSB_lEEEaSJ_NS4_8TiledMMAINS4_8MMA_AtomIJNS4_4SM904GMMA26MMA_64x64x32_S32S8S8_SS_TNEEEENS4_6LayoutINS5_IJSB_SB_SB_EEENS5_IJNSA_ILi0EEESS_SS_EEEEENS5_IJNS4_10UnderscoreESV_SV_EEEEENS4_23SM90_TMA_LOAD_MULTICASTENS4_14ComposedLayoutINS4_7SwizzleILi3ELi4ELi3EEENS4_18smem_ptr_flag_bitsILi8EEENSQ_INS5_IJNSA_ILi8EEESG_EEENS5_IJSG_SB_EEEEEEEvNS4_8identityENS4_13SM90_TMA_LOADES18_vS19_EENS_8epilogue10collective6detail29Sm90TmaWarpSpecializedAdapterINS1D_8EpilogueINS5_IJSB_llEEES1H_NS1C_6thread17LinearCombinationIiLi1EiiLNS1I_9ScaleType4KindE0ELNS_15FloatRoundStyleE2EiEENSZ_IS11_NS12_ILi32EEENSQ_INS5_IJNS5_IJNSA_ILi32EEENSA_ILi4EEEEEESH_EEENS5_IJNS5_IJSB_NSA_ILi2048EEEEEES1P_EEEEEEENS4_9Copy_AtomIJNS4_39AutoVectorizingCopyWithAssumedAlignmentILi8EEEiEEENS4_9TiledCopyIS21_NSQ_INS5_IJSG_NSA_ILi16EEEEEENS5_IJS23_SB_EEEEES24_EENS1Y_IJS20_aEEENS1C_22EpilogueSimtVectorizedEvEEEEvvEEEEvNT_6ParamsE)
        /*049c*/ 	.short	0x0210
        /*049e*/ 	.short	0x03f0


	//----- nvinfo : EIATTR_SW_WAR
	.align		4
.L_214:
        /*04a0*/ 	.byte	0x04, 0x36
        /*04a2*/ 	.short	(.L_216 - .L_215)
.L_215:
        /*04a4*/ 	.word	0x00000008
.L_216:


//--------------------- .nv.callgraph             --------------------------
	.section	.nv.callgraph,"",@"SHT_CUDA_CALLGRAPH"
	.align	4
	.sectionentsize	8
	.align		4
        /*0000*/ 	.word	0x00000000
	.align		4
        /*0004*/ 	.word	0xffffffff
	.align		4
        /*0008*/ 	.word	index@(_ZN7cutlass13device_kernelINS_4gemm6kernel13GemmUniversalIN4cute5tupleIJiiiiEEENS1_10collective13CollectiveMmaINS1_34MainloopSm90TmaGmmaWarpSpecializedILi8ENS5_IJNS4_1CILi1EEENSA_ILi2EEESB_EEENS1_24KernelTmaWarpSpecializedEEENS5_IJNSA_ILi128EEENSA_ILi64EEESG_EEEaNS5_IJlSB_lEEEaSJ_NS4_8TiledMMAINS4_8MMA_AtomIJNS4_4SM904GMMA26MMA_64x64x32_S32S8S8_SS_TNEEEENS4_6LayoutINS5_IJSB_SB_SB_EEENS5_IJNSA_ILi0EEESS_SS_EEEEENS5_IJNS4_10UnderscoreESV_SV_EEEEENS4_23SM90_TMA_LOAD_MULTICASTENS4_14ComposedLayoutINS4_7SwizzleILi3ELi4ELi3EEENS4_18smem_ptr_flag_bitsILi8EEENSQ_INS5_IJNSA_ILi8EEESG_EEENS5_IJSG_SB_EEEEEEEvNS4_8identityENS4_13SM90_TMA_LOADES18_vS19_EENS_8epilogue10collective6detail29Sm90TmaWarpSpecializedAdapterINS1D_8EpilogueINS5_IJSB_llEEES1H_NS1C_6thread17LinearCombinationIiLi1EiiLNS1I_9ScaleType4KindE0ELNS_15FloatRoundStyleE2EiEENSZ_IS11_NS12_ILi32EEENSQ_INS5_IJNS5_IJNSA_ILi32EEENSA_ILi4EEEEEESH_EEENS5_IJNS5_IJSB_NSA_ILi2048EEEEEES1P_EEEEEEENS4_9Copy_AtomIJNS4_39AutoVectorizingCopyWithAssumedAlignmentILi8EEEiEEENS4_9TiledCopyIS21_NSQ_INS5_IJSG_NSA_ILi16EEEEEENS5_IJS23_SB_EEEEES24_EENS1Y_IJS20_aEEENS1C_22EpilogueSimtVectorizedEvEEEEvvEEEEvNT_6ParamsE)
	.align		4
        /*000c*/ 	.word	index@(__assertfail)
	.align		4
        /*0010*/ 	.word	0x00000000
	.align		4
        /*0014*/ 	.word	0xfffffffe
	.align		4
        /*0018*/ 	.word	0x00000000
	.align		4
        /*001c*/ 	.word	0xfffffffd
	.align		4
        /*0020*/ 	.word	0x00000000
	.align		4
        /*0024*/ 	.word	0xfffffffc


//--------------------- .nv.constant4             --------------------------
	.section	.nv.constant4,"a",@progbits
	.align	8
	.align		8
.nv.constant4:
        /*0000*/ 	.dword	precalc_xorwow_matrix
	.align		8
        /*0008*/ 	.dword	precalc_xorwow_offset_matrix
	.align		8
        /*0010*/ 	.dword	mrg32k3aM1
	.align		8
        /*0018*/ 	.dword	mrg32k3aM2
	.align		8
        /*0020*/ 	.dword	mrg32k3aM1SubSeq
	.align		8
        /*0028*/ 	.dword	mrg32k3aM2SubSeq
	.align		8
        /*0030*/ 	.dword	mrg32k3aM1Seq
	.align		8
        /*0038*/ 	.dword	mrg32k3aM2Seq
	.align		8
        /*0040*/ 	.dword	__unnamed_1
	.align		8
        /*0048*/ 	.dword	_ZN30_INTERNAL_41bcc32a_4_k_cu_main4cuda3std3__45__cpo5beginE
	.align		8
        /*0050*/ 	.dword	_ZN30_INTERNAL_41bcc32a_4_k_cu_main4cuda3std3__45__cpo3endE
	.align		8
        /*0058*/ 	.dword	_ZN30_INTERNAL_41bcc32a_4_k_cu_main4cuda3std3__45__cpo6cbeginE
	.align		8
        /*0060*/ 	.dword	_ZN30_INTERNAL_41bcc32a_4_k_cu_main4cuda3std3__45__cpo4cendE
	.align		8
        /*0068*/ 	.dword	_ZN30_INTERNAL_41bcc32a_4_k_cu_main4cuda3std3__432_GLOBAL__N__41bcc32a_4_k_cu_main6ignoreE
	.align		8
        /*0070*/ 	.dword	_ZN30_INTERNAL_41bcc32a_4_k_cu_main4cuda3std3__419piecewise_constructE
	.align		8
        /*0078*/ 	.dword	_ZN30_INTERNAL_41bcc32a_4_k_cu_main4cuda3std3__48in_placeE
	.align		8
        /*0080*/ 	.dword	_ZN30_INTERNAL_41bcc32a_4_k_cu_main4cuda3std6ranges3__45__cpo4swapE
	.align		8
        /*0088*/ 	.dword	_ZN30_INTERNAL_41bcc32a_4_k_cu_main4cuda3std6ranges3__45__cpo9iter_moveE
	.align		8
        /*0090*/ 	.dword	_ZN30_INTERNAL_41bcc32a_4_k_cu_main4cute7productE
	.align		8
        /*0098*/ 	.dword	_ZN30_INTERNAL_41bcc32a_4_k_cu_main4cute1_E
	.align		8
        /*00a0*/ 	.dword	$str$23
	.align		8
        /*00a8*/ 	.dword	$str$24
	.align		8
        /*00b0*/ 	.dword	__assertfail


//--------------------- .nv.constant3             --------------------------
	.section	.nv.constant3,"a",@progbits
	.align	8
.nv.constant3:
	.type		__cr_lgamma_table,@object
	.size		__cr_lgamma_table,(.L_8 - __cr_lgamma_table)
__cr_lgamma_table:
        /*0000*/ 	.byte	0x00, 0x00, 0x00, 0x00, 0x00, 0x00, 0x00, 0x00, 0x00, 0x00, 0x00, 0x00, 0x00, 0x00, 0x00, 0x00
        /*0010*/ 	.byte	0xef, 0x39, 0xfa, 0xfe, 0x42, 0x2e, 0xe6, 0x3f, 0x02, 0x20, 0x2a, 0xfa, 0x0b, 0xab, 0xfc, 0x3f
        /*0020*/ 	.byte	0xf9, 0x2c, 0x92, 0x7c, 0xa7, 0x6c, 0x09, 0x40, 0xc9, 0x79, 0x44, 0x3c, 0x64, 0x26, 0x13, 0x40
        /*0030*/ 	.byte	0xca, 0x01, 0xcf, 0x3a, 0x27, 0x51, 0x1a, 0x40, 0x30, 0xcc, 0x2d, 0xf3, 0xe1, 0x0c, 0x21, 0x40
        /*0040*/ 	.byte	0x0d, 0xb7, 0xfc, 0x82, 0x8e, 0x35, 0x25, 0x40
.L_8:


//--------------------- .text._ZN7cutlass9reference6device6kernel17BlockCompareEqualIiEEvPiPKT_S7_m --------------------------
	.section	.text._ZN7cutlass9reference6device6kernel17BlockCompareEqualIiEEvPiPKT_S7_m,"ax",@progbits
	.align	128
        .global         _ZN7cutlass9reference6device6kernel17BlockCompareEqualIiEEvPiPKT_S7_m
        .type           _ZN7cutlass9reference6device6kernel17BlockCompareEqualIiEEvPiPKT_S7_m,@function
        .size           _ZN7cutlass9reference6device6kernel17BlockCompareEqualIiEEvPiPKT_S7_m,(.L_x_328 - _ZN7cutlass9reference6device6kernel17BlockCompareEqualIiEEvPiPKT_S7_m)
        .other          _ZN7cutlass9reference6device6kernel17BlockCompareEqualIiEEvPiPKT_S7_m,@"STO_CUDA_ENTRY STV_DEFAULT"
_ZN7cutlass9reference6device6kernel17BlockCompareEqualIiEEvPiPKT_S7_m:
.text._ZN7cutlass9reference6device6kernel17BlockCompareEqualIiEEvPiPKT_S7_m:
[----:B------:R-:W-:Y:S01]  /*0000*/  LDC R1, c[0x0][0x28] ;  /* 0x00000a00ff017b82 */ /* 0x000fe20000000800 */
[----:B------:R-:W0:Y:S07]  /*0010*/  S2R R3, SR_TID.X ;  /* 0x0000000000037919 */ /* 0x000e2e0000002100 */
[----:B------:R-:W0:Y:S08]  /*0020*/  S2UR UR4, SR_CTAID.X ;  /* 0x00000000000479c3 */ /* 0x000e300000002500 */
[----:B------:R-:W0:Y:S02]  /*0030*/  LDC R2, c[0x0][RZ] ;  /* 0x00000000ff027b82 */ /* 0x000e240000000800 */
[----:B0-----:R-:W-:Y:S01]  /*0040*/  IMAD R0, R2, UR4, R3 ;  /* 0x0000000402007c24 */ /* 0x001fe2000f8e0203 */
[----:B------:R-:W-:-:S04]  /*0050*/  ULDC.64 UR4, c[0x0][0x228] ;  /* 0x00008a0000047ab9 */ /* 0x000fc80000000a00 */
[----:B------:R-:W-:-:S04]  /*0060*/  ISETP.GE.U32.AND P0, PT, R0, UR4, PT ;  /* 0x0000000400007c0c */ /* 0x000fc8000bf06070 */
[----:B------:R-:W-:-:S13]  /*0070*/  ISETP.GE.U32.AND.EX P0, PT, RZ, UR5, PT, P0 ;  /* 0x00000005ff007c0c */ /* 0x000fda000bf06100 */
[----:B------:R-:W-:Y:S05]  /*0080*/  @P0 EXIT ;  /* 0x000000000000094d */ /* 0x000fea0003800000 */
[----:B------:R-:W-:Y:S01]  /*0090*/  BSSY B0, `(.L_x_0) ;  /* 0x0000019000007945 */ /* 0x000fe20003800000 */
[----:B------:R-:W-:Y:S01]  /*00a0*/  ULDC UR4, c[0x0][0xc] ;  /* 0x0000030000047ab9 */ /* 0x000fe20000000800 */
[----:B------:R-:W-:Y:S01]  /*00b0*/  IMAD.MOV.U32 R6, RZ, RZ, RZ ;  /* 0x000000ffff067224 */ /* 0x000fe200078e00ff */
[----:B------:R-:W-:Y:S01]  /*00c0*/  ULDC.64 UR6, c[0x0][0x208] ;  /* 0x0000820000067ab9 */ /* 0x000fe20000000a00 */
[----:B------:R-:W-:Y:S01]  /*00d0*/  IMAD.MOV.U32 R7, RZ, RZ, R0 ;  /* 0x000000ffff077224 */ /* 0x000fe200078e0000 */
[----:B------:R-:W-:Y:S01]  /*00e0*/  ULDC.64 UR10, c[0x0][0x228] ;  /* 0x00008a00000a7ab9 */ /* 0x000fe20000000a00 */
[----:B------:R-:W-:Y:S01]  /*00f0*/  IMAD R0, R2, UR4, RZ ;  /* 0x0000000402007c24 */ /* 0x000fe2000f8e02ff */
[----:B------:R-:W-:Y:S01]  /*0100*/  ULDC.64 UR4, c[0x0][0x220] ;  /* 0x0000880000047ab9 */ /* 0x000fe20000000a00 */
[----:B------:R-:W-:-:S05]  /*0110*/  ULDC.64 UR8, c[0x0][0x218] ;  /* 0x0000860000087ab9 */ /* 0x000fca0000000a00 */
.L_x_2:
[C---:B------:R-:W-:Y:S01]  /*0120*/  IMAD.SHL.U32 R4, R7.reuse, 0x4, RZ ;  /* 0x0000000407047824 */ /* 0x040fe200078e00ff */
[----:B------:R-:W-:-:S04]  /*0130*/  SHF.L.U64.HI R5, R7, 0x2, R6 ;  /* 0x0000000207057819 */ /* 0x000fc80000010206 */
[C---:B------:R-:W-:Y:S02]  /*0140*/  IADD3 R2, P0, R4.reuse, UR4, RZ ;  /* 0x0000000404027c10 */ /* 0x040fe4000ff1e0ff */
[----:B------:R-:W-:Y:S02]  /*0150*/  IADD3 R4, P1, R4, UR8, RZ ;  /* 0x0000000804047c10 */ /* 0x000fe4000ff3e0ff */
[C---:B------:R-:W-:Y:S02]  /*0160*/  IADD3.X R3, R5.reuse, UR5, RZ, P0, !PT ;  /* 0x0000000505037c10 */ /* 0x040fe400087fe4ff */
[----:B------:R-:W-:-:S03]  /*0170*/  IADD3.X R5, R5, UR9, RZ, P1, !PT ;  /* 0x0000000905057c10 */ /* 0x000fc60008ffe4ff */
[----:B------:R-:W2:Y:S04]  /*0180*/  LDG.E R2, desc[UR6][R2.64] ;  /* 0x0000000602027981 */ /* 0x000ea8000c1e1900 */
[----:B------:R-:W2:Y:S02]  /*0190*/  LDG.E R5, desc[UR6][R4.64] ;  /* 0x0000000604057981 */ /* 0x000ea4000c1e1900 */
[----:B--2---:R-:W-:-:S13]  /*01a0*/  ISETP.NE.AND P0, PT, R5, R2, PT ;  /* 0x000000020500720c */ /* 0x004fda0003f05270 */
[----:B------:R-:W-:Y:S05]  /*01b0*/  @P0 BRA `(.L_x_1) ;  /* 0x0000000000180947 */ /* 0x000fea0003800000 */
[----:B------:R-:W-:-:S05]  /*01c0*/  IADD3 R7, P0, R0, R7, RZ ;  /* 0x0000000700077210 */ /* 0x000fca0007f1e0ff */
[----:B------:R-:W-:Y:S01]  /*01d0*/  IMAD.X R6, RZ, RZ, R6, P0 ;  /* 0x000000ffff067224 */ /* 0x000fe200000e0606 */
[----:B------:R-:W-:-:S04]  /*01e0*/  ISETP.GE.U32.AND P0, PT, R7, UR10, PT ;  /* 0x0000000a07007c0c */ /* 0x000fc8000bf06070 */
[----:B------:R-:W-:-:S13]  /*01f0*/  ISETP.GE.U32.AND.EX P0, PT, R6, UR11, PT, P0 ;  /* 0x0000000b06007c0c */ /* 0x000fda000bf06100 */
[----:B------:R-:W-:Y:S05]  /*0200*/  @!P0 BRA `(.L_x_2) ;  /* 0xfffffffc00c48947 */ /* 0x000fea000383ffff */
[----:B------:R-:W-:Y:S05]  /*0210*/  EXIT ;  /* 0x000000000000794d */ /* 0x000fea0003800000 */
.L_x_1:
[----:B------:R-:W-:Y:S05]  /*0220*/  BSYNC B0 ;  /* 0x0000000000007941 */ /* 0x000fea0003800000 */
.L_x_0:
[----:B------:R-:W0:Y:S02]  /*0230*/  LDC.64 R2, c[0x0][0x210] ;  /* 0x00008400ff027b82 */ /* 0x000e240000000a00 */
[----:B0-----:R-:W-:Y:S01]  /*0240*/  STG.E desc[UR6][R2.64], RZ ;  /* 0x000000ff02007986 */ /* 0x001fe2000c101906 */
[----:B------:R-:W-:Y:S05]  /*0250*/  EXIT ;  /* 0x000000000000794d */ /* 0x000fea0003800000 */
.L_x_3:
[----:B------:R-:W-:-:S00]  /*0260*/  BRA `(.L_x_3) ;  /* 0xfffffffc00fc7947 */ /* 0x000fc0000383ffff */
[----:B------:R-:W-:-:S00]  /*0270*/  NOP ;  /* 0x0000000000007918 */ /* 0x000fc00000000000 */
        /* <DEDUP_REMOVED lines=8> */
.L_x_328:


//--------------------- .text._ZN7cutlass9reference6device6kernel11GemmComplexIaNS_6layout8RowMajorEaNS4_11ColumnMajorEiS6_iiiNS_16NumericConverterIiiLNS_15FloatRoundStyleE2EEENS_12multiply_addIiiiEELi4ELi16EEEvNS_4gemm9GemmCoordET5_NS_9TensorRefIT_T0_EENS_16ComplexTransformENSF_IT1_T2_EESJ_SE_NSF_IT3_T4_EENSF_IT7_SO_EET6_illll --------------------------
	.section	.text._ZN7cutlass9reference6device6kernel11GemmComplexIaNS_6layout8RowMajorEaNS4_11ColumnMajorEiS6_iiiNS_16NumericConverterIiiLNS_15FloatRoundStyleE2EEENS_12multiply_addIiiiEELi4ELi16EEEvNS_4gemm9GemmCoordET5_NS_9TensorRefIT_T0_EENS_16ComplexTransformENSF_IT1_T2_EESJ_SE_NSF_IT3_T4_EENSF_IT7_SO_EET6_illll,"ax",@progbits
	.align	128
        .global         _ZN7cutlass9reference6device6kernel11GemmComplexIaNS_6layout8RowMajorEaNS4_11ColumnMajorEiS6_iiiNS_16NumericConverterIiiLNS_15FloatRoundStyleE2EEENS_12multiply_addIiiiEELi4ELi16EEEvNS_4gemm9GemmCoordET5_NS_9TensorRefIT_T0_EENS_16ComplexTransformENSF_IT1_T2_EESJ_SE_NSF_IT3_T4_EENSF_IT7_SO_EET6_illll
        .type           _ZN7cutlass9reference6device6kernel11GemmComplexIaNS_6layout8RowMajorEaNS4_11ColumnMajorEiS6_iiiNS_16NumericConverterIiiLNS_15FloatRoundStyleE2EEENS_12multiply_addIiiiEELi4ELi16EEEvNS_4gemm9GemmCoordET5_NS_9TensorRefIT_T0_EENS_16ComplexTransformENSF_IT1_T2_EESJ_SE_NSF_IT3_T4_EENSF_IT7_SO_EET6_illll,@function
        .size           _ZN7cutlass9reference6device6kernel11GemmComplexIaNS_6layout8RowMajorEaNS4_11ColumnMajorEiS6_iiiNS_16NumericConverterIiiLNS_15FloatRoundStyleE2EEENS_12multiply_addIiiiEELi4ELi16EEEvNS_4gemm9GemmCoordET5_NS_9TensorRefIT_T0_EENS_16ComplexTransformENSF_IT1_T2_EESJ_SE_NSF_IT3_T4_EENSF_IT7_SO_EET6_illll,(.L_x_329 - _ZN7cutlass9reference6device6kernel11GemmComplexIaNS_6layout8RowMajorEaNS4_11ColumnMajorEiS6_iiiNS_16NumericConverterIiiLNS_15FloatRoundStyleE2EEENS_12multiply_addIiiiEELi4ELi16EEEvNS_4gemm9GemmCoordET5_NS_9TensorRefIT_T0_EENS_16ComplexTransformENSF_IT1_T2_EESJ_SE_NSF_IT3_T4_EENSF_IT7_SO_EET6_illll)
        .other          _ZN7cutlass9reference6device6kernel11GemmComplexIaNS_6layout8RowMajorEaNS4_11ColumnMajorEiS6_iiiNS_16NumericConverterIiiLNS_15FloatRoundStyleE2EEENS_12multiply_addIiiiEELi4ELi16EEEvNS_4gemm9GemmCoordET5_NS_9TensorRefIT_T0_EENS_16ComplexTransformENSF_IT1_T2_EESJ_SE_NSF_IT3_T4_EENSF_IT7_SO_EET6_illll,@"STO_CUDA_ENTRY STV_DEFAULT"
_ZN7cutlass9reference6device6kernel11GemmComplexIaNS_6layout8RowMajorEaNS4_11ColumnMajorEiS6_iiiNS_16NumericConverterIiiLNS_15FloatRoundStyleE2EEENS_12multiply_addIiiiEELi4ELi16EEEvNS_4gemm9GemmCoordET5_NS_9TensorRefIT_T0_EENS_16ComplexTransformENSF_IT1_T2_EESJ_SE_NSF_IT3_T4_EENSF_IT7_SO_EET6_illll:
.text._ZN7cutlass9reference6device6kernel11GemmComplexIaNS_6layout8RowMajorEaNS4_11ColumnMajorEiS6_iiiNS_16NumericConverterIiiLNS_15FloatRoundStyleE2EEENS_12multiply_addIiiiEELi4ELi16EEEvNS_4gemm9GemmCoordET5_NS_9TensorRefIT_T0_EENS_16ComplexTransformENSF_IT1_T2_EESJ_SE_NSF_IT3_T4_EENSF_IT7_SO_EET6_illll:
[----:B------:R-:W0:Y:S08]  /*0000*/  LDC R1, c[0x0][0x28] ;  /* 0x00000a00ff017b82 */ /* 0x000e300000000800 */
[----:B------:R-:W1:Y:S01]  /*0010*/  S2UR UR17, SR_CTAID.Z ;  /* 0x00000000001179c3 */ /* 0x000e620000002700 */
[----:B------:R-:W-:Y:S01]  /*0020*/  ULDC.64 UR10, c[0x0][0x278] ;  /* 0x00009e00000a7ab9 */ /* 0x000fe20000000a00 */
[----:B------:R-:W-:Y:S01]  /*0030*/  ULDC.64 UR20, c[0x0][0x220] ;  /* 0x0000880000147ab9 */ /* 0x000fe20000000a00 */
[----:B0-----:R-:W-:-:S05]  /*0040*/  IADD3 R1, R1, -0x8, RZ ;  /* 0xfffffff801017810 */ /* 0x001fca0007ffe0ff */
[----:B------:R-:W0:Y:S01]  /*0050*/  LDC R0, c[0x0][0x274] ;  /* 0x00009d00ff007b82 */ /* 0x000e220000000800 */
[----:B-1----:R-:W-:-:S04]  /*0060*/  USHF.R.S32.HI UR8, URZ, 0x1f, UR17 ;  /* 0x0000001f3f087899 */ /* 0x002fc80008011411 */
[----:B------:R-:W-:Y:S01]  /*0070*/  UIMAD UR4, UR8, UR10, URZ ;  /* 0x0000000a080472a4 */ /* 0x000fe2000f8e023f */
[----:B0-----:R-:W-:-:S13]  /*0080*/  ISETP.LE.AND P0, PT, R0, UR17, PT ;  /* 0x0000001100007c0c */ /* 0x001fda000bf03270 */
[----:B------:R-:W-:Y:S05]  /*0090*/  @P0 EXIT ;  /* 0x000000000000094d */ /* 0x000fea0003800000 */
[----:B------:R-:W0:Y:S01]  /*00a0*/  S2R R3, SR_TID.X ;  /* 0x0000000000037919 */ /* 0x000e220000002100 */
[----:B------:R-:W-:Y:S01]  /*00b0*/  UIMAD.WIDE.U32 UR20, UR17, UR10, UR20 ;  /* 0x0000000a111472a5 */ /* 0x000fe2000f8e0014 */
[----:B------:R-:W0:Y:S01]  /*00c0*/  S2UR UR10, SR_CTAID.X ;  /* 0x00000000000a79c3 */ /* 0x000e220000002500 */
[----:B------:R-:W-:Y:S01]  /*00d0*/  UIMAD UR11, UR17, UR11, UR4 ;  /* 0x0000000b110b72a4 */ /* 0x000fe2000f8e0204 */
[----:B------:R-:W1:Y:S01]  /*00e0*/  S2R R4, SR_TID.Y ;  /* 0x0000000000047919 */ /* 0x000e620000002200 */
[----:B------:R-:W-:Y:S01]  /*00f0*/  ULDC.64 UR14, c[0x0][0x260] ;  /* 0x00009800000e7ab9 */ /* 0x000fe20000000a00 */
[----:B------:R-:W-:Y:S01]  /*0100*/  ULDC.64 UR4, c[0x0][0x290] ;  /* 0x0000a40000047ab9 */ /* 0x000fe20000000a00 */
[----:B------:R-:W-:Y:S01]  /*0110*/  LOP3.LUT R169, R169, 0xfffffffb, RZ, 0xc0, !PT ;  /* 0xfffffffba9a97812 */ /* 0x000fe200078ec0ff */
[----:B------:R-:W-:Y:S01]  /*0120*/  UIMAD UR12, UR8, UR4, URZ ;  /* 0x00000004080c72a4 */ /* 0x000fe2000f8e023f */
[----:B------:R-:W-:Y:S01]  /*0130*/  LOP3.LUT R168, R168, 0xfffffffb, RZ, 0xc0, !PT ;  /* 0xfffffffba8a87812 */ /* 0x000fe200078ec0ff */
[----:B------:R-:W0:Y:S01]  /*0140*/  LDC R0, c[0x0][RZ] ;  /* 0x00000000ff007b82 */ /* 0x000e220000000800 */
[----:B------:R-:W-:-:S02]  /*0150*/  UIMAD.WIDE.U32 UR6, UR17, UR4, URZ ;  /* 0x00000004110672a5 */ /* 0x000fc4000f8e003f */
[----:B------:R-:W-:Y:S02]  /*0160*/  UIMAD UR5, UR17, UR5, UR12 ;  /* 0x00000005110572a4 */ /* 0x000fe4000f8e020c */
[----:B------:R-:W-:Y:S01]  /*0170*/  ULEA UR16, UP0, UR6, UR14, 0x2 ;  /* 0x0000000e06107291 */ /* 0x000fe2000f80103f */
[----:B------:R-:W-:Y:S02]  /*0180*/  ULDC.64 UR12, c[0x0][0x280] ;  /* 0x0000a000000c7ab9 */ /* 0x000fe40000000a00 */
[----:B------:R-:W1:Y:S01]  /*0190*/  S2UR UR9, SR_CTAID.Y ;  /* 0x00000000000979c3 */ /* 0x000e620000002600 */
[----:B------:R-:W-:Y:S02]  /*01a0*/  UIMAD UR4, UR8, UR12, URZ ;  /* 0x0000000c080472a4 */ /* 0x000fe4000f8e023f */
[----:B------:R-:W-:Y:S02]  /*01b0*/  UIADD3 UR5, UR7, UR5, URZ ;  /* 0x0000000507057290 */ /* 0x000fe4000fffe03f */
[----:B------:R-:W-:-:S02]  /*01c0*/  UIMAD UR13, UR17, UR13, UR4 ;  /* 0x0000000d110d72a4 */ /* 0x000fc4000f8e0204 */
[----:B------:R-:W-:Y:S01]  /*01d0*/  ULEA.HI.X UR15, UR6, UR15, UR5, 0x2, UP0 ;  /* 0x0000000f060f7291 */ /* 0x000fe200080f1405 */
[----:B------:R-:W1:Y:S01]  /*01e0*/  LDC R2, c[0x0][0x4] ;  /* 0x00000100ff027b82 */ /* 0x000e620000000800 */
[----:B------:R-:W-:Y:S01]  /*01f0*/  ULDC.64 UR18, c[0x0][0x238] ;  /* 0x00008e0000127ab9 */ /* 0x000fe20000000a00 */
[----:B------:R-:W-:Y:S01]  /*0200*/  ULDC.64 UR4, c[0x0][0x288] ;  /* 0x0000a20000047ab9 */ /* 0x000fe20000000a00 */
[----:B------:R-:W-:Y:S01]  /*0210*/  ULDC.64 UR6, c[0x0][0x250] ;  /* 0x0000940000067ab9 */ /* 0x000fe20000000a00 */
[----:B------:R-:W-:Y:S02]  /*0220*/  UIMAD UR8, UR8, UR4, URZ ;  /* 0x00000004080872a4 */ /* 0x000fe4000f8e023f */
[----:B------:R-:W-:Y:S01]  /*0230*/  UIMAD.WIDE.U32 UR22, UR17, UR4, URZ ;  /* 0x00000004111672a5 */ /* 0x000fe2000f8e003f */
[----:B0-----:R-:W-:Y:S01]  /*0240*/  IMAD R0, R0, UR10, R3 ;  /* 0x0000000a00007c24 */ /* 0x001fe2000f8e0203 */
[----:B------:R-:W-:Y:S02]  /*0250*/  UIMAD UR8, UR17, UR5, UR8 ;  /* 0x00000005110872a4 */ /* 0x000fe4000f8e0208 */
[----:B------:R-:W-:Y:S01]  /*0260*/  UISETP.NE.U32.AND UP1, UPT, UR6, URZ, UPT ;  /* 0x0000003f0600728c */ /* 0x000fe2000bf25070 */
[----:B------:R-:W-:Y:S01]  /*0270*/  IMAD.SHL.U32 R174, R0, 0x4, RZ ;  /* 0x0000000400ae7824 */ /* 0x000fe200078e00ff */
[----:B------:R-:W-:Y:S01]  /*0280*/  ULDC.64 UR4, c[0x0][0x210] ;  /* 0x0000840000047ab9 */ /* 0x000fe20000000a00 */
[----:B------:R-:W-:-:S02]  /*0290*/  UIMAD.WIDE.U32 UR18, UR17, UR12, UR18 ;  /* 0x0000000c111272a5 */ /* 0x000fc4000f8e0012 */
[C---:B------:R-:W-:Y:S01]  /*02a0*/  VIADD R172, R174.reuse, 0x1 ;  /* 0x00000001aeac7836 */ /* 0x040fe20000000000 */
[C---:B------:R-:W-:Y:S01]  /*02b0*/  ISETP.GE.AND P0, PT, R174.reuse, UR4, PT ;  /* 0x00000004ae007c0c */ /* 0x040fe2000bf06270 */
[C---:B------:R-:W-:Y:S01]  /*02c0*/  VIADD R178, R174.reuse, 0x2 ;  /* 0x00000002aeb27836 */ /* 0x040fe20000000000 */
[----:B------:R-:W-:Y:S01]  /*02d0*/  UISETP.NE.AND.EX UP1, UPT, UR7, URZ, UPT, UP1 ;  /* 0x0000003f0700728c */ /* 0x000fe2000bf25310 */
[----:B------:R-:W-:Y:S01]  /*02e0*/  VIADD R176, R174, 0x3 ;  /* 0x00000003aeb07836 */ /* 0x000fe20000000000 */
[----:B------:R-:W-:Y:S01]  /*02f0*/  ULEA UR12, UP0, UR22, UR6, 0x2 ;  /* 0x00000006160c7291 */ /* 0x000fe2000f80103f */
[----:B------:R-:W-:Y:S01]  /*0300*/  SHF.R.S32.HI R175, RZ, 0x1f, R174 ;  /* 0x0000001fffaf7819 */ /* 0x000fe200000114ae */
[----:B------:R-:W-:Y:S01]  /*0310*/  UIADD3 UR8, UR23, UR8, URZ ;  /* 0x0000000817087290 */ /* 0x000fe2000fffe03f */
[----:B-1----:R-:W-:Y:S01]  /*0320*/  IMAD R2, R2, UR9, R4 ;  /* 0x0000000902027c24 */ /* 0x002fe2000f8e0204 */
[----:B------:R-:W-:Y:S01]  /*0330*/  USEL UR10, UR12, UR6, UP1 ;  /* 0x000000060c0a7287 */ /* 0x000fe20008800000 */
[----:B------:R-:W-:Y:S01]  /*0340*/  SHF.R.S32.HI R177, RZ, 0x1f, R176 ;  /* 0x0000001fffb17819 */ /* 0x000fe200000114b0 */
[----:B------:R-:W-:Y:S01]  /*0350*/  USHF.L.U64.HI UR6, UR22, 0x2, UR8 ;  /* 0x0000000216067899 */ /* 0x000fe20008010208 */
[----:B------:R-:W-:Y:S01]  /*0360*/  IMAD.SHL.U32 R0, R2, 0x10, RZ ;  /* 0x0000001002007824 */ /* 0x000fe200078e00ff */
[----:B------:R-:W-:Y:S01]  /*0370*/  SHF.R.S32.HI R173, RZ, 0x1f, R172 ;  /* 0x0000001fffad7819 */ /* 0x000fe200000114ac */
[----:B------:R-:W-:Y:S01]  /*0380*/  ULDC.64 UR8, c[0x0][0x228] ;  /* 0x00008a0000087ab9 */ /* 0x000fe20000000a00 */
[----:B------:R-:W-:Y:S01]  /*0390*/  UIADD3.X UR6, UR6, UR7, URZ, UP0, !UPT ;  /* 0x0000000706067290 */ /* 0x000fe200087fe43f */
[C---:B------:R-:W-:Y:S01]  /*03a0*/  VIADD R20, R0.reuse, 0x2 ;  /* 0x0000000200147836 */ /* 0x040fe20000000000 */
[C---:B------:R-:W-:Y:S01]  /*03b0*/  ISETP.LT.AND P1, PT, R0.reuse, UR5, !P0 ;  /* 0x0000000500007c0c */ /* 0x040fe2000c721270 */
[C---:B------:R-:W-:Y:S01]  /*03c0*/  VIADD R19, R0.reuse, 0x3 ;  /* 0x0000000300137836 */ /* 0x040fe20000000000 */
[----:B------:R-:W-:Y:S01]  /*03d0*/  USEL UR7, UR6, UR7, UP1 ;  /* 0x0000000706077287 */ /* 0x000fe20008800000 */
[----:B------:R-:W-:Y:S01]  /*03e0*/  VIADD R18, R0, 0x4 ;  /* 0x0000000400127836 */ /* 0x000fe20000000000 */
[----:B------:R-:W-:Y:S01]  /*03f0*/  ISETP.LT.AND P2, PT, R20, UR5, !P0 ;  /* 0x0000000514007c0c */ /* 0x000fe2000c741270 */
[C---:B------:R-:W-:Y:S01]  /*0400*/  VIADD R17, R0.reuse, 0x5 ;  /* 0x0000000500117836 */ /* 0x040fe20000000000 */
[----:B------:R-:W-:Y:S01]  /*0410*/  P2R R2, PR, RZ, 0x2 ;  /* 0x00000002ff027803 */ /* 0x000fe20000000000 */
[C---:B------:R-:W-:Y:S01]  /*0420*/  VIADD R252, R0.reuse, 0x6 ;  /* 0x0000000600fc7836 */ /* 0x040fe20000000000 */
[----:B------:R-:W-:Y:S01]  /*0430*/  ISETP.LT.AND P1, PT, R19, UR5, !P0 ;  /* 0x0000000513007c0c */ /* 0x000fe2000c721270 */
[----:B------:R-:W-:Y:S01]  /*0440*/  VIADD R251, R0, 0x7 ;  /* 0x0000000700fb7836 */ /* 0x000fe20000000000 */
[----:B------:R-:W-:Y:S01]  /*0450*/  ISETP.LT.AND P3, PT, R18, UR5, !P0 ;  /* 0x0000000512007c0c */ /* 0x000fe2000c761270 */
[C---:B------:R-:W-:Y:S01]  /*0460*/  VIADD R250, R0.reuse, 0x8 ;  /* 0x0000000800fa7836 */ /* 0x040fe20000000000 */
[----:B------:R-:W-:Y:S01]  /*0470*/  SHF.R.S32.HI R12, RZ, 0x1f, R17 ;  /* 0x0000001fff0c7819 */ /* 0x000fe20000011411 */
[C---:B------:R-:W-:Y:S01]  /*0480*/  VIADD R248, R0.reuse, 0xa ;  /* 0x0000000a00f87836 */ /* 0x040fe20000000000 */
[----:B------:R-:W-:Y:S01]  /*0490*/  USEL UR6, UR6, URZ, UP1 ;  /* 0x0000003f06067287 */ /* 0x000fe20008800000 */
[C---:B------:R-:W-:Y:S01]  /*04a0*/  VIADD R249, R0.reuse, 0x9 ;  /* 0x0000000900f97836 */ /* 0x040fe20000000000 */
[----:B------:R-:W-:Y:S01]  /*04b0*/  SHF.R.S32.HI R179, RZ, 0x1f, R178 ;  /* 0x0000001fffb37819 */ /* 0x000fe200000114b2 */
[C---:B------:R-:W-:Y:S01]  /*04c0*/  VIADD R247, R0.reuse, 0xb ;  /* 0x0000000b00f77836 */ /* 0x040fe20000000000 */
[----:B------:R-:W-:Y:S01]  /*04d0*/  @P2 LOP3.LUT R169, R169, 0x4, RZ, 0xfc, !PT ;  /* 0x00000004a9a92812 */ /* 0x000fe200078efcff */
[C---:B------:R-:W-:Y:S01]  /*04e0*/  VIADD R246, R0.reuse, 0xc ;  /* 0x0000000c00f67836 */ /* 0x040fe20000000000 */
[----:B------:R-:W-:Y:S01]  /*04f0*/  ISETP.LT.AND P2, PT, R17, UR5, !P0 ;  /* 0x0000000511007c0c */ /* 0x000fe2000c741270 */
[C---:B------:R-:W-:Y:S01]  /*0500*/  VIADD R245, R0.reuse, 0xd ;  /* 0x0000000d00f57836 */ /* 0x040fe20000000000 */
[----:B------:R-:W-:Y:S01]  /*0510*/  LOP3.LUT R169, R169, 0xffffffbf, RZ, 0xc0, !PT ;  /* 0xffffffbfa9a97812 */ /* 0x000fe200078ec0ff */
[C---:B------:R-:W-:Y:S01]  /*0520*/  VIADD R244, R0.reuse, 0xe ;  /* 0x0000000e00f47836 */ /* 0x040fe20000000000 */
[----:B------:R-:W-:Y:S01]  /*0530*/  SHF.R.S32.HI R6, RZ, 0x1f, R0 ;  /* 0x0000001fff067819 */ /* 0x000fe20000011400 */
[C---:B------:R-:W-:Y:S01]  /*0540*/  VIADD R243, R0.reuse, 0xf ;  /* 0x0000000f00f37836 */ /* 0x040fe20000000000 */
[----:B------:R-:W-:Y:S01]  /*0550*/  @P1 LOP3.LUT R169, R169, 0x40, RZ, 0xfc, !PT ;  /* 0x00000040a9a91812 */ /* 0x000fe200078efcff */
[----:B------:R-:W-:Y:S01]  /*0560*/  VIADD R66, R0, 0x1 ;  /* 0x0000000100427836 */ /* 0x000fe20000000000 */
[----:B------:R-:W-:Y:S01]  /*0570*/  ISETP.LT.AND P1, PT, R252, UR5, !P0 ;  /* 0x00000005fc007c0c */ /* 0x000fe2000c721270 */
[----:B------:R-:W-:Y:S01]  /*0580*/  IMAD R5, R175, UR8, RZ ;  /* 0x00000008af057c24 */ /* 0x000fe2000f8e02ff */
[----:B------:R-:W-:Y:S01]  /*0590*/  LOP3.LUT R169, R169, 0xfffffbff, RZ, 0xc0, !PT ;  /* 0xfffffbffa9a97812 */ /* 0x000fe200078ec0ff */
[----:B------:R-:W-:Y:S01]  /*05a0*/  IMAD R4, R173, UR8, RZ ;  /* 0x00000008ad047c24 */ /* 0x000fe2000f8e02ff */
[----:B------:R-:W-:Y:S01]  /*05b0*/  ISETP.LT.AND P5, PT, R66, UR5, !P0 ;  /* 0x0000000542007c0c */ /* 0x000fe2000c7a1270 */
[----:B------:R-:W-:Y:S01]  /*05c0*/  IMAD R3, R179, UR8, RZ ;  /* 0x00000008b3037c24 */ /* 0x000fe2000f8e02ff */
[----:B------:R-:W-:Y:S01]  /*05d0*/  @P3 LOP3.LUT R169, R169, 0x400, RZ, 0xfc, !PT ;  /* 0x00000400a9a93812 */ /* 0x000fe200078efcff */
[----:B------:R-:W-:Y:S01]  /*05e0*/  IMAD R222, R174, UR9, R5 ;  /* 0x00000009aede7c24 */ /* 0x000fe2000f8e0205 */
[----:B------:R-:W-:Y:S01]  /*05f0*/  ISETP.LT.AND P3, PT, R251, UR5, !P0 ;  /* 0x00000005fb007c0c */ /* 0x000fe2000c761270 */
[----:B------:R-:W-:Y:S01]  /*0600*/  IMAD R224, R172, UR9, R4 ;  /* 0x00000009ace07c24 */ /* 0x000fe2000f8e0204 */
[----:B------:R-:W-:Y:S01]  /*0610*/  LOP3.LUT R169, R169, 0xffffbfff, RZ, 0xc0, !PT ;  /* 0xffffbfffa9a97812 */ /* 0x000fe200078ec0ff */
[----:B------:R-:W-:Y:S01]  /*0620*/  IMAD R225, R178, UR9, R3 ;  /* 0x00000009b2e17c24 */ /* 0x000fe2000f8e0203 */
[----:B------:R-:W-:Y:S01]  /*0630*/  SHF.R.S32.HI R16, RZ, 0x1f, R66 ;  /* 0x0000001fff107819 */ /* 0x000fe20000011442 */
[----:B------:R-:W-:Y:S01]  /*0640*/  IMAD.WIDE.U32 R220, R174, UR8, RZ ;  /* 0x00000008aedc7c25 */ /* 0x000fe2000f8e00ff */
[----:B------:R-:W-:Y:S01]  /*0650*/  @P2 LOP3.LUT R169, R169, 0x4000, RZ, 0xfc, !PT ;  /* 0x00004000a9a92812 */ /* 0x000fe200078efcff */
[----:B------:R-:W-:Y:S01]  /*0660*/  UIADD3 UR11, UR21, UR11, URZ ;  /* 0x0000000b150b7290 */ /* 0x000fe2000fffe03f */
[----:B------:R-:W-:Y:S01]  /*0670*/  ISETP.LT.AND P2, PT, R250, UR5, !P0 ;  /* 0x00000005fa007c0c */ /* 0x000fe2000c741270 */
[----:B------:R-:W-:Y:S01]  /*0680*/  IMAD.WIDE.U32 R216, R172, UR8, RZ ;  /* 0x00000008acd87c25 */ /* 0x000fe2000f8e00ff */
[----:B------:R-:W-:Y:S01]  /*0690*/  LOP3.LUT R169, R169, 0xfffbffff, RZ, 0xc0, !PT ;  /* 0xfffbffffa9a97812 */ /* 0x000fe200078ec0ff */
[----:B------:R-:W-:Y:S01]  /*06a0*/  UIADD3 UR13, UR19, UR13, URZ ;  /* 0x0000000d130d7290 */ /* 0x000fe2000fffe03f */
[----:B------:R-:W-:Y:S01]  /*06b0*/  SHF.R.S32.HI R15, RZ, 0x1f, R20 ;  /* 0x0000001fff0f7819 */ /* 0x000fe20000011414 */
[----:B------:R-:W-:Y:S01]  /*06c0*/  IMAD.WIDE.U32 R214, R178, UR8, RZ ;  /* 0x00000008b2d67c25 */ /* 0x000fe2000f8e00ff */
[----:B------:R-:W-:Y:S01]  /*06d0*/  @P1 LOP3.LUT R169, R169, 0x40000, RZ, 0xfc, !PT ;  /* 0x00040000a9a91812 */ /* 0x000fe200078efcff */
[----:B------:R-:W-:Y:S01]  /*06e0*/  UMOV UR14, UR18 ;  /* 0x00000012000e7c82 */ /* 0x000fe20008000000 */
[----:B------:R-:W-:Y:S01]  /*06f0*/  ISETP.LT.AND P1, PT, R249, UR5, !P0 ;  /* 0x00000005f9007c0c */ /* 0x000fe2000c721270 */
[----:B------:R-:W-:Y:S01]  /*0700*/  IMAD.WIDE.U32 R212, R176, UR8, RZ ;  /* 0x00000008b0d47c25 */ /* 0x000fe2000f8e00ff */
[----:B------:R-:W-:-:S02]  /*0710*/  LOP3.LUT R169, R169, 0xffbfffff, RZ, 0xc0, !PT ;  /* 0xffbfffffa9a97812 */ /* 0x000fc400078ec0ff */
[----:B------:R-:W-:Y:S01]  /*0720*/  SHF.R.S32.HI R14, RZ, 0x1f, R19 ;  /* 0x0000001fff0e7819 */ /* 0x000fe20000011413 */
[----:B------:R-:W-:Y:S01]  /*0730*/  IMAD.IADD R222, R221, 0x1, R222 ;  /* 0x00000001ddde7824 */ /* 0x000fe200078e02de */
[----:B------:R-:W-:Y:S01]  /*0740*/  @P3 LOP3.LUT R169, R169, 0x400000, RZ, 0xfc, !PT ;  /* 0x00400000a9a93812 */ /* 0x000fe200078efcff */
[----:B------:R-:W-:Y:S01]  /*0750*/  IMAD.IADD R224, R217, 0x1, R224 ;  /* 0x00000001d9e07824 */ /* 0x000fe200078e02e0 */
[----:B------:R-:W-:Y:S01]  /*0760*/  ISETP.LT.AND P3, PT, R248, UR5, !P0 ;  /* 0x00000005f8007c0c */ /* 0x000fe2000c761270 */
[----:B------:R-:W-:Y:S01]  /*0770*/  IMAD.IADD R225, R215, 0x1, R225 ;  /* 0x00000001d7e17824 */ /* 0x000fe200078e02e1 */
[----:B------:R-:W-:Y:S01]  /*0780*/  LOP3.LUT R169, R169, 0xfbffffff, RZ, 0xc0, !PT ;  /* 0xfbffffffa9a97812 */ /* 0x000fe200078ec0ff */
[----:B------:R-:W-:Y:S01]  /*0790*/  IMAD.U32 R180, RZ, RZ, UR7 ;  /* 0x00000007ffb47e24 */ /* 0x000fe2000f8e00ff */
[----:B------:R-:W-:Y:S01]  /*07a0*/  SHF.R.S32.HI R13, RZ, 0x1f, R18 ;  /* 0x0000001fff0d7819 */ /* 0x000fe20000011412 */
[----:B------:R-:W-:Y:S01]  /*07b0*/  IMAD.U32 R181, RZ, RZ, UR10 ;  /* 0x0000000affb57e24 */ /* 0x000fe2000f8e00ff */
[----:B------:R-:W-:Y:S01]  /*07c0*/  @P2 LOP3.LUT R169, R169, 0x4000000, RZ, 0xfc, !PT ;  /* 0x04000000a9a92812 */ /* 0x000fe200078efcff */
[----:B------:R-:W-:Y:S01]  /*07d0*/  ULDC UR10, c[0x0][0x270] ;  /* 0x00009c00000a7ab9 */ /* 0x000fe20000000800 */
[----:B------:R-:W-:-:S02]  /*07e0*/  ISETP.LT.AND P2, PT, R247, UR5, !P0 ;  /* 0x00000005f7007c0c */ /* 0x000fc4000c741270 */
[----:B------:R-:W-:Y:S02]  /*07f0*/  LOP3.LUT R169, R169, 0xbfffffff, RZ, 0xc0, !PT ;  /* 0xbfffffffa9a97812 */ /* 0x000fe400078ec0ff */
[----:B------:R-:W-:Y:S02]  /*0800*/  SHF.R.S32.HI R11, RZ, 0x1f, R252 ;  /* 0x0000001fff0b7819 */ /* 0x000fe400000114fc */
[----:B------:R-:W-:Y:S02]  /*0810*/  @P3 LOP3.LUT R168, R168, 0x4, RZ, 0xfc, !PT ;  /* 0x00000004a8a83812 */ /* 0x000fe400078efcff */
[----:B------:R-:W-:Y:S02]  /*0820*/  @P1 LOP3.LUT R169, R169, 0x40000000, RZ, 0xfc, !PT ;  /* 0x40000000a9a91812 */ /* 0x000fe400078efcff */
[----:B------:R-:W-:Y:S02]  /*0830*/  ISETP.LT.AND P1, PT, R246, UR5, !P0 ;  /* 0x00000005f6007c0c */ /* 0x000fe4000c721270 */
[----:B------:R-:W-:-:S02]  /*0840*/  LOP3.LUT R168, R168, 0xffffffbf, RZ, 0xc0, !PT ;  /* 0xffffffbfa8a87812 */ /* 0x000fc400078ec0ff */
[----:B------:R-:W-:Y:S02]  /*0850*/  ISETP.LT.AND P3, PT, R245, UR5, !P0 ;  /* 0x00000005f5007c0c */ /* 0x000fe4000c761270 */
[----:B------:R-:W-:Y:S02]  /*0860*/  @P2 LOP3.LUT R168, R168, 0x40, RZ, 0xfc, !PT ;  /* 0x00000040a8a82812 */ /* 0x000fe400078efcff */
[----:B------:R-:W-:Y:S02]  /*0870*/  ISETP.LT.AND P2, PT, R244, UR5, !P0 ;  /* 0x00000005f4007c0c */ /* 0x000fe4000c741270 */
[----:B------:R-:W-:Y:S02]  /*0880*/  LOP3.LUT R168, R168, 0xfffffbff, RZ, 0xc0, !PT ;  /* 0xfffffbffa8a87812 */ /* 0x000fe400078ec0ff */
[----:B------:R-:W-:Y:S02]  /*0890*/  LOP3.LUT R169, R169, 0xfffffff7, RZ, 0xc0, !PT ;  /* 0xfffffff7a9a97812 */ /* 0x000fe400078ec0ff */
[----:B------:R-:W-:-:S02]  /*08a0*/  @P1 LOP3.LUT R168, R168, 0x400, RZ, 0xfc, !PT ;  /* 0x00000400a8a81812 */ /* 0x000fc400078efcff */
[----:B------:R-:W-:Y:S02]  /*08b0*/  ISETP.LT.AND P1, PT, R243, UR5, !P0 ;  /* 0x00000005f3007c0c */ /* 0x000fe4000c721270 */
[----:B------:R-:W-:Y:S02]  /*08c0*/  LOP3.LUT R168, R168, 0xffffbfff, RZ, 0xc0, !PT ;  /* 0xffffbfffa8a87812 */ /* 0x000fe400078ec0ff */
[----:B------:R-:W-:Y:S02]  /*08d0*/  ISETP.GE.AND P0, PT, R172, UR4, PT ;  /* 0x00000004ac007c0c */ /* 0x000fe4000bf06270 */
[----:B------:R-:W-:Y:S02]  /*08e0*/  @P3 LOP3.LUT R168, R168, 0x4000, RZ, 0xfc, !PT ;  /* 0x00004000a8a83812 */ /* 0x000fe400078efcff */
[----:B------:R-:W-:Y:S02]  /*08f0*/  ISETP.LT.AND P3, PT, R20, UR5, !P0 ;  /* 0x0000000514007c0c */ /* 0x000fe4000c761270 */
[----:B------:R-:W-:-:S02]  /*0900*/  LOP3.LUT R168, R168, 0xfffbffff, RZ, 0xc0, !PT ;  /* 0xfffbffffa8a87812 */ /* 0x000fc400078ec0ff */
[----:B------:R-:W-:Y:S02]  /*0910*/  ISETP.LT.AND P4, PT, R18, UR5, !P0 ;  /* 0x0000000512007c0c */ /* 0x000fe4000c781270 */
[----:B------:R-:W-:Y:S02]  /*0920*/  @P2 LOP3.LUT R168, R168, 0x40000, RZ, 0xfc, !PT ;  /* 0x00040000a8a82812 */ /* 0x000fe400078efcff */
[----:B------:R-:W-:Y:S02]  /*0930*/  ISETP.LT.AND P2, PT, R0, UR5, !P0 ;  /* 0x0000000500007c0c */ /* 0x000fe4000c741270 */
[----:B------:R-:W-:Y:S02]  /*0940*/  LOP3.LUT R168, R168, 0xffbfffff, RZ, 0xc0, !PT ;  /* 0xffbfffffa8a87812 */ /* 0x000fe400078ec0ff */
[----:B------:R-:W-:Y:S02]  /*0950*/  ISETP.LT.AND P6, PT, R66, UR5, !P0 ;  /* 0x0000000542007c0c */ /* 0x000fe4000c7c1270 */
[----:B------:R-:W-:-:S02]  /*0960*/  @P1 LOP3.LUT R168, R168, 0x400000, RZ, 0xfc, !PT ;  /* 0x00400000a8a81812 */ /* 0x000fc400078efcff */
[----:B------:R-:W-:Y:S02]  /*0970*/  ISETP.LT.AND P1, PT, R19, UR5, !P0 ;  /* 0x0000000513007c0c */ /* 0x000fe4000c721270 */
[----:B------:R-:W-:Y:S02]  /*0980*/  @P3 LOP3.LUT R169, R169, 0x8, RZ, 0xfc, !PT ;  /* 0x00000008a9a93812 */ /* 0x000fe400078efcff */
[----:B------:R-:W-:Y:S02]  /*0990*/  ISETP.LT.AND P3, PT, R17, UR5, !P0 ;  /* 0x0000000511007c0c */ /* 0x000fe4000c761270 */
[----:B------:R-:W-:Y:S02]  /*09a0*/  LOP3.LUT R169, R169, 0xffffff7f, RZ, 0xc0, !PT ;  /* 0xffffff7fa9a97812 */ /* 0x000fe400078ec0ff */
[----:B------:R-:W-:Y:S02]  /*09b0*/  LOP3.LUT R168, R168, 0xfffffff7, RZ, 0xc0, !PT ;  /* 0xfffffff7a8a87812 */ /* 0x000fe400078ec0ff */
[----:B------:R-:W-:-:S02]  /*09c0*/  SHF.R.S32.HI R10, RZ, 0x1f, R251 ;  /* 0x0000001fff0a7819 */ /* 0x000fc400000114fb */
[----:B------:R-:W-:Y:S02]  /*09d0*/  SHF.R.S32.HI R9, RZ, 0x1f, R250 ;  /* 0x0000001fff097819 */ /* 0x000fe400000114fa */
[----:B------:R-:W-:Y:S02]  /*09e0*/  @P1 LOP3.LUT R169, R169, 0x80, RZ, 0xfc, !PT ;  /* 0x00000080a9a91812 */ /* 0x000fe400078efcff */
[----:B------:R-:W-:Y:S02]  /*09f0*/  ISETP.LT.AND P1, PT, R252, UR5, !P0 ;  /* 0x00000005fc007c0c */ /* 0x000fe4000c721270 */
[----:B------:R-:W-:Y:S02]  /*0a00*/  LOP3.LUT R169, R169, 0xfffff7ff, RZ, 0xc0, !PT ;  /* 0xfffff7ffa9a97812 */ /* 0x000fe400078ec0ff */
[----:B------:R-:W-:Y:S02]  /*0a10*/  SHF.R.S32.HI R8, RZ, 0x1f, R249 ;  /* 0x0000001fff087819 */ /* 0x000fe400000114f9 */
[----:B------:R-:W-:-:S02]  /*0a20*/  @P4 LOP3.LUT R169, R169, 0x800, RZ, 0xfc, !PT ;  /* 0x00000800a9a94812 */ /* 0x000fc400078efcff */
[----:B------:R-:W-:Y:S02]  /*0a30*/  ISETP.LT.AND P4, PT, R251, UR5, !P0 ;  /* 0x00000005fb007c0c */ /* 0x000fe4000c781270 */
[----:B------:R-:W-:Y:S02]  /*0a40*/  LOP3.LUT R169, R169, 0xffff7fff, RZ, 0xc0, !PT ;  /* 0xffff7fffa9a97812 */ /* 0x000fe400078ec0ff */
[----:B------:R-:W-:Y:S02]  /*0a50*/  SHF.R.S32.HI R7, RZ, 0x1f, R248 ;  /* 0x0000001fff077819 */ /* 0x000fe400000114f8 */
[----:B------:R-:W-:Y:S02]  /*0a60*/  @P3 LOP3.LUT R169, R169, 0x8000, RZ, 0xfc, !PT ;  /* 0x00008000a9a93812 */ /* 0x000fe400078efcff */
[----:B------:R-:W-:Y:S02]  /*0a70*/  ISETP.LT.AND P3, PT, R250, UR5, !P0 ;  /* 0x00000005fa007c0c */ /* 0x000fe4000c761270 */
[----:B------:R-:W-:-:S02]  /*0a80*/  LOP3.LUT R169, R169, 0xfff7ffff, RZ, 0xc0, !PT ;  /* 0xfff7ffffa9a97812 */ /* 0x000fc400078ec0ff */
        /* <DEDUP_REMOVED lines=14> */
[----:B------:R-:W-:Y:S02]  /*0b70*/  @P1 LOP3.LUT R169, R169, 0x80000000, RZ, 0xfc, !PT ;  /* 0x80000000a9a91812 */ /* 0x000fe400078efcff */
[----:B------:R-:W-:Y:S02]  /*0b80*/  ISETP.LT.AND P1, PT, R246, UR5, !P0 ;  /* 0x00000005f6007c0c */ /* 0x000fe4000c721270 */
[----:B------:R-:W-:Y:S02]  /*0b90*/  LOP3.LUT R168, R168, 0xffffff7f, RZ, 0xc0, !PT ;  /* 0xffffff7fa8a87812 */ /* 0x000fe400078ec0ff */
[----:B------:R-:W-:-:S02]  /*0ba0*/  ISETP.LT.AND P4, PT, R245, UR5, !P0 ;  /* 0x00000005f5007c0c */ /* 0x000fc4000c781270 */
[----:B------:R-:W-:Y:S02]  /*0bb0*/  @P3 LOP3.LUT R168, R168, 0x80, RZ, 0xfc, !PT ;  /* 0x00000080a8a83812 */ /* 0x000fe400078efcff */
[----:B------:R-:W-:Y:S02]  /*0bc0*/  ISETP.LT.AND P3, PT, R244, UR5, !P0 ;  /* 0x00000005f4007c0c */ /* 0x000fe4000c761270 */
[----:B------:R-:W-:Y:S02]  /*0bd0*/  LOP3.LUT R168, R168, 0xfffff7ff, RZ, 0xc0, !PT ;  /* 0xfffff7ffa8a87812 */ /* 0x000fe400078ec0ff */
[----:B------:R-:W-:Y:S02]  /*0be0*/  LOP3.LUT R169, R169, 0xfffffffe, RZ, 0xc0, !PT ;  /* 0xfffffffea9a97812 */ /* 0x000fe400078ec0ff */
[----:B------:R-:W-:Y:S02]  /*0bf0*/  @P1 LOP3.LUT R168, R168, 0x800, RZ, 0xfc, !PT ;  /* 0x00000800a8a81812 */ /* 0x000fe400078efcff */
[----:B------:R-:W-:-:S02]  /*0c00*/  ISETP.LT.AND P1, PT, R243, UR5, !P0 ;  /* 0x00000005f3007c0c */ /* 0x000fc4000c721270 */
[----:B------:R-:W-:Y:S02]  /*0c10*/  LOP3.LUT R168, R168, 0xffff7fff, RZ, 0xc0, !PT ;  /* 0xffff7fffa8a87812 */ /* 0x000fe400078ec0ff */
[----:B------:R-:W-:Y:S02]  /*0c20*/  ISETP.GE.AND P0, PT, R178, UR4, PT ;  /* 0x00000004b2007c0c */ /* 0x000fe4000bf06270 */
[----:B------:R-:W-:Y:S02]  /*0c30*/  @P4 LOP3.LUT R168, R168, 0x8000, RZ, 0xfc, !PT ;  /* 0x00008000a8a84812 */ /* 0x000fe400078efcff */
[----:B------:R-:W-:Y:S02]  /*0c40*/  ISETP.LT.AND P4, PT, R20, UR5, !P0 ;  /* 0x0000000514007c0c */ /* 0x000fe4000c781270 */
[----:B------:R-:W-:-:S04]  /*0c50*/  LOP3.LUT R168, R168, 0xfff7ffff, RZ, 0xc0, !PT ;  /* 0xfff7ffffa8a87812 */ /* 0x000fc800078ec0ff */
[----:B------:R-:W-:Y:S02]  /*0c60*/  @P3 LOP3.LUT R168, R168, 0x80000, RZ, 0xfc, !PT ;  /* 0x00080000a8a83812 */ /* 0x000fe400078efcff */
[----:B------:R-:W-:Y:S02]  /*0c70*/  ISETP.LT.AND P3, PT, R0, UR5, !P0 ;  /* 0x0000000500007c0c */ /* 0x000fe4000c761270 */
[----:B------:R-:W-:-:S04]  /*0c80*/  LOP3.LUT R168, R168, 0xff7fffff, RZ, 0xc0, !PT ;  /* 0xff7fffffa8a87812 */ /* 0x000fc800078ec0ff */
[----:B------:R-:W-:Y:S02]  /*0c90*/  @P1 LOP3.LUT R168, R168, 0x800000, RZ, 0xfc, !PT ;  /* 0x00800000a8a81812 */ /* 0x000fe400078efcff */
[----:B------:R-:W-:Y:S02]  /*0ca0*/  ISETP.LT.AND P1, PT, R66, UR5, !P0 ;  /* 0x0000000542007c0c */ /* 0x000fe4000c721270 */
[----:B------:R-:W-:-:S11]  /*0cb0*/  LOP3.LUT R168, R168, 0xfffffffe, RZ, 0xc0, !PT ;  /* 0xfffffffea8a87812 */ /* 0x000fd600078ec0ff */
        /* <DEDUP_REMOVED lines=23> */
[----:B------:R-:W-:-:S03]  /*0e30*/  LOP3.LUT R169, R169, 0xfffffffd, RZ, 0xc0, !PT ;  /* 0xfffffffda9a97812 */ /* 0x000fc600078ec0ff */
        /* <DEDUP_REMOVED lines=14> */
[----:B------:R-:W-:Y:S02]  /*0f20*/  LOP3.LUT R168, R168, 0xffefffff, RZ, 0xc0, !PT ;  /* 0xffefffffa8a87812 */ /* 0x000fe400078ec0ff */
[----:B------:R-:W-:Y:S02]  /*0f30*/  ISETP.GE.AND P0, PT, R176, UR4, PT ;  /* 0x00000004b0007c0c */ /* 0x000fe4000bf06270 */
[----:B------:R-:W-:Y:S02]  /*0f40*/  @P4 LOP3.LUT R168, R168, 0x100000, RZ, 0xfc, !PT ;  /* 0x00100000a8a84812 */ /* 0x000fe400078efcff */
[----:B------:R-:W-:-:S02]  /*0f50*/  ISETP.LT.AND P4, PT, R0, UR5, !P0 ;  /* 0x0000000500007c0c */ /* 0x000fc4000c781270 */
[----:B------:R-:W-:-:S04]  /*0f60*/  LOP3.LUT R168, R168, 0xfeffffff, RZ, 0xc0, !PT ;  /* 0xfeffffffa8a87812 */ /* 0x000fc800078ec0ff */
[----:B------:R-:W-:Y:S02]  /*0f70*/  @P1 LOP3.LUT R168, R168, 0x1000000, RZ, 0xfc, !PT ;  /* 0x01000000a8a81812 */ /* 0x000fe400078efcff */
[----:B------:R-:W-:Y:S02]  /*0f80*/  ISETP.LT.AND P1, PT, R66, UR5, !P0 ;  /* 0x0000000542007c0c */ /* 0x000fe4000c721270 */
[----:B------:R-:W-:-:S11]  /*0f90*/  LOP3.LUT R168, R168, 0xfffffffd, RZ, 0xc0, !PT ;  /* 0xfffffffda8a87812 */ /* 0x000fd600078ec0ff */
        /* <DEDUP_REMOVED lines=22> */
[----:B------:R-:W-:-:S13]  /*1100*/  ISETP.LT.AND P1, PT, R249, UR5, !P0 ;  /* 0x00000005f9007c0c */ /* 0x000fda000c721270 */
        /* <DEDUP_REMOVED lines=14> */
[----:B------:R-:W-:Y:S01]  /*11f0*/  ISETP.LT.AND P0, PT, R243, UR5, !P0 ;  /* 0x00000005f3007c0c */ /* 0x000fe2000c701270 */
[----:B------:R-:W-:Y:S01]  /*1200*/  ULDC.64 UR4, c[0x0][0x240] ;  /* 0x0000900000047ab9 */ /* 0x000fe20000000a00 */
[----:B------:R-:W-:Y:S01]  /*1210*/  LOP3.LUT R168, R168, 0xffdfffff, RZ, 0xc0, !PT ;  /* 0xffdfffffa8a87812 */ /* 0x000fe200078ec0ff */
[----:B------:R-:W-:Y:S02]  /*1220*/  IMAD R12, R12, UR4, RZ ;  /* 0x000000040c0c7c24 */ /* 0x000fe4000f8e02ff */
[----:B------:R-:W-:-:S04]  /*1230*/  IMAD.WIDE.U32 R202, R17, UR4, RZ ;  /* 0x0000000411ca7c25 */ /* 0x000fc8000f8e00ff */
[----:B------:R-:W-:Y:S02]  /*1240*/  IMAD R12, R17, UR5, R12 ;  /* 0x00000005110c7c24 */ /* 0x000fe4000f8e020c */
[----:B------:R-:W-:Y:S01]  /*1250*/  IMAD.U32 R17, RZ, RZ, UR6 ;  /* 0x00000006ff117e24 */ /* 0x000fe2000f8e00ff */
[----:B------:R-:W-:Y:S01]  /*1260*/  @P1 LOP3.LUT R168, R168, 0x200000, RZ, 0xfc, !PT ;  /* 0x00200000a8a81812 */ /* 0x000fe200078efcff */
[----:B------:R-:W-:Y:S01]  /*1270*/  IMAD R16, R16, UR4, RZ ;  /* 0x0000000410107c24 */ /* 0x000fe2000f8e02ff */
[----:B------:R-:W-:Y:S01]  /*1280*/  ISETP.NE.AND P1, PT, R2, RZ, PT ;  /* 0x000000ff0200720c */ /* 0x000fe20003f25270 */
[----:B------:R-:W-:Y:S01]  /*1290*/  IMAD R2, R177, UR8, RZ ;  /* 0x00000008b1027c24 */ /* 0x000fe2000f8e02ff */
[----:B------:R0:W-:Y:S01]  /*12a0*/  STL [R1], R17 ;  /* 0x0000001101007387 */ /* 0x0001e20000100800 */
[----:B------:R-:W-:Y:S01]  /*12b0*/  IMAD R15, R15, UR4, RZ ;  /* 0x000000040f0f7c24 */ /* 0x000fe2000f8e02ff */
[----:B------:R-:W-:Y:S01]  /*12c0*/  USEL UR8, UR12, URZ, UP1 ;  /* 0x0000003f0c087287 */ /* 0x000fe20008800000 */
[----:B------:R-:W-:Y:S01]  /*12d0*/  IMAD R226, R176, UR9, R2 ;  /* 0x00000009b0e27c24 */ /* 0x000fe2000f8e0202 */
[----:B------:R-:W-:Y:S01]  /*12e0*/  LOP3.LUT R168, R168, 0xfdffffff, RZ, 0xc0, !PT ;  /* 0xfdffffffa8a87812 */ /* 0x000fe200078ec0ff */
[----:B------:R-:W-:Y:S01]  /*12f0*/  IMAD R2, R6, UR4, RZ ;  /* 0x0000000406027c24 */ /* 0x000fe2000f8e02ff */
[----:B------:R-:W-:Y:S01]  /*1300*/  SHF.R.S32.HI R6, RZ, 0x1f, R247 ;  /* 0x0000001fff067819 */ /* 0x000fe200000114f7 */
[----:B------:R-:W-:Y:S01]  /*1310*/  IMAD R14, R14, UR4, RZ ;  /* 0x000000040e0e7c24 */ /* 0x000fe2000f8e02ff */
[----:B------:R-:W-:Y:S01]  /*1320*/  @P0 LOP3.LUT R168, R168, 0x2000000, RZ, 0xfc, !PT ;  /* 0x02000000a8a80812 */ /* 0x000fe200078efcff */
[----:B------:R-:W-:Y:S01]  /*1330*/  IMAD R223, R0, UR5, R2 ;  /* 0x0000000500df7c24 */ /* 0x000fe2000f8e0202 */
[----:B------:R-:W-:Y:S01]  /*1340*/  UMOV UR12, UR20 ;  /* 0x00000014000c7c82 */ /* 0x000fe20008000000 */
[----:B------:R-:W-:-:S02]  /*1350*/  IMAD R13, R13, UR4, RZ ;  /* 0x000000040d0d7c24 */ /* 0x000fc4000f8e02ff */
[----:B------:R-:W-:Y:S02]  /*1360*/  IMAD R11, R11, UR4, RZ ;  /* 0x000000040b0b7c24 */ /* 0x000fe4000f8e02ff */
[----:B------:R-:W-:Y:S02]  /*1370*/  IMAD R10, R10, UR4, RZ ;  /* 0x000000040a0a7c24 */ /* 0x000fe4000f8e02ff */
[----:B------:R-:W-:Y:S02]  /*1380*/  IMAD R9, R9, UR4, RZ ;  /* 0x0000000409097c24 */ /* 0x000fe4000f8e02ff */
[----:B------:R-:W-:Y:S02]  /*1390*/  IMAD R8, R8, UR4, RZ ;  /* 0x0000000408087c24 */ /* 0x000fe4000f8e02ff */
[----:B------:R-:W-:Y:S02]  /*13a0*/  IMAD R7, R7, UR4, RZ ;  /* 0x0000000407077c24 */ /* 0x000fe4000f8e02ff */
[----:B------:R-:W-:-:S02]  /*13b0*/  IMAD R6, R6, UR4, RZ ;  /* 0x0000000406067c24 */ /* 0x000fc4000f8e02ff */
[----:B------:R-:W-:Y:S02]  /*13c0*/  IMAD R5, R5, UR4, RZ ;  /* 0x0000000405057c24 */ /* 0x000fe4000f8e02ff */
[----:B------:R-:W-:Y:S02]  /*13d0*/  IMAD R4, R4, UR4, RZ ;  /* 0x0000000404047c24 */ /* 0x000fe4000f8e02ff */
[----:B------:R-:W-:Y:S02]  /*13e0*/  IMAD R3, R3, UR4, RZ ;  /* 0x0000000403037c24 */ /* 0x000fe4000f8e02ff */
[----:B------:R-:W-:Y:S02]  /*13f0*/  IMAD R2, R21, UR4, RZ ;  /* 0x0000000415027c24 */ /* 0x000fe4000f8e02ff */
[----:B------:R-:W-:-:S04]  /*1400*/  IMAD.WIDE.U32 R218, R0, UR4, RZ ;  /* 0x0000000400da7c25 */ /* 0x000fc8000f8e00ff */
        /* <DEDUP_REMOVED lines=14> */
[----:B------:R-:W-:Y:S02]  /*14f0*/  IMAD R16, R66, UR5, R16 ;  /* 0x0000000542107c24 */ /* 0x000fe4000f8e0210 */
[----:B------:R-:W-:Y:S02]  /*1500*/  IMAD R15, R20, UR5, R15 ;  /* 0x00000005140f7c24 */ /* 0x000fe4000f8e020f */
[----:B------:R-:W-:Y:S02]  /*1510*/  IMAD R14, R19, UR5, R14 ;  /* 0x00000005130e7c24 */ /* 0x000fe4000f8e020e */
[----:B------:R-:W-:Y:S02]  /*1520*/  IMAD R13, R18, UR5, R13 ;  /* 0x00000005120d7c24 */ /* 0x000fe4000f8e020d */
[----:B------:R-:W-:Y:S02]  /*1530*/  IMAD R11, R252, UR5, R11 ;  /* 0x00000005fc0b7c24 */ /* 0x000fe4000f8e020b */
[----:B------:R-:W-:-:S02]  /*1540*/  IMAD R10, R251, UR5, R10 ;  /* 0x00000005fb0a7c24 */ /* 0x000fc4000f8e020a */
[----:B------:R-:W-:Y:S02]  /*1550*/  IMAD R9, R250, UR5, R9 ;  /* 0x00000005fa097c24 */ /* 0x000fe4000f8e0209 */
[----:B------:R-:W-:Y:S02]  /*1560*/  IMAD R8, R249, UR5, R8 ;  /* 0x00000005f9087c24 */ /* 0x000fe4000f8e0208 */
[----:B------:R-:W-:Y:S02]  /*1570*/  IMAD R7, R248, UR5, R7 ;  /* 0x00000005f8077c24 */ /* 0x000fe4000f8e0207 */
[----:B------:R-:W-:Y:S02]  /*1580*/  IMAD R6, R247, UR5, R6 ;  /* 0x00000005f7067c24 */ /* 0x000fe4000f8e0206 */
[----:B------:R-:W-:Y:S02]  /*1590*/  IMAD R5, R246, UR5, R5 ;  /* 0x00000005f6057c24 */ /* 0x000fe4000f8e0205 */
[----:B------:R-:W-:-:S02]  /*15a0*/  IMAD R4, R245, UR5, R4 ;  /* 0x00000005f5047c24 */ /* 0x000fc4000f8e0204 */
[----:B------:R-:W-:Y:S02]  /*15b0*/  IMAD R3, R244, UR5, R3 ;  /* 0x00000005f4037c24 */ /* 0x000fe4000f8e0203 */
[----:B------:R-:W-:Y:S01]  /*15c0*/  IMAD R2, R243, UR5, R2 ;  /* 0x00000005f3027c24 */ /* 0x000fe2000f8e0202 */
[----:B------:R-:W-:Y:S01]  /*15d0*/  ULDC.64 UR4, c[0x0][0x208] ;  /* 0x0000820000047ab9 */ /* 0x000fe20000000a00 */
[----:B------:R-:W-:Y:S02]  /*15e0*/  IMAD.U32 R242, RZ, RZ, UR8 ;  /* 0x00000008fff27e24 */ /* 0x000fe4000f8e00ff */
[----:B------:R-:W-:Y:S02]  /*15f0*/  IMAD.IADD R223, R219, 0x1, R223 ;  /* 0x00000001dbdf7824 */ /* 0x000fe400078e02df */
[----:B------:R-:W-:Y:S02]  /*1600*/  IMAD.IADD R226, R213, 0x1, R226 ;  /* 0x00000001d5e27824 */ /* 0x000fe400078e02e2 */
[----:B------:R-:W-:-:S02]  /*1610*/  IMAD.IADD R227, R211, 0x1, R16 ;  /* 0x00000001d3e37824 */ /* 0x000fc400078e0210 */
[----:B------:R-:W-:Y:S02]  /*1620*/  IMAD.IADD R228, R209, 0x1, R15 ;  /* 0x00000001d1e47824 */ /* 0x000fe400078e020f */
[----:B------:R-:W-:Y:S02]  /*1630*/  IMAD.IADD R229, R207, 0x1, R14 ;  /* 0x00000001cfe57824 */ /* 0x000fe400078e020e */
[----:B------:R-:W-:Y:S02]  /*1640*/  IMAD.IADD R230, R205, 0x1, R13 ;  /* 0x00000001cde67824 */ /* 0x000fe400078e020d */
        /* <DEDUP_REMOVED lines=10> */
[----:B0-----:R-:W-:-:S07]  /*16f0*/  IMAD.IADD R241, R183, 0x1, R2 ;  /* 0x00000001b7f17824 */ /* 0x001fce00078e0202 */
.L_x_206:
[----:B------:R-:W0:Y:S01]  /*1700*/  LDC R67, c[0x0][0x218] ;  /* 0x00008600ff437b82 */ /* 0x000e220000000800 */
[----:B------:R-:W-:Y:S01]  /*1710*/  IMAD.U32 R65, RZ, RZ, UR10 ;  /* 0x0000000aff417e24 */ /* 0x000fe2000f8e00ff */
[----:B------:R-:W-:Y:S01]  /*1720*/  MOV R63, UR10 ;  /* 0x0000000a003f7c02 */ /* 0x000fe20008000f00 */
        /* <DEDUP_REMOVED lines=14> */
[----:B---3--:R-:W-:Y:S01]  /*1810*/  IMAD.U32 R50, RZ, RZ, UR10 ;  /* 0x0000000aff327e24 */ /* 0x008fe2000f8e00ff */
[----:B------:R-:W-:Y:S01]  /*1820*/  MOV R47, UR10 ;  /* 0x0000000a002f7c02 */ /* 0x000fe20008000f00 */
[----:B------:R-:W-:Y:S01]  /*1830*/  IMAD.U32 R48, RZ, RZ, UR10 ;  /* 0x0000000aff307e24 */ /* 0x000fe2000f8e00ff */
[----:B------:R-:W-:Y:S01]  /*1840*/  MOV R45, UR10 ;  /* 0x0000000a002d7c02 */ /* 0x000fe20008000f00 */
[----:B------:R-:W-:Y:S01]  /*1850*/  IMAD.U32 R46, RZ, RZ, UR10 ;  /* 0x0000000aff2e7e24 */ /* 0x000fe2000f8e00ff */
[----:B------:R-:W-:Y:S01]  /*1860*/  MOV R43, UR10 ;  /* 0x0000000a002b7c02 */ /* 0x000fe20008000f00 */
[----:B------:R-:W-:Y:S01]  /*1870*/  IMAD.U32 R44, RZ, RZ, UR10 ;  /* 0x0000000aff2c7e24 */ /* 0x000fe2000f8e00ff */
[----:B0-----:R-:W-:Y:S01]  /*1880*/  ISETP.GE.AND P0, PT, R67, 0x1, PT ;  /* 0x000000014300780c */ /* 0x001fe20003f06270 */
        /* <DEDUP_REMOVED lines=39> */
[----:B------:R-:W-:-:S02]  /*1b00*/  MOV R3, UR10 ;  /* 0x0000000a00037c02 */ /* 0x000fc40008000f00 */
[----:B------:R-:W-:Y:S01]  /*1b10*/  MOV R2, UR10 ;  /* 0x0000000a00027c02 */ /* 0x000fe20008000f00 */
[----:B------:R-:W-:Y:S06]  /*1b20*/  @!P0 BRA `(.L_x_4) ;  /* 0x0000003000488947 */ /* 0x000fec0003800000 */
[----:B------:R-:W-:Y:S01]  /*1b30*/  HFMA2.MMA R171, -RZ, RZ, 0, 0 ;  /* 0x00000000ffab7435 */ /* 0x000fe200000001ff */
        /* <DEDUP_REMOVED lines=64> */
[----:B------:R-:W-:-:S06]  /*1f40*/  ULDC UR6, c[0x0][0x218] ;  /* 0x0000860000067ab9 */ /* 0x000fcc0000000800 */
.L_x_5:
[----:B------:R-:W-:Y:S02]  /*1f50*/  P2R R68, PR, RZ, 0x40 ;  /* 0x00000040ff447803 */ /* 0x000fe40000000000 */
[--C-:B------:R-:W-:Y:S02]  /*1f60*/  SHF.R.S32.HI R67, RZ, 0x1f, R171.reuse ;  /* 0x0000001fff437819 */ /* 0x100fe400000114ab */
[----:B------:R-:W-:Y:S02]  /*1f70*/  IADD3 R156, P6, P0, R220, UR12, R171 ;  /* 0x0000000cdc9c7c10 */ /* 0x000fe4000f8de0ab */
[----:B------:R-:W-:Y:S02]  /*1f80*/  P2R R106, PR, RZ, 0x2 ;  /* 0x00000002ff6a7803 */ /* 0x000fe40000000000 */
[----:B------:R-:W-:Y:S02]  /*1f90*/  IADD3.X R157, R222, UR11, R67, P6, P0 ;  /* 0x0000000bde9d7c10 */ /* 0x000fe4000b7e0443 */
[----:B------:R-:W-:Y:S02]  /*1fa0*/  IADD3 R74, P6, P0, R218, UR14, R171 ;  /* 0x0000000eda4a7c10 */ /* 0x000fe4000f8de0ab */
[----:B------:R-:W-:Y:S01]  /*1fb0*/  LOP3.LUT R170, R170, 0xfffffff7, RZ, 0xc0, !PT ;  /* 0xfffffff7aaaa7812 */ /* 0x000fe200078ec0ff */
[----:B------:R-:W2:Y:S01]  /*1fc0*/  @P5 LDG.E.S8 R76, desc[UR4][R156.64] ;  /* 0x000000049c4c5981 */ /* 0x000ea2000c1e1300 */
[----:B------:R-:W-:Y:S02]  /*1fd0*/  IADD3.X R75, R223, UR13, R67, P6, P0 ;  /* 0x0000000ddf4b7c10 */ /* 0x000fe4000b7e0443 */
[----:B------:R-:W-:Y:S02]  /*1fe0*/  IADD3 R158, P6, P0, R216, UR12, R171 ;  /* 0x0000000cd89e7c10 */ /* 0x000fe4000f8de0ab */
[----:B------:R-:W-:Y:S01]  /*1ff0*/  @P2 LOP3.LUT R170, R170, 0x8, RZ, 0xfc, !PT ;  /* 0x00000008aaaa2812 */ /* 0x000fe200078efcff */
[----:B------:R-:W3:Y:S01]  /*2000*/  @P2 LDG.E.S8 R69, desc[UR4][R74.64] ;  /* 0x000000044a452981 */ /* 0x000ee2000c1e1300 */
[----:B------:R-:W-:Y:S02]  /*2010*/  IADD3.X R159, R224, UR11, R67, P6, P0 ;  /* 0x0000000be09f7c10 */ /* 0x000fe4000b7e0443 */
[----:B------:R-:W-:Y:S01]  /*2020*/  IADD3 R160, P6, P0, R214, UR12, R171 ;  /* 0x0000000cd6a07c10 */ /* 0x000fe2000f8de0ab */
[----:B------:R-:W4:Y:S01]  /*2030*/  @P3 LDG.E.S8 R71, desc[UR4][R74.64] ;  /* 0x000000044a473981 */ /* 0x000f22000c1e1300 */
[----:B------:R-:W-:Y:S02]  /*2040*/  LOP3.LUT R170, R170, 0xfffffffe, RZ, 0xc0, !PT ;  /* 0xfffffffeaaaa7812 */ /* 0x000fe400078ec0ff */
[----:B------:R-:W-:Y:S01]  /*2050*/  IADD3.X R161, R225, UR11, R67, P6, P0 ;  /* 0x0000000be1a17c10 */ /* 0x000fe2000b7e0443 */
[----:B------:R-:W5:Y:S01]  /*2060*/  @P4 LDG.E.S8 R73, desc[UR4][R74.64] ;  /* 0x000000044a494981 */ /* 0x000f62000c1e1300 */
[----:B------:R-:W-:Y:S02]  /*2070*/  IADD3 R162, P6, P0, R212, UR12, R171 ;  /* 0x0000000cd4a27c10 */ /* 0x000fe4000f8de0ab */
[----:B------:R-:W-:Y:S01]  /*2080*/  @P3 LOP3.LUT R170, R170, 0x1, RZ, 0xfc, !PT ;  /* 0x00000001aaaa3812 */ /* 0x000fe200078efcff */
[----:B------:R-:W3:Y:S01]  /*2090*/  @P2 LDG.E.S8 R70, desc[UR4][R158.64] ;  /* 0x000000049e462981 */ /* 0x000ee2000c1e1300 */
[----:B------:R-:W-:Y:S02]  /*20a0*/  IADD3.X R163, R226, UR11, R67, P6, P0 ;  /* 0x0000000be2a37c10 */ /* 0x000fe4000b7e0443 */
[----:B------:R-:W-:Y:S01]  /*20b0*/  IADD3 R82, P6, P0, R210, UR14, R171 ;  /* 0x0000000ed2527c10 */ /* 0x000fe2000f8de0ab */
[----:B------:R-:W4:Y:S01]  /*20c0*/  @P3 LDG.E.S8 R72, desc[UR4][R160.64] ;  /* 0x00000004a0483981 */ /* 0x000f22000c1e1300 */
[----:B------:R-:W-:Y:S02]  /*20d0*/  LOP3.LUT R170, R170, 0xfffffffd, RZ, 0xc0, !PT ;  /* 0xfffffffdaaaa7812 */ /* 0x000fe400078ec0ff */
[----:B------:R-:W-:Y:S02]  /*20e0*/  IADD3.X R83, R227, UR13, R67, P6, P0 ;  /* 0x0000000de3537c10 */ /* 0x000fe4000b7e0443 */
[----:B------:R-:W-:Y:S02]  /*20f0*/  IADD3 R88, P6, P0, R208, UR14, R171 ;  /* 0x0000000ed0587c10 */ /* 0x000fe4000f8de0ab */
[----:B------:R-:W-:Y:S02]  /*2100*/  @P4 LOP3.LUT R170, R170, 0x2, RZ, 0xfc, !PT ;  /* 0x00000002aaaa4812 */ /* 0x000fe400078efcff */
[----:B------:R-:W-:Y:S02]  /*2110*/  IADD3.X R89, R228, UR13, R67, P6, P0 ;  /* 0x0000000de4597c10 */ /* 0x000fe4000b7e0443 */
[----:B------:R-:W-:Y:S02]  /*2120*/  IADD3 R96, P6, P0, R206, UR14, R171 ;  /* 0x0000000ece607c10 */ /* 0x000fe4000f8de0ab */
[----:B------:R-:W-:Y:S02]  /*2130*/  LOP3.LUT R170, R170, 0xfffffffb, RZ, 0xc0, !PT ;  /* 0xfffffffbaaaa7812 */ /* 0x000fe400078ec0ff */
[----:B------:R-:W-:Y:S02]  /*2140*/  IADD3.X R97, R229, UR13, R67, P6, P0 ;  /* 0x0000000de5617c10 */ /* 0x000fe4000b7e0443 */
[----:B------:R-:W-:Y:S02]  /*2150*/  IADD3 R104, P6, P0, R204, UR14, R171 ;  /* 0x0000000ecc687c10 */ /* 0x000fe4000f8de0ab */
[----:B------:R-:W-:Y:S02]  /*2160*/  @P5 LOP3.LUT R170, R170, 0x4, RZ, 0xfc, !PT ;  /* 0x00000004aaaa5812 */ /* 0x000fe400078efcff */
[----:B------:R-:W-:Y:S02]  /*2170*/  IADD3.X R105, R230, UR13, R67, P6, P0 ;  /* 0x0000000de6697c10 */ /* 0x000fe4000b7e0443 */
[----:B------:R-:W-:Y:S02]  /*2180*/  IADD3 R114, P6, P0, R202, UR14, R171 ;  /* 0x0000000eca727c10 */ /* 0x000fe4000f8de0ab */
[----:B------:R-:W-:Y:S02]  /*2190*/  LOP3.LUT P3, RZ, R169, 0x20, RZ, 0xc0, !PT ;  /* 0x00000020a9ff7812 */ /* 0x000fe4000786c0ff */
[----:B------:R-:W-:Y:S02]  /*21a0*/  IADD3.X R115, R231, UR13, R67, P6, P0 ;  /* 0x0000000de7737c10 */ /* 0x000fe4000b7e0443 */
[----:B------:R-:W-:Y:S02]  /*21b0*/  IADD3 R120, P6, P0, R200, UR14, R171 ;  /* 0x0000000ec8787c10 */ /* 0x000fe4000f8de0ab */
[----:B------:R-:W-:Y:S02]  /*21c0*/  LOP3.LUT P2, RZ, R169, 0x400, RZ, 0xc0, !PT ;  /* 0x00000400a9ff7812 */ /* 0x000fe4000784c0ff */
[----:B------:R-:W-:Y:S02]  /*21d0*/  IADD3.X R121, R232, UR13, R67, P6, P0 ;  /* 0x0000000de8797c10 */ /* 0x000fe4000b7e0443 */
[----:B------:R-:W-:Y:S02]  /*21e0*/  IADD3 R124, P6, P0, R198, UR14, R171 ;  /* 0x0000000ec67c7c10 */ /* 0x000fe4000f8de0ab */
[----:B------:R-:W-:Y:S02]  /*21f0*/  LOP3.LUT R167, R167, 0xdfffffff, RZ, 0xc0, !PT ;  /* 0xdfffffffa7a77812 */ /* 0x000fe400078ec0ff */
[----:B------:R-:W-:Y:S02]  /*2200*/  IADD3.X R125, R233, UR13, R67, P6, P0 ;  /* 0x0000000de97d7c10 */ /* 0x000fe4000b7e0443 */
[----:B------:R-:W-:Y:S02]  /*2210*/  IADD3 R128, P6, P0, R196, UR14, R171 ;  /* 0x0000000ec4807c10 */ /* 0x000fe4000f8de0ab */
[----:B------:R-:W-:Y:S01]  /*2220*/  LOP3.LUT R170, R170, 0xffffffef, RZ, 0xc0, !PT ;  /* 0xffffffefaaaa7812 */ /* 0x000fe200078ec0ff */
[----:B------:R-:W2:Y:S01]  /*2230*/  @P2 LDG.E.S8 R99, desc[UR4][R104.64] ;  /* 0x0000000468632981 */ /* 0x000ea2000c1e1300 */
[----:B------:R-:W-:Y:S02]  /*2240*/  IADD3.X R129, R234, UR13, R67, P6, P0 ;  /* 0x0000000dea817c10 */ /* 0x000fe4000b7e0443 */
[----:B------:R-:W-:Y:S02]  /*2250*/  IADD3 R132, P6, P0, R194, UR14, R171 ;  /* 0x0000000ec2847c10 */ /* 0x000fe4000f8de0ab */
[----:B------:R-:W-:Y:S02]  /*2260*/  LOP3.LUT R166, R166, 0xfffffffe, RZ, 0xc0, !PT ;  /* 0xfffffffea6a67812 */ /* 0x000fe400078ec0ff */
[----:B------:R-:W-:Y:S02]  /*2270*/  IADD3.X R133, R235, UR13, R67, P6, P0 ;  /* 0x0000000deb857c10 */ /* 0x000fe4000b7e0443 */
[----:B------:R-:W-:Y:S04]  /*2280*/  IADD3 R136, P6, P0, R192, UR14, R171 ;  /* 0x0000000ec0887c10 */ /* 0x000fe8000f8de0ab */
        /* <DEDUP_REMOVED lines=9> */
[----:B------:R-:W-:Y:S01]  /*2320*/  IADD3 R164, P6, P0, R182, UR14, R171 ;  /* 0x0000000eb6a47c10 */ /* 0x000fe2000f8de0ab */
[----:B------:R-:W-:Y:S03]  /*2330*/  VIADD R171, R171, 0x1 ;  /* 0x00000001abab7836 */ /* 0x000fe60000000000 */
[----:B------:R-:W-:Y:S02]  /*2340*/  IADD3.X R165, R241, UR13, R67, P6, P0 ;  /* 0x0000000df1a57c10 */ /* 0x000fe4000b7e0443 */
[C---:B------:R-:W-:Y:S01]  /*2350*/  LOP3.LUT P0, RZ, R169.reuse, 0x2000, RZ, 0xc0, !PT ;  /* 0x00002000a9ff7812 */ /* 0x040fe2000780c0ff */
[----:B------:R-:W5:Y:S01]  /*2360*/  @P1 LDG.E.S8 R67, desc[UR4][R74.64] ;  /* 0x000000044a431981 */ /* 0x000f62000c1e1300 */
[----:B------:R-:W-:Y:S02]  /*2370*/  ISETP.NE.AND P6, PT, R68, RZ, PT ;  /* 0x000000ff4400720c */ /* 0x000fe40003fc5270 */
[----:B------:R-:W-:Y:S01]  /*2380*/  P2R R92, PR, RZ, 0x1 ;  /* 0x00000001ff5c7803 */ /* 0x000fe20000000000 */
[----:B------:R-:W5:Y:S01]  /*2390*/  @P1 LDG.E.S8 R68, desc[UR4][R156.64] ;  /* 0x000000049c441981 */ /* 0x000f62000c1e1300 */
[C---:B------:R-:W-:Y:S02]  /*23a0*/  LOP3.LUT P0, RZ, R169.reuse, 0x2, RZ, 0xc0, !PT ;  /* 0x00000002a9ff7812 */ /* 0x040fe4000780c0ff */
[----:B------:R-:W-:Y:S07]  /*23b0*/  LOP3.LUT P1, RZ, R169, 0x1, RZ, 0xc0, !PT ;  /* 0x00000001a9ff7812 */ /* 0x000fee000782c0ff */
[----:B------:R-:W-:Y:S01]  /*23c0*/  @P6 LOP3.LUT R167, R167, 0x20000000, RZ, 0xfc, !PT ;  /* 0x20000000a7a76812 */ /* 0x000fe200078efcff */
[----:B------:R-:W2:Y:S03]  /*23d0*/  @P6 LDG.E.S8 R77, desc[UR4][R82.64] ;  /* 0x00000004524d6981 */ /* 0x000ea6000c1e1300 */
[----:B------:R-:W-:Y:S01]  /*23e0*/  LOP3.LUT R167, R167, 0xfffffbff, RZ, 0xc0, !PT ;  /* 0xfffffbffa7a77812 */ /* 0x000fe200078ec0ff */
[----:B------:R-:W2:Y:S04]  /*23f0*/  @P0 LDG.E.S8 R81, desc[UR4][R82.64] ;  /* 0x0000000452510981 */ /* 0x000ea8000c1e1300 */
[----:B------:R-:W2:Y:S04]  /*2400*/  @P1 LDG.E.S8 R79, desc[UR4][R82.64] ;  /* 0x00000004524f1981 */ /* 0x000ea8000c1e1300 */
[----:B------:R-:W2:Y:S01]  /*2410*/  @P5 LDG.E.S8 R75, desc[UR4][R82.64] ;  /* 0x00000004524b5981 */ /* 0x000ea2000c1e1300 */
[C---:B------:R-:W-:Y:S03]  /*2420*/  LOP3.LUT P5, RZ, R169.reuse, 0x8, RZ, 0xc0, !PT ;  /* 0x00000008a9ff7812 */ /* 0x040fe600078ac0ff */
[----:B------:R-:W2:Y:S01]  /*2430*/  @P4 LDG.E.S8 R74, desc[UR4][R162.64] ;  /* 0x00000004a24a4981 */ /* 0x000ea2000c1e1300 */
[C---:B------:R-:W-:Y:S03]  /*2440*/  LOP3.LUT P4, RZ, R169.reuse, 0x10, RZ, 0xc0, !PT ;  /* 0x00000010a9ff7812 */ /* 0x040fe6000788c0ff */
[----:B------:R-:W2:Y:S01]  /*2450*/  @P6 LDG.E.S8 R78, desc[UR4][R158.64] ;  /* 0x000000049e4e6981 */ /* 0x000ea2000c1e1300 */
[C---:B------:R-:W-:Y:S03]  /*2460*/  LOP3.LUT P6, RZ, R169.reuse, 0x1000, RZ, 0xc0, !PT ;  /* 0x00001000a9ff7812 */ /* 0x040fe600078cc0ff */
[----:B------:R-:W2:Y:S01]  /*2470*/  @P1 LDG.E.S8 R80, desc[UR4][R160.64] ;  /* 0x00000004a0501981 */ /* 0x000ea2000c1e1300 */
[C---:B------:R-:W-:Y:S03]  /*2480*/  LOP3.LUT P1, RZ, R169.reuse, 0x800, RZ, 0xc0, !PT ;  /* 0x00000800a9ff7812 */ /* 0x040fe6000782c0ff */
[----:B------:R-:W2:Y:S04]  /*2490*/  @P5 LDG.E.S8 R85, desc[UR4][R88.64] ;  /* 0x0000000458555981 */ /* 0x000ea8000c1e1300 */
[----:B------:R-:W2:Y:S04]  /*24a0*/  @P4 LDG.E.S8 R87, desc[UR4][R88.64] ;  /* 0x0000000458574981 */ /* 0x000ea8000c1e1300 */
[----:B------:R-:W2:Y:S04]  /*24b0*/  @P6 LDG.E.S8 R103, desc[UR4][R104.64] ;  /* 0x0000000468676981 */ /* 0x000ea8000c1e1300 */
[----:B------:R-:W2:Y:S01]  /*24c0*/  @P0 LDG.E.S8 R82, desc[UR4][R162.64] ;  /* 0x00000004a2520981 */ /* 0x000ea2000c1e1300 */
[C---:B------:R-:W-:Y:S03]  /*24d0*/  LOP3.LUT P0, RZ, R169.reuse, 0x80, RZ, 0xc0, !PT ;  /* 0x00000080a9ff7812 */ /* 0x040fe6000780c0ff */
[----:B------:R-:W2:Y:S01]  /*24e0*/  @P1 LDG.E.S8 R101, desc[UR4][R104.64] ;  /* 0x0000000468651981 */ /* 0x000ea2000c1e1300 */
[----:B------:R-:W-:Y:S02]  /*24f0*/  P2R R90, PR, RZ, 0x1 ;  /* 0x00000001ff5a7803 */ /* 0x000fe40000000000 */
[C---:B------:R-:W-:Y:S04]  /*2500*/  LOP3.LUT P0, RZ, R169.reuse, 0x40, RZ, 0xc0, !PT ;  /* 0x00000040a9ff7812 */ /* 0x040fe8000780c0ff */
[----:B------:R-:W-:Y:S02]  /*2510*/  P2R R86, PR, RZ, 0x1 ;  /* 0x00000001ff567803 */ /* 0x000fe40000000000 */
[C---:B------:R-:W-:Y:S11]  /*2520*/  LOP3.LUT P0, RZ, R169.reuse, 0x4, RZ, 0xc0, !PT ;  /* 0x00000004a9ff7812 */ /* 0x040ff6000780c0ff */
[----:B------:R-:W-:Y:S02]  /*2530*/  @!UPT UIADD3 URZ, URZ, URZ, URZ ;  /* 0x0000003f3f3ff290 */ /* 0x000fe4000fffe03f */
[----:B------:R-:W2:Y:S04]  /*2540*/  @P0 LDG.E.S8 R83, desc[UR4][R88.64] ;  /* 0x0000000458530981 */ /* 0x000ea8000c1e1300 */
[----:B------:R-:W2:Y:S01]  /*2550*/  @P0 LDG.E.S8 R84, desc[UR4][R156.64] ;  /* 0x000000049c540981 */ /* 0x000ea2000c1e1300 */
[----:B------:R-:W-:Y:S03]  /*2560*/  ISETP.NE.AND P0, PT, R86, RZ, PT ;  /* 0x000000ff5600720c */ /* 0x000fe60003f05270 */
[----:B------:R-:W2:Y:S01]  /*2570*/  @P5 LDG.E.S8 R86, desc[UR4][R158.64] ;  /* 0x000000049e565981 */ /* 0x000ea2000c1e1300 */
[C---:B------:R-:W-:Y:S04]  /*2580*/  LOP3.LUT P5, RZ, R169.reuse, 0x4000, RZ, 0xc0, !PT ;  /* 0x00004000a9ff7812 */ /* 0x040fe800078ac0ff */
[----:B------:R-:W-:Y:S02]  /*2590*/  P2R R102, PR, RZ, 0x20 ;  /* 0x00000020ff667803 */ /* 0x000fe40000000000 */
[C---:B------:R-:W-:Y:S03]  /*25a0*/  LOP3.LUT P5, RZ, R169.reuse, 0x200, RZ, 0xc0, !PT ;  /* 0x00000200a9ff7812 */ /* 0x040fe600078ac0ff */
[----:B------:R-:W2:Y:S01]  /*25b0*/  @P0 LDG.E.S8 R91, desc[UR4][R96.64] ;  /* 0x00000004605b0981 */ /* 0x000ea2000c1e1300 */
[----:B------:R-:W-:Y:S03]  /*25c0*/  ISETP.NE.AND P0, PT, R90, RZ, PT ;  /* 0x000000ff5a00720c */ /* 0x000fe60003f05270 */
[----:B------:R-:W2:Y:S04]  /*25d0*/  @P3 LDG.E.S8 R90, desc[UR4][R162.64] ;  /* 0x00000004a25a3981 */ /* 0x000ea8000c1e1300 */
[----:B------:R-:W2:Y:S01]  /*25e0*/  @P3 LDG.E.S8 R89, desc[UR4][R88.64] ;  /* 0x0000000458593981 */ /* 0x000ea2000c1e1300 */
[C---:B------:R-:W-:Y:S05]  /*25f0*/  LOP3.LUT P3, RZ, R169.reuse, 0x10000, RZ, 0xc0, !PT ;  /* 0x00010000a9ff7812 */ /* 0x040fea000786c0ff */
[----:B------:R-:W2:Y:S01]  /*2600*/  @P0 LDG.E.S8 R93, desc[UR4][R96.64] ;  /* 0x00000004605d0981 */ /* 0x000ea2000c1e1300 */
[----:B------:R-:W-:Y:S07]  /*2610*/  ISETP.NE.AND P0, PT, R92, RZ, PT ;  /* 0x000000ff5c00720c */ /* 0x000fee0003f05270 */
[----:B------:R-:W2:Y:S04]  /*2620*/  @P3 LDG.E.S8 R111, desc[UR4][R114.64] ;  /* 0x00000004726f3981 */ /* 0x000ea8000c1e1300 */
[----:B------:R-:W2:Y:S01]  /*2630*/  @P3 LDG.E.S8 R112, desc[UR4][R160.64] ;  /* 0x00000004a0703981 */ /* 0x000ea2000c1e1300 */
[----:B------:R-:W-:Y:S02]  /*2640*/  LOP3.LUT P3, RZ, R169, 0x100000, RZ, 0xc0, !PT ;  /* 0x00100000a9ff7812 */ /* 0x000fe4000786c0ff */
[----:B------:R-:W-:Y:S01]  /*2650*/  @P0 LOP3.LUT R167, R167, 0x400, RZ, 0xfc, !PT ;  /* 0x00000400a7a70812 */ /* 0x000fe200078efcff */
[----:B------:R-:W2:Y:S03]  /*2660*/  @P0 LDG.E.S8 R105, desc[UR4][R104.64] ;  /* 0x0000000468690981 */ /* 0x000ea6000c1e1300 */
[----:B------:R-:W-:Y:S01]  /*2670*/  LOP3.LUT R167, R167, 0xff7fffff, RZ, 0xc0, !PT ;  /* 0xff7fffffa7a77812 */ /* 0x000fe200078ec0ff */
[----:B------:R-:W2:Y:S01]  /*2680*/  @P4 LDG.E.S8 R88, desc[UR4][R160.64] ;  /* 0x00000004a0584981 */ /* 0x000ea2000c1e1300 */
[C---:B------:R-:W-:Y:S04]  /*2690*/  LOP3.LUT P4, RZ, R169.reuse, 0x8000, RZ, 0xc0, !PT ;  /* 0x00008000a9ff7812 */ /* 0x040fe8000788c0ff */
[----:B------:R-:W-:Y:S01]  /*26a0*/  P2R R100, PR, RZ, 0x10 ;  /* 0x00000010ff647803 */ /* 0x000fe20000000000 */
[----:B------:R-:W2:Y:S01]  /*26b0*/  @P3 LDG.E.S8 R118, desc[UR4][R120.64] ;  /* 0x0000000478763981 */ /* 0x000ea2000c1e1300 */
[C---:B------:R-:W-:Y:S02]  /*26c0*/  LOP3.LUT P4, RZ, R169.reuse, 0x100, RZ, 0xc0, !PT ;  /* 0x00000100a9ff7812 */ /* 0x040fe4000788c0ff */
[C---:B------:R-:W-:Y:S02]  /*26d0*/  LOP3.LUT P3, RZ, R169.reuse, 0x10000000, RZ, 0xc0, !PT ;  /* 0x10000000a9ff7812 */ /* 0x040fe4000786c0ff */
[----:B------:R-:W-:Y:S09]  /*26e0*/  P2R R98, PR, RZ, 0x10 ;  /* 0x00000010ff627803 */ /* 0x000ff20000000000 */
[----:B------:R-:W2:Y:S01]  /*26f0*/  @P4 LDG.E.S8 R95, desc[UR4][R96.64] ;  /* 0x00000004605f4981 */ /* 0x000ea2000c1e1300 */
[C---:B------:R-:W-:Y:S03]  /*2700*/  LOP3.LUT P4, RZ, R169.reuse, 0x80, RZ, 0xc0, !PT ;  /* 0x00000080a9ff7812 */ /* 0x040fe6000788c0ff */
[----:B------:R-:W2:Y:S01]  /*2710*/  @P3 LDG.E.S8 R126, desc[UR4][R128.64] ;  /* 0x00000004807e3981 */ /* 0x000ea2000c1e1300 */
[----:B------:R-:W-:Y:S02]  /*2720*/  P2R R94, PR, RZ, 0x10 ;  /* 0x00000010ff5e7803 */ /* 0x000fe40000000000 */
[C---:B------:R-:W-:Y:S01]  /*2730*/  LOP3.LUT P4, RZ, R169.reuse, 0x40, RZ, 0xc0, !PT ;  /* 0x00000040a9ff7812 */ /* 0x040fe2000788c0ff */
[----:B------:R-:W2:Y:S01]  /*2740*/  @P6 LDG.E.S8 R104, desc[UR4][R160.64] ;  /* 0x00000004a0686981 */ /* 0x000ea2000c1e1300 */
[C---:B------:R-:W-:Y:S11]  /*2750*/  LOP3.LUT P6, RZ, R169.reuse, 0x80000000, RZ, 0xc0, !PT ;  /* 0x80000000a9ff7812 */ /* 0x040ff600078cc0ff */
[----:B------:R-:W2:Y:S01]  /*2760*/  @P4 LDG.E.S8 R92, desc[UR4][R156.64] ;  /* 0x000000049c5c4981 */ /* 0x000ea2000c1e1300 */
[----:B------:R-:W-:Y:S03]  /*2770*/  ISETP.NE.AND P4, PT, R94, RZ, PT ;  /* 0x000000ff5e00720c */ /* 0x000fe60003f85270 */
[----:B------:R-:W2:Y:S10]  /*2780*/  @P5 LDG.E.S8 R97, desc[UR4][R96.64] ;  /* 0x0000000460615981 */ /* 0x000eb4000c1e1300 */
[----:B------:R-:W2:Y:S01]  /*2790*/  @P4 LDG.E.S8 R94, desc[UR4][R158.64] ;  /* 0x000000049e5e4981 */ /* 0x000ea2000c1e1300 */
[----:B------:R-:W-:Y:S03]  /*27a0*/  ISETP.NE.AND P4, PT, R98, RZ, PT ;  /* 0x000000ff6200720c */ /* 0x000fe60003f85270 */
[----:B------:R-:W2:Y:S01]  /*27b0*/  @P5 LDG.E.S8 R98, desc[UR4][R162.64] ;  /* 0x00000004a2625981 */ /* 0x000ea2000c1e1300 */
[----:B------:R-:W-:Y:S03]  /*27c0*/  ISETP.NE.AND P5, PT, R102, RZ, PT ;  /* 0x000000ff6600720c */ /* 0x000fe60003fa5270 */
[----:B------:R-:W2:Y:S01]  /*27d0*/  @P1 LDG.E.S8 R102, desc[UR4][R158.64] ;  /* 0x000000049e661981 */ /* 0x000ea2000c1e1300 */
[----:B------:R-:W-:Y:S03]  /*27e0*/  ISETP.NE.AND P1, PT, R106, RZ, PT ;  /* 0x000000ff6a00720c */ /* 0x000fe60003f25270 */
[----:B------:R-:W2:Y:S01]  /*27f0*/  @P0 LDG.E.S8 R106, desc[UR4][R162.64] ;  /* 0x00000004a26a0981 */ /* 0x000ea2000c1e1300 */
[C---:B------:R-:W-:Y:S03]  /*2800*/  LOP3.LUT P0, RZ, R169.reuse, 0x200000, RZ, 0xc0, !PT ;  /* 0x00200000a9ff7812 */ /* 0x040fe6000780c0ff */
[----:B------:R-:W2:Y:S01]  /*2810*/  @P4 LDG.E.S8 R96, desc[UR4][R160.64] ;  /* 0x00000004a0604981 */ /* 0x000ea2000c1e1300 */
[----:B------:R-:W-:Y:S03]  /*2820*/  ISETP.NE.AND P4, PT, R100, RZ, PT ;  /* 0x000000ff6400720c */ /* 0x000fe60003f85270 */
[----:B------:R-:W2:Y:S01]  /*2830*/  @P2 LDG.E.S8 R100, desc[UR4][R156.64] ;  /* 0x000000049c642981 */ /* 0x000ea2000c1e1300 */
[C---:B------:R-:W-:Y:S03]  /*2840*/  LOP3.LUT P2, RZ, R169.reuse, 0x20000, RZ, 0xc0, !PT ;  /* 0x00020000a9ff7812 */ /* 0x040fe6000784c0ff */
[----:B------:R-:W2:Y:S04]  /*2850*/  @P5 LDG.E.S8 R107, desc[UR4][R114.64] ;  /* 0x00000004726b5981 */ /* 0x000ea8000c1e1300 */
[----:B------:R-:W2:Y:S01]  /*2860*/  @P5 LDG.E.S8 R108, desc[UR4][R156.64] ;  /* 0x000000049c6c5981 */ /* 0x000ea2000c1e1300 */
[C---:B------:R-:W-:Y:S03]  /*2870*/  LOP3.LUT P5, RZ, R169.reuse, 0x40000, RZ, 0xc0, !PT ;  /* 0x00040000a9ff7812 */ /* 0x040fe600078ac0ff */
[----:B------:R-:W2:Y:S04]  /*2880*/  @P4 LDG.E.S8 R109, desc[UR4][R114.64] ;  /* 0x00000004726d4981 */ /* 0x000ea8000c1e1300 */
[----:B------:R-:W2:Y:S04]  /*2890*/  @P2 LDG.E.S8 R113, desc[UR4][R114.64] ;  /* 0x0000000472712981 */ /* 0x000ea8000c1e1300 */
[----:B------:R-:W2:Y:S01]  /*28a0*/  @P4 LDG.E.S8 R110, desc[UR4][R158.64] ;  /* 0x000000049e6e4981 */ /* 0x000ea2000c1e1300 */
[C---:B------:R-:W-:Y:S03]  /*28b0*/  LOP3.LUT P4, RZ, R169.reuse, 0x80000, RZ, 0xc0, !PT ;  /* 0x00080000a9ff7812 */ /* 0x040fe6000788c0ff */
[----:B------:R-:W2:Y:S01]  /*28c0*/  @P0 LDG.E.S8 R119, desc[UR4][R120.64] ;  /* 0x0000000478770981 */ /* 0x000ea2000c1e1300 */
[C---:B------:R-:W-:Y:S02]  /*28d0*/  LOP3.LUT P0, RZ, R168.reuse, 0x1, RZ, 0xc0, !PT ;  /* 0x00000001a8ff7812 */ /* 0x040fe4000780c0ff */
[----:B------:R-:W-:Y:S01]  /*28e0*/  LOP3.LUT R168, R168, 0xf7ffffff, RZ, 0xc0, !PT ;  /* 0xf7ffffffa8a87812 */ /* 0x000fe200078ec0ff */
[----:B------:R-:W2:Y:S03]  /*28f0*/  @P5 LDG.E.S8 R116, desc[UR4][R156.64] ;  /* 0x000000049c745981 */ /* 0x000ea6000c1e1300 */
[----:B------:R-:W-:Y:S03]  /*2900*/  @P1 LOP3.LUT R168, R168, 0x8000000, RZ, 0xfc, !PT ;  /* 0x08000000a8a81812 */ /* 0x000fe600078efcff */
[----:B------:R-:W2:Y:S01]  /*2910*/  @P4 LDG.E.S8 R117, desc[UR4][R120.64] ;  /* 0x0000000478754981 */ /* 0x000ea2000c1e1300 */
[----:B------:R-:W-:Y:S02]  /*2920*/  LOP3.LUT R168, R168, 0xefffffff, RZ, 0xc0, !PT ;  /* 0xefffffffa8a87812 */ /* 0x000fe400078ec0ff */
[C---:B------:R-:W-:Y:S01]  /*2930*/  LOP3.LUT P4, RZ, R169.reuse, 0x8000000, RZ, 0xc0, !PT ;  /* 0x08000000a9ff7812 */ /* 0x040fe2000788c0ff */
[----:B------:R-:W2:Y:S01]  /*2940*/  @P0 LDG.E.S8 R130, desc[UR4][R132.64] ;  /* 0x0000000484820981 */ /* 0x000ea2000c1e1300 */
[C---:B------:R-:W-:Y:S03]  /*2950*/  LOP3.LUT P0, RZ, R169.reuse, 0x2, RZ, 0xc0, !PT ;  /* 0x00000002a9ff7812 */ /* 0x040fe6000780c0ff */
[----:B------:R-:W2:Y:S01]  /*2960*/  @P2 LDG.E.S8 R114, desc[UR4][R162.64] ;  /* 0x00000004a2722981 */ /* 0x000ea2000c1e1300 */
[C---:B------:R-:W-:Y:S03]  /*2970*/  LOP3.LUT P2, RZ, R169.reuse, 0x2000000, RZ, 0xc0, !PT ;  /* 0x02000000a9ff7812 */ /* 0x040fe6000784c0ff */
[----:B------:R-:W2:Y:S01]  /*2980*/  @P5 LDG.E.S8 R115, desc[UR4][R120.64] ;  /* 0x0000000478735981 */ /* 0x000ea2000c1e1300 */
[----:B------:R-:W-:Y:S05]  /*2990*/  LOP3.LUT P5, RZ, R169, 0x4000000, RZ, 0xc0, !PT ;  /* 0x04000000a9ff7812 */ /* 0x000fea00078ac0ff */
[----:B------:R-:W-:Y:S04]  /*29a0*/  @P0 LOP3.LUT R167, R167, 0x800000, RZ, 0xfc, !PT ;  /* 0x00800000a7a70812 */ /* 0x000fe800078efcff */
[----:B------:R-:W-:Y:S02]  /*29b0*/  @P2 LOP3.LUT R170, R170, 0x10, RZ, 0xfc, !PT ;  /* 0x00000010aaaa2812 */ /* 0x000fe400078efcff */
[----:B------:R-:W-:Y:S02]  /*29c0*/  LOP3.LUT P2, RZ, R169, 0x1000000, RZ, 0xc0, !PT ;  /* 0x01000000a9ff7812 */ /* 0x000fe4000784c0ff */
[----:B------:R-:W-:Y:S02]  /*29d0*/  LOP3.LUT R170, R170, 0xffffffdf, RZ, 0xc0, !PT ;  /* 0xffffffdfaaaa7812 */ /* 0x000fe400078ec0ff */
[----:B------:R-:W-:Y:S09]  /*29e0*/  LOP3.LUT R167, R167, 0xfeffffff, RZ, 0xc0, !PT ;  /* 0xfeffffffa7a77812 */ /* 0x000ff200078ec0ff */
[----:B------:R-:W-:Y:S02]  /*29f0*/  @P2 LOP3.LUT R170, R170, 0x20, RZ, 0xfc, !PT ;  /* 0x00000020aaaa2812 */ /* 0x000fe400078efcff */
[C---:B------:R-:W-:Y:S02]  /*2a00*/  LOP3.LUT P2, RZ, R169.reuse, 0x800000, RZ, 0xc0, !PT ;  /* 0x00800000a9ff7812 */ /* 0x040fe4000784c0ff */
[----:B------:R-:W-:Y:S11]  /*2a10*/  LOP3.LUT R170, R170, 0xffffffbf, RZ, 0xc0, !PT ;  /* 0xffffffbfaaaa7812 */ /* 0x000ff600078ec0ff */
[----:B------:R-:W-:Y:S02]  /*2a20*/  @P2 LOP3.LUT R170, R170, 0x40, RZ, 0xfc, !PT ;  /* 0x00000040aaaa2812 */ /* 0x000fe400078efcff */
[----:B------:R-:W-:Y:S02]  /*2a30*/  LOP3.LUT P2, RZ, R169, 0x400000, RZ, 0xc0, !PT ;  /* 0x00400000a9ff7812 */ /* 0x000fe4000784c0ff */
[C---:B------:R-:W-:Y:S11]  /*2a40*/  LOP3.LUT P3, RZ, R170.reuse, 0x1, RZ, 0xc0, !PT ;  /* 0x00000001aaff7812 */ /* 0x040ff6000786c0ff */
[----:B------:R-:W2:Y:S01]  /*2a50*/  @P2 LDG.E.S8 R120, desc[UR4][R124.64] ;  /* 0x000000047c782981 */ /* 0x000ea2000c1e1300 */
[C---:B------:R-:W-:Y:S11]  /*2a60*/  LOP3.LUT P2, RZ, R170.reuse, 0x40, RZ, 0xc0, !PT ;  /* 0x00000040aaff7812 */ /* 0x040ff6000784c0ff */
[----:B------:R-:W-:Y:S02]  /*2a70*/  @!UPT UIADD3 URZ, URZ, URZ, URZ ;  /* 0x0000003f3f3ff290 */ /* 0x000fe4000fffe03f */
[----:B------:R-:W2:Y:S01]  /*2a80*/  @P2 LDG.E.S8 R121, desc[UR4][R124.64] ;  /* 0x000000047c792981 */ /* 0x000ea2000c1e1300 */
[C---:B------:R-:W-:Y:S11]  /*2a90*/  LOP3.LUT P2, RZ, R170.reuse, 0x20, RZ, 0xc0, !PT ;  /* 0x00000020aaff7812 */ /* 0x040ff6000784c0ff */
[----:B------:R-:W-:Y:S02]  /*2aa0*/  @!UPT UIADD3 URZ, URZ, URZ, URZ ;  /* 0x0000003f3f3ff290 */ /* 0x000fe4000fffe03f */
[----:B------:R-:W2:Y:S01]  /*2ab0*/  @P2 LDG.E.S8 R122, desc[UR4][R124.64] ;  /* 0x000000047c7a2981 */ /* 0x000ea2000c1e1300 */
[C---:B------:R-:W-:Y:S11]  /*2ac0*/  LOP3.LUT P2, RZ, R170.reuse, 0x10, RZ, 0xc0, !PT ;  /* 0x00000010aaff7812 */ /* 0x040ff6000784c0ff */
[----:B------:R-:W-:Y:S02]  /*2ad0*/  @!UPT UIADD3 URZ, URZ, URZ, URZ ;  /* 0x0000003f3f3ff290 */ /* 0x000fe4000fffe03f */
[----:B------:R-:W2:Y:S01]  /*2ae0*/  @P2 LDG.E.S8 R123, desc[UR4][R124.64] ;  /* 0x000000047c7b2981 */ /* 0x000ea2000c1e1300 */
[----:B------:R-:W-:Y:S11]  /*2af0*/  LOP3.LUT P2, RZ, R170, 0x8, RZ, 0xc0, !PT ;  /* 0x00000008aaff7812 */ /* 0x000ff6000784c0ff */
[----:B------:R-:W-:Y:S02]  /*2b00*/  @!UPT UIADD3 URZ, URZ, URZ, URZ ;  /* 0x0000003f3f3ff290 */ /* 0x000fe4000fffe03f */
[----:B------:R-:W-:Y:S04]  /*2b10*/  @P2 LOP3.LUT R168, R168, 0x10000000, RZ, 0xfc, !PT ;  /* 0x10000000a8a82812 */ /* 0x000fe800078efcff */
[----:B------:R-:W-:Y:S04]  /*2b20*/  LOP3.LUT R168, R168, 0xdfffffff, RZ, 0xc0, !PT ;  /* 0xdfffffffa8a87812 */ /* 0x000fe800078ec0ff */
[----:B------:R-:W-:Y:S01]  /*2b30*/  @P3 LOP3.LUT R168, R168, 0x20000000, RZ, 0xfc, !PT ;  /* 0x20000000a8a83812 */ /* 0x000fe200078efcff */
[----:B------:R-:W2:Y:S03]  /*2b40*/  @P5 LDG.E.S8 R124, desc[UR4][R128.64] ;  /* 0x00000004807c5981 */ /* 0x000ea6000c1e1300 */
[----:B------:R-:W-:Y:S02]  /*2b50*/  LOP3.LUT P0, RZ, R168, 0x2, RZ, 0xc0, !PT ;  /* 0x00000002a8ff7812 */ /* 0x000fe4000780c0ff */
[C---:B------:R-:W-:Y:S01]  /*2b60*/  LOP3.LUT P5, RZ, R170.reuse, 0x4, RZ, 0xc0, !PT ;  /* 0x00000004aaff7812 */ /* 0x040fe200078ac0ff */
[----:B------:R-:W2:Y:S01]  /*2b70*/  @P4 LDG.E.S8 R125, desc[UR4][R128.64] ;  /* 0x00000004807d4981 */ /* 0x000ea2000c1e1300 */
[----:B------:R-:W-:Y:S09]  /*2b80*/  LOP3.LUT P4, RZ, R170, 0x2, RZ, 0xc0, !PT ;  /* 0x00000002aaff7812 */ /* 0x000ff2000788c0ff */
[----:B------:R-:W2:Y:S01]  /*2b90*/  @P0 LDG.E.S8 R131, desc[UR4][R132.64] ;  /* 0x0000000484830981 */ /* 0x000ea2000c1e1300 */
[----:B-----5:R-:W-:Y:S01]  /*2ba0*/  @P1 IMAD R2, R67, R68, R2 ;  /* 0x0000004443021224 */ /* 0x020fe200078e0202 */
[----:B------:R-:W-:Y:S01]  /*2bb0*/  LOP3.LUT P1, RZ, R169, 0x40000000, RZ, 0xc0, !PT ;  /* 0x40000000a9ff7812 */ /* 0x000fe2000782c0ff */
[----:B---3--:R-:W-:Y:S01]  /*2bc0*/  @P2 IMAD R18, R69, R70, R18 ;  /* 0x0000004645122224 */ /* 0x008fe200078e0212 */
[----:B------:R-:W-:Y:S01]  /*2bd0*/  LOP3.LUT P2, RZ, R169, 0x20000000, RZ, 0xc0, !PT ;  /* 0x20000000a9ff7812 */ /* 0x000fe2000784c0ff */
[----:B----4-:R-:W-:Y:S01]  /*2be0*/  @P3 IMAD R34, R71, R72, R34 ;  /* 0x0000004847223224 */ /* 0x010fe200078e0222 */
[C---:B------:R-:W-:Y:S01]  /*2bf0*/  LOP3.LUT P3, RZ, R168.reuse, 0x8, RZ, 0xc0, !PT ;  /* 0x00000008a8ff7812 */ /* 0x040fe2000786c0ff */
[----:B--2---:R-:W-:Y:S02]  /*2c00*/  @P4 IMAD R50, R73, R74, R50 ;  /* 0x0000004a49324224 */ /* 0x004fe400078e0232 */
[----:B------:R-:W-:Y:S08]  /*2c10*/  @P5 IMAD R3, R75, R76, R3 ;  /* 0x0000004c4b035224 */ /* 0x000ff000078e0203 */
[----:B------:R-:W2:Y:S01]  /*2c20*/  @P2 LDG.E.S8 R127, desc[UR4][R128.64] ;  /* 0x00000004807f2981 */ /* 0x000ea2000c1e1300 */
[C---:B------:R-:W-:Y:S11]  /*2c30*/  LOP3.LUT P2, RZ, R168.reuse, 0x10, RZ, 0xc0, !PT ;  /* 0x00000010a8ff7812 */ /* 0x040ff6000784c0ff */
[----:B------:R-:W-:Y:S02]  /*2c40*/  @!UPT UIADD3 URZ, URZ, URZ, URZ ;  /* 0x0000003f3f3ff290 */ /* 0x000fe4000fffe03f */
[----:B------:R-:W3:Y:S04]  /*2c50*/  @P2 LDG.E.S8 R134, desc[UR4][R136.64] ;  /* 0x0000000488862981 */ /* 0x000ee8000c1e1300 */
[----:B------:R-:W4:Y:S01]  /*2c60*/  @P1 LDG.E.S8 R128, desc[UR4][R132.64] ;  /* 0x0000000484801981 */ /* 0x000f22000c1e1300 */
[C---:B------:R-:W-:Y:S03]  /*2c70*/  LOP3.LUT P1, RZ, R168.reuse, 0x20, RZ, 0xc0, !PT ;  /* 0x00000020a8ff7812 */ /* 0x040fe6000782c0ff */
[----:B------:R-:W5:Y:S01]  /*2c80*/  @P6 LDG.E.S8 R129, desc[UR4][R132.64] ;  /* 0x0000000484816981 */ /* 0x000f62000c1e1300 */
[C---:B------:R-:W-:Y:S02]  /*2c90*/  LOP3.LUT P6, RZ, R168.reuse, 0x4, RZ, 0xc0, !PT ;  /* 0x00000004a8ff7812 */ /* 0x040fe400078cc0ff */
[----:B------:R-:W-:Y:S04]  /*2ca0*/  LOP3.LUT R168, R168, 0xbfffffff, RZ, 0xc0, !PT ;  /* 0xbfffffffa8a87812 */ /* 0x000fe800078ec0ff */
[----:B------:R-:W-:Y:S03]  /*2cb0*/  @P4 LOP3.LUT R168, R168, 0x40000000, RZ, 0xfc, !PT ;  /* 0x40000000a8a84812 */ /* 0x000fe600078efcff */
[----:B------:R-:W3:Y:S01]  /*2cc0*/  @P1 LDG.E.S8 R135, desc[UR4][R136.64] ;  /* 0x0000000488871981 */ /* 0x000ee2000c1e1300 */
[C---:B------:R-:W-:Y:S02]  /*2cd0*/  LOP3.LUT P4, RZ, R168.reuse, 0x200000, RZ, 0xc0, !PT ;  /* 0x00200000a8ff7812 */ /* 0x040fe4000788c0ff */
[C---:B------:R-:W-:Y:S02]  /*2ce0*/  LOP3.LUT P0, RZ, R168.reuse, 0x4000, RZ, 0xc0, !PT ;  /* 0x00004000a8ff7812 */ /* 0x040fe4000780c0ff */
[C---:B------:R-:W-:Y:S02]  /*2cf0*/  LOP3.LUT P2, RZ, R168.reuse, 0x10000, RZ, 0xc0, !PT ;  /* 0x00010000a8ff7812 */ /* 0x040fe4000784c0ff */
[C---:B------:R-:W-:Y:S07]  /*2d00*/  LOP3.LUT P1, RZ, R168.reuse, 0x20000, RZ, 0xc0, !PT ;  /* 0x00020000a8ff7812 */ /* 0x040fee000782c0ff */
[----:B------:R-:W-:Y:S01]  /*2d10*/  @P4 LOP3.LUT R167, R167, 0x1000000, RZ, 0xfc, !PT ;  /* 0x01000000a7a74812 */ /* 0x000fe200078efcff */
[----:B------:R-:W3:Y:S01]  /*2d20*/  @P6 LDG.E.S8 R132, desc[UR4][R136.64] ;  /* 0x0000000488846981 */ /* 0x000ee2000c1e1300 */
[----:B------:R-:W-:Y:S02]  /*2d30*/  LOP3.LUT P4, RZ, R169, 0x1, RZ, 0xc0, !PT ;  /* 0x00000001a9ff7812 */ /* 0x000fe4000788c0ff */
[C---:B------:R-:W-:Y:S01]  /*2d40*/  LOP3.LUT P6, RZ, R168.reuse, 0x200, RZ, 0xc0, !PT ;  /* 0x00000200a8ff7812 */ /* 0x040fe200078cc0ff */
[----:B------:R-:W3:Y:S01]  /*2d50*/  @P3 LDG.E.S8 R133, desc[UR4][R136.64] ;  /* 0x0000000488853981 */ /* 0x000ee2000c1e1300 */
[----:B------:R-:W-:Y:S02]  /*2d60*/  LOP3.LUT R167, R167, 0xfdffffff, RZ, 0xc0, !PT ;  /* 0xfdffffffa7a77812 */ /* 0x000fe400078ec0ff */
[C---:B------:R-:W-:Y:S01]  /*2d70*/  LOP3.LUT P3, RZ, R168.reuse, 0x8000, RZ, 0xc0, !PT ;  /* 0x00008000a8ff7812 */ /* 0x040fe2000786c0ff */
[----:B------:R-:W3:Y:S01]  /*2d80*/  @P2 LDG.E.S8 R148, desc[UR4][R150.64] ;  /* 0x0000000496942981 */ /* 0x000ee2000c1e1300 */
[C---:B------:R-:W-:Y:S03]  /*2d90*/  LOP3.LUT P2, RZ, R169.reuse, 0x800, RZ, 0xc0, !PT ;  /* 0x00000800a9ff7812 */ /* 0x040fe6000784c0ff */
[----:B------:R-:W3:Y:S01]  /*2da0*/  @P1 LDG.E.S8 R149, desc[UR4][R150.64] ;  /* 0x0000000496951981 */ /* 0x000ee2000c1e1300 */
[----:B------:R-:W-:Y:S02]  /*2db0*/  LOP3.LUT P1, RZ, R169, 0x1000, RZ, 0xc0, !PT ;  /* 0x00001000a9ff7812 */ /* 0x000fe4000782c0ff */
[----:B------:R-:W-:Y:S02]  /*2dc0*/  @P4 LOP3.LUT R167, R167, 0x2000000, RZ, 0xfc, !PT ;  /* 0x02000000a7a74812 */ /* 0x000fe400078efcff */
[C---:B------:R-:W-:Y:S02]  /*2dd0*/  LOP3.LUT P4, RZ, R168.reuse, 0x2000, RZ, 0xc0, !PT ;  /* 0x00002000a8ff7812 */ /* 0x040fe4000788c0ff */
[----:B------:R-:W-:Y:S01]  /*2de0*/  LOP3.LUT R167, R167, 0xbfffffff, RZ, 0xc0, !PT ;  /* 0xbfffffffa7a77812 */ /* 0x000fe200078ec0ff */
[----:B------:R-:W3:Y:S03]  /*2df0*/  @P3 LDG.E.S8 R147, desc[UR4][R150.64] ;  /* 0x0000000496933981 */ /* 0x000ee6000c1e1300 */
[----:B------:R-:W-:Y:S02]  /*2e00*/  @P6 LOP3.LUT R167, R167, 0x40000000, RZ, 0xfc, !PT ;  /* 0x40000000a7a76812 */ /* 0x000fe400078efcff */
[C---:B------:R-:W-:Y:S02]  /*2e10*/  LOP3.LUT P6, RZ, R168.reuse, 0x100, RZ, 0xc0, !PT ;  /* 0x00000100a8ff7812 */ /* 0x040fe400078cc0ff */
[----:B------:R-:W-:Y:S11]  /*2e20*/  LOP3.LUT R167, R167, 0x7fffffff, RZ, 0xc0, !PT ;  /* 0x7fffffffa7a77812 */ /* 0x000ff600078ec0ff */
[----:B------:R-:W-:Y:S02]  /*2e30*/  @P6 LOP3.LUT R167, R167, 0x80000000, RZ, 0xfc, !PT ;  /* 0x80000000a7a76812 */ /* 0x000fe400078efcff */
[C---:B------:R-:W-:Y:S02]  /*2e40*/  LOP3.LUT P6, RZ, R168.reuse, 0x80, RZ, 0xc0, !PT ;  /* 0x00000080a8ff7812 */ /* 0x040fe400078cc0ff */
[----:B------:R-:W-:Y:S02]  /*2e50*/  LOP3.LUT R167, R167, 0xfbffffff, RZ, 0xc0, !PT ;  /* 0xfbffffffa7a77812 */ /* 0x000fe400078ec0ff */
[----:B------:R-:W-:Y:S02]  /*2e60*/  P2R R67, PR, RZ, 0x40 ;  /* 0x00000040ff437803 */ /* 0x000fe40000000000 */
[----:B------:R-:W-:Y:S02]  /*2e70*/  @P4 LOP3.LUT R167, R167, 0x4000000, RZ, 0xfc, !PT ;  /* 0x04000000a7a74812 */ /* 0x000fe400078efcff */
[C---:B------:R-:W-:Y:S02]  /*2e80*/  LOP3.LUT P4, RZ, R168.reuse, 0x1000, RZ, 0xc0, !PT ;  /* 0x00001000a8ff7812 */ /* 0x040fe4000788c0ff */
[C---:B------:R-:W-:Y:S02]  /*2e90*/  LOP3.LUT P6, RZ, R168.reuse, 0x40, RZ, 0xc0, !PT ;  /* 0x00000040a8ff7812 */ /* 0x040fe400078cc0ff */
[----:B------:R-:W-:Y:S09]  /*2ea0*/  LOP3.LUT R167, R167, 0xf7ffffff, RZ, 0xc0, !PT ;  /* 0xf7ffffffa7a77812 */ /* 0x000ff200078ec0ff */
[----:B------:R-:W-:Y:S02]  /*2eb0*/  @P4 LOP3.LUT R167, R167, 0x8000000, RZ, 0xfc, !PT ;  /* 0x08000000a7a74812 */ /* 0x000fe400078efcff */
[C---:B------:R-:W-:Y:S01]  /*2ec0*/  LOP3.LUT P4, RZ, R168.reuse, 0x800, RZ, 0xc0, !PT ;  /* 0x00000800a8ff7812 */ /* 0x040fe2000788c0ff */
[----:B------:R-:W3:Y:S01]  /*2ed0*/  @P6 LDG.E.S8 R136, desc[UR4][R140.64] ;  /* 0x000000048c886981 */ /* 0x000ee2000c1e1300 */
[----:B------:R-:W-:Y:S02]  /*2ee0*/  ISETP.NE.AND P6, PT, R67, RZ, PT ;  /* 0x000000ff4300720c */ /* 0x000fe40003fc5270 */
[----:B------:R-:W-:Y:S09]  /*2ef0*/  LOP3.LUT R167, R167, 0xefffffff, RZ, 0xc0, !PT ;  /* 0xefffffffa7a77812 */ /* 0x000ff200078ec0ff */
[----:B------:R-:W-:Y:S02]  /*2f00*/  @P4 LOP3.LUT R167, R167, 0x10000000, RZ, 0xfc, !PT ;  /* 0x10000000a7a74812 */ /* 0x000fe400078efcff */
[C---:B------:R-:W-:Y:S01]  /*2f10*/  LOP3.LUT P4, RZ, R168.reuse, 0x400, RZ, 0xc0, !PT ;  /* 0x00000400a8ff7812 */ /* 0x040fe2000788c0ff */
[----:B------:R-:W3:Y:S01]  /*2f20*/  @P6 LDG.E.S8 R137, desc[UR4][R140.64] ;  /* 0x000000048c896981 */ /* 0x000ee2000c1e1300 */
[C---:B------:R-:W-:Y:S02]  /*2f30*/  LOP3.LUT P6, RZ, R167.reuse, 0x80000000, RZ, 0xc0, !PT ;  /* 0x80000000a7ff7812 */ /* 0x040fe400078cc0ff */
[----:B------:R-:W-:Y:S04]  /*2f40*/  LOP3.LUT R168, R168, 0x7fffffff, RZ, 0xc0, !PT ;  /* 0x7fffffffa8a87812 */ /* 0x000fe800078ec0ff */
[----:B------:R-:W-:Y:S04]  /*2f50*/  @P5 LOP3.LUT R168, R168, 0x80000000, RZ, 0xfc, !PT ;  /* 0x80000000a8a85812 */ /* 0x000fe800078efcff */
[C---:B------:R-:W-:Y:S02]  /*2f60*/  LOP3.LUT P5, RZ, R168.reuse, 0x100000, RZ, 0xc0, !PT ;  /* 0x00100000a8ff7812 */ /* 0x040fe400078ac0ff */
[----:B------:R-:W-:Y:S01]  /*2f70*/  LOP3.LUT P3, RZ, R168, 0x400000, RZ, 0xc0, !PT ;  /* 0x00400000a8ff7812 */ /* 0x000fe2000786c0ff */
[----:B------:R-:W3:Y:S01]  /*2f80*/  @P6 LDG.E.S8 R138, desc[UR4][R140.64] ;  /* 0x000000048c8a6981 */ /* 0x000ee2000c1e1300 */
[C---:B------:R-:W-:Y:S09]  /*2f90*/  LOP3.LUT P6, RZ, R167.reuse, 0x40000000, RZ, 0xc0, !PT ;  /* 0x40000000a7ff7812 */ /* 0x040ff200078cc0ff */
[----:B------:R-:W3:Y:S04]  /*2fa0*/  @P5 LDG.E.S8 R153, desc[UR4][R154.64] ;  /* 0x000000049a995981 */ /* 0x000ee8000c1e1300 */
[----:B------:R-:W3:Y:S01]  /*2fb0*/  @P6 LDG.E.S8 R139, desc[UR4][R140.64] ;  /* 0x000000048c8b6981 */ /* 0x000ee2000c1e1300 */
[----:B------:R-:W-:Y:S11]  /*2fc0*/  LOP3.LUT P6, RZ, R167, 0x20000000, RZ, 0xc0, !PT ;  /* 0x20000000a7ff7812 */ /* 0x000ff600078cc0ff */
[----:B------:R-:W-:Y:S02]  /*2fd0*/  @!UPT UIADD3 URZ, URZ, URZ, URZ ;  /* 0x0000003f3f3ff290 */ /* 0x000fe4000fffe03f */
[----:B------:R-:W-:Y:S01]  /*2fe0*/  @P6 LOP3.LUT R166, R166, 0x1, RZ, 0xfc, !PT ;  /* 0x00000001a6a66812 */ /* 0x000fe200078efcff */
[----:B------:R-:W-:Y:S01]  /*2ff0*/  @P6 IMAD R19, R77, R78, R19 ;  /* 0x0000004e4d136224 */ /* 0x000fe200078e0213 */
[----:B------:R-:W-:Y:S02]  /*3000*/  LOP3.LUT P6, RZ, R168, 0x80000, RZ, 0xc0, !PT ;  /* 0x00080000a8ff7812 */ /* 0x000fe400078cc0ff */
[----:B------:R-:W-:Y:S01]  /*3010*/  LOP3.LUT R166, R166, 0xfffffffd, RZ, 0xc0, !PT ;  /* 0xfffffffda6a67812 */ /* 0x000fe200078ec0ff */
[----:B------:R-:W3:Y:S01]  /*3020*/  @P4 LDG.E.S8 R140, desc[UR4][R144.64] ;  /* 0x00000004908c4981 */ /* 0x000ee2000c1e1300 */
[C---:B------:R-:W-:Y:S09]  /*3030*/  LOP3.LUT P4, RZ, R167.reuse, 0x10000000, RZ, 0xc0, !PT ;  /* 0x10000000a7ff7812 */ /* 0x040ff2000788c0ff */
[----:B------:R-:W3:Y:S04]  /*3040*/  @P6 LDG.E.S8 R152, desc[UR4][R154.64] ;  /* 0x000000049a986981 */ /* 0x000ee8000c1e1300 */
[----:B------:R-:W3:Y:S01]  /*3050*/  @P4 LDG.E.S8 R142, desc[UR4][R144.64] ;  /* 0x00000004908e4981 */ /* 0x000ee2000c1e1300 */
[C---:B------:R-:W-:Y:S11]  /*3060*/  LOP3.LUT P4, RZ, R167.reuse, 0x8000000, RZ, 0xc0, !PT ;  /* 0x08000000a7ff7812 */ /* 0x040ff6000788c0ff */
[----:B------:R-:W-:Y:S02]  /*3070*/  @!UPT UIADD3 URZ, URZ, URZ, URZ ;  /* 0x0000003f3f3ff290 */ /* 0x000fe4000fffe03f */
[----:B------:R-:W3:Y:S01]  /*3080*/  @P4 LDG.E.S8 R143, desc[UR4][R144.64] ;  /* 0x00000004908f4981 */ /* 0x000ee2000c1e1300 */
[C---:B------:R-:W-:Y:S11]  /*3090*/  LOP3.LUT P4, RZ, R167.reuse, 0x4000000, RZ, 0xc0, !PT ;  /* 0x04000000a7ff7812 */ /* 0x040ff6000788c0ff */
[----:B------:R-:W-:Y:S02]  /*30a0*/  @!UPT UIADD3 URZ, URZ, URZ, URZ ;  /* 0x0000003f3f3ff290 */ /* 0x000fe4000fffe03f */
[----:B------:R-:W3:Y:S01]  /*30b0*/  @P4 LDG.E.S8 R144, desc[UR4][R144.64] ;  /* 0x0000000490904981 */ /* 0x000ee2000c1e1300 */
[----:B------:R-:W-:Y:S11]  /*30c0*/  LOP3.LUT P4, RZ, R167, 0x2000000, RZ, 0xc0, !PT ;  /* 0x02000000a7ff7812 */ /* 0x000ff6000788c0ff */
[----:B------:R-:W-:Y:S02]  /*30d0*/  @!UPT UIADD3 URZ, URZ, URZ, URZ ;  /* 0x0000003f3f3ff290 */ /* 0x000fe4000fffe03f */
[----:B------:R-:W-:Y:S01]  /*30e0*/  @P4 IMAD R35, R79, R80, R35 ;  /* 0x000000504f234224 */ /* 0x000fe200078e0223 */
[C---:B------:R-:W-:Y:S01]  /*30f0*/  LOP3.LUT P4, RZ, R167.reuse, 0x1000000, RZ, 0xc0, !PT ;  /* 0x01000000a7ff7812 */ /* 0x040fe2000788c0ff */
[----:B------:R-:W3:Y:S01]  /*3100*/  @P0 LDG.E.S8 R145, desc[UR4][R150.64] ;  /* 0x0000000496910981 */ /* 0x000ee2000c1e1300 */
[C---:B------:R-:W-:Y:S02]  /*3110*/  LOP3.LUT P0, RZ, R167.reuse, 0x800000, RZ, 0xc0, !PT ;  /* 0x00800000a7ff7812 */ /* 0x040fe4000780c0ff */
[----:B------:R-:W-:Y:S11]  /*3120*/  LOP3.LUT R167, R167, 0xfffff7ff, RZ, 0xc0, !PT ;  /* 0xfffff7ffa7a77812 */ /* 0x000ff600078ec0ff */
[----:B------:R-:W-:Y:S01]  /*3130*/  @P0 IMAD R51, R81, R82, R51 ;  /* 0x0000005251330224 */ /* 0x000fe200078e0233 */
[----:B------:R-:W-:Y:S11]  /*3140*/  LOP3.LUT P0, RZ, R169, 0x40, RZ, 0xc0, !PT ;  /* 0x00000040a9ff7812 */ /* 0x000ff6000780c0ff */
[----:B------:R-:W-:Y:S02]  /*3150*/  @!UPT UIADD3 URZ, URZ, URZ, URZ ;  /* 0x0000003f3f3ff290 */ /* 0x000fe4000fffe03f */
[----:B------:R-:W-:Y:S02]  /*3160*/  @P0 LOP3.LUT R167, R167, 0x800, RZ, 0xfc, !PT ;  /* 0x00000800a7a70812 */ /* 0x000fe400078efcff */
[----:B------:R-:W-:Y:S02]  /*3170*/  LOP3.LUT P0, RZ, R169, 0x20, RZ, 0xc0, !PT ;  /* 0x00000020a9ff7812 */ /* 0x000fe4000780c0ff */
[----:B------:R-:W-:Y:S11]  /*3180*/  LOP3.LUT R167, R167, 0xffffefff, RZ, 0xc0, !PT ;  /* 0xffffefffa7a77812 */ /* 0x000ff600078ec0ff */
[----:B------:R-:W-:Y:S02]  /*3190*/  @P0 LOP3.LUT R167, R167, 0x1000, RZ, 0xfc, !PT ;  /* 0x00001000a7a70812 */ /* 0x000fe400078efcff */
[C---:B------:R-:W-:Y:S02]  /*31a0*/  LOP3.LUT P0, RZ, R168.reuse, 0x40000, RZ, 0xc0, !PT ;  /* 0x00040000a8ff7812 */ /* 0x040fe4000780c0ff */
[----:B------:R-:W-:Y:S04]  /*31b0*/  LOP3.LUT R167, R167, 0xffffdfff, RZ, 0xc0, !PT ;  /* 0xffffdfffa7a77812 */ /* 0x000fe800078ec0ff */
[----:B------:R-:W-:Y:S02]  /*31c0*/  @P2 LOP3.LUT R167, R167, 0x2000, RZ, 0xfc, !PT ;  /* 0x00002000a7a72812 */ /* 0x000fe400078efcff */
[C---:B------:R-:W-:Y:S02]  /*31d0*/  LOP3.LUT P2, RZ, R168.reuse, 0x4000, RZ, 0xc0, !PT ;  /* 0x00004000a8ff7812 */ /* 0x040fe4000784c0ff */
[----:B------:R-:W-:Y:S03]  /*31e0*/  LOP3.LUT R167, R167, 0xffffbfff, RZ, 0xc0, !PT ;  /* 0xffffbfffa7a77812 */ /* 0x000fe600078ec0ff */
[----:B------:R-:W3:Y:S04]  /*31f0*/  @P0 LDG.E.S8 R150, desc[UR4][R154.64] ;  /* 0x000000049a960981 */ /* 0x000ee8000c1e1300 */
[----:B------:R-:W3:Y:S04]  /*3200*/  @P0 LDG.E.S8 R151, desc[UR4][R156.64] ;  /* 0x000000049c970981 */ /* 0x000ee8000c1e1300 */
[----:B------:R-:W-:Y:S02]  /*3210*/  @P2 LOP3.LUT R167, R167, 0x4000, RZ, 0xfc, !PT ;  /* 0x00004000a7a72812 */ /* 0x000fe400078efcff */
[C---:B------:R-:W-:Y:S02]  /*3220*/  LOP3.LUT P2, RZ, R168.reuse, 0x400, RZ, 0xc0, !PT ;  /* 0x00000400a8ff7812 */ /* 0x040fe4000784c0ff */
[----:B------:R-:W-:Y:S11]  /*3230*/  LOP3.LUT R167, R167, 0xffff7fff, RZ, 0xc0, !PT ;  /* 0xffff7fffa7a77812 */ /* 0x000ff600078ec0ff */
[----:B------:R-:W-:Y:S02]  /*3240*/  @P2 LOP3.LUT R167, R167, 0x8000, RZ, 0xfc, !PT ;  /* 0x00008000a7a72812 */ /* 0x000fe400078efcff */
[C---:B------:R-:W-:Y:S01]  /*3250*/  LOP3.LUT P2, RZ, R168.reuse, 0x40, RZ, 0xc0, !PT ;  /* 0x00000040a8ff7812 */ /* 0x040fe2000784c0ff */
[----:B------:R-:W3:Y:S01]  /*3260*/  @P4 LDG.E.S8 R154, desc[UR4][R154.64] ;  /* 0x000000049a9a4981 */ /* 0x000ee2000c1e1300 */
[----:B------:R-:W-:Y:S11]  /*3270*/  LOP3.LUT R167, R167, 0xfffeffff, RZ, 0xc0, !PT ;  /* 0xfffeffffa7a77812 */ /* 0x000ff600078ec0ff */
[----:B------:R-:W-:Y:S02]  /*3280*/  @P2 LOP3.LUT R167, R167, 0x10000, RZ, 0xfc, !PT ;  /* 0x00010000a7a72812 */ /* 0x000fe400078efcff */
[C---:B------:R-:W-:Y:S02]  /*3290*/  LOP3.LUT P2, RZ, R168.reuse, 0x4, RZ, 0xc0, !PT ;  /* 0x00000004a8ff7812 */ /* 0x040fe4000784c0ff */
[----:B------:R-:W-:Y:S01]  /*32a0*/  LOP3.LUT R167, R167, 0xfffdffff, RZ, 0xc0, !PT ;  /* 0xfffdffffa7a77812 */ /* 0x000fe200078ec0ff */
[----:B------:R-:W3:Y:S10]  /*32b0*/  @P3 LDG.E.S8 R155, desc[UR4][R156.64] ;  /* 0x000000049c9b3981 */ /* 0x000ef4000c1e1300 */
[----:B------:R-:W-:Y:S02]  /*32c0*/  @P2 LOP3.LUT R167, R167, 0x20000, RZ, 0xfc, !PT ;  /* 0x00020000a7a72812 */ /* 0x000fe400078efcff */
[----:B------:R-:W-:Y:S02]  /*32d0*/  LOP3.LUT P2, RZ, R169, 0x40000000, RZ, 0xc0, !PT ;  /* 0x40000000a9ff7812 */ /* 0x000fe4000784c0ff */
[----:B------:R-:W-:Y:S11]  /*32e0*/  LOP3.LUT R167, R167, 0xfffbffff, RZ, 0xc0, !PT ;  /* 0xfffbffffa7a77812 */ /* 0x000ff600078ec0ff */
        /* <DEDUP_REMOVED lines=14> */
[----:B------:R-:W-:Y:S04]  /*33d0*/  LOP3.LUT R167, R167, 0xfffffeff, RZ, 0xc0, !PT ;  /* 0xfffffeffa7a77812 */ /* 0x000fe800078ec0ff */
[----:B------:R-:W-:Y:S02]  /*33e0*/  @P6 LOP3.LUT R167, R167, 0x100, RZ, 0xfc, !PT ;  /* 0x00000100a7a76812 */ /* 0x000fe400078efcff */
[----:B------:R-:W-:Y:S02]  /*33f0*/  LOP3.LUT P6, RZ, R169, 0x400, RZ, 0xc0, !PT ;  /* 0x00000400a9ff7812 */ /* 0x000fe400078cc0ff */
[----:B------:R-:W-:Y:S03]  /*3400*/  LOP3.LUT R167, R167, 0xfffffffe, RZ, 0xc0, !PT ;  /* 0xfffffffea7a77812 */ /* 0x000fe600078ec0ff */
[----:B------:R-:W-:Y:S01]  /*3410*/  @P2 IMAD R4, R83, R84, R4 ;  /* 0x0000005453042224 */ /* 0x000fe200078e0204 */
[----:B------:R-:W-:Y:S02]  /*3420*/  @P5 LOP3.LUT R167, R167, 0x1, RZ, 0xfc, !PT ;  /* 0x00000001a7a75812 */ /* 0x000fe400078efcff */
[----:B------:R-:W-:Y:S02]  /*3430*/  LOP3.LUT P5, RZ, R169, 0x200, RZ, 0xc0, !PT ;  /* 0x00000200a9ff7812 */ /* 0x000fe400078ac0ff */
[----:B------:R-:W-:Y:S04]  /*3440*/  LOP3.LUT R167, R167, 0xfffffffd, RZ, 0xc0, !PT ;  /* 0xfffffffda7a77812 */ /* 0x000fe800078ec0ff */
[----:B------:R-:W-:Y:S02]  /*3450*/  @P4 LOP3.LUT R167, R167, 0x2, RZ, 0xfc, !PT ;  /* 0x00000002a7a74812 */ /* 0x000fe400078efcff */
[----:B------:R-:W-:Y:S02]  /*3460*/  LOP3.LUT P4, RZ, R169, 0x100, RZ, 0xc0, !PT ;  /* 0x00000100a9ff7812 */ /* 0x000fe4000788c0ff */
[C---:B------:R-:W-:Y:S02]  /*3470*/  LOP3.LUT P2, RZ, R167.reuse, 0x400000, RZ, 0xc0, !PT ;  /* 0x00400000a7ff7812 */ /* 0x040fe4000784c0ff */
[----:B------:R-:W-:Y:S11]  /*3480*/  LOP3.LUT P0, RZ, R167, 0x1000, RZ, 0xc0, !PT ;  /* 0x00001000a7ff7812 */ /* 0x000ff6000780c0ff */
[----:B------:R-:W-:Y:S01]  /*3490*/  @P2 IMAD R20, R85, R86, R20 ;  /* 0x0000005655142224 */ /* 0x000fe200078e0214 */
[----:B------:R-:W-:Y:S11]  /*34a0*/  LOP3.LUT P2, RZ, R167, 0x200000, RZ, 0xc0, !PT ;  /* 0x00200000a7ff7812 */ /* 0x000ff6000784c0ff */
[----:B------:R-:W-:Y:S02]  /*34b0*/  @!UPT UIADD3 URZ, URZ, URZ, URZ ;  /* 0x0000003f3f3ff290 */ /* 0x000fe4000fffe03f */
[----:B------:R-:W-:Y:S01]  /*34c0*/  @P2 IMAD R36, R87, R88, R36 ;  /* 0x0000005857242224 */ /* 0x000fe200078e0224 */
[----:B------:R-:W-:Y:S01]  /*34d0*/  LOP3.LUT P2, RZ, R167, 0x100000, RZ, 0xc0, !PT ;  /* 0x00100000a7ff7812 */ /* 0x000fe2000784c0ff */
[----:B------:R-:W-:Y:S11]  /*34e0*/  @P0 IMAD R52, R89, R90, R52 ;  /* 0x0000005a59340224 */ /* 0x000ff600078e0234 */
[----:B------:R-:W-:Y:S01]  /*34f0*/  @!UPT UIADD3 URZ, URZ, URZ, URZ ;  /* 0x0000003f3f3ff290 */ /* 0x000fe2000fffe03f */
[----:B------:R-:W2:Y:S01]  /*3500*/  @P2 LDG.E.S8 R70, desc[UR4][R156.64] ;  /* 0x000000049c462981 */ /* 0x000ea2000c1e1300 */
[C---:B------:R-:W-:Y:S11]  /*3510*/  LOP3.LUT P2, RZ, R167.reuse, 0x80000, RZ, 0xc0, !PT ;  /* 0x00080000a7ff7812 */ /* 0x040ff6000784c0ff */
[----:B------:R-:W-:Y:S02]  /*3520*/  @!UPT UIADD3 URZ, URZ, URZ, URZ ;  /* 0x0000003f3f3ff290 */ /* 0x000fe4000fffe03f */
[----:B------:R-:W4:Y:S01]  /*3530*/  @P2 LDG.E.S8 R74, desc[UR4][R156.64] ;  /* 0x000000049c4a2981 */ /* 0x000f22000c1e1300 */
[C---:B------:R-:W-:Y:S11]  /*3540*/  LOP3.LUT P2, RZ, R167.reuse, 0x40000, RZ, 0xc0, !PT ;  /* 0x00040000a7ff7812 */ /* 0x040ff6000784c0ff */
[----:B------:R-:W-:Y:S02]  /*3550*/  @!UPT UIADD3 URZ, URZ, URZ, URZ ;  /* 0x0000003f3f3ff290 */ /* 0x000fe4000fffe03f */
[----:B------:R-:W5:Y:S01]  /*3560*/  @P2 LDG.E.S8 R78, desc[UR4][R156.64] ;  /* 0x000000049c4e2981 */ /* 0x000f62000c1e1300 */
[C---:B------:R-:W-:Y:S11]  /*3570*/  LOP3.LUT P2, RZ, R167.reuse, 0x20000, RZ, 0xc0, !PT ;  /* 0x00020000a7ff7812 */ /* 0x040ff6000784c0ff */
[----:B------:R-:W-:Y:S02]  /*3580*/  @!UPT UIADD3 URZ, URZ, URZ, URZ ;  /* 0x0000003f3f3ff290 */ /* 0x000fe4000fffe03f */
[----:B------:R-:W3:Y:S01]  /*3590*/  @P2 LDG.E.S8 R82, desc[UR4][R156.64] ;  /* 0x000000049c522981 */ /* 0x000ee2000c1e1300 */
        /* <DEDUP_REMOVED lines=9> */
[C---:B------:R-:W-:Y:S02]  /*3630*/  LOP3.LUT P2, RZ, R167.reuse, 0x2000, RZ, 0xc0, !PT ;  /* 0x00002000a7ff7812 */ /* 0x040fe4000784c0ff */
[----:B------:R-:W-:Y:S04]  /*3640*/  LOP3.LUT R167, R167, 0xfffffffb, RZ, 0xc0, !PT ;  /* 0xfffffffba7a77812 */ /* 0x000fe800078ec0ff */
[----:B------:R-:W-:Y:S02]  /*3650*/  @P3 LOP3.LUT R167, R167, 0x4, RZ, 0xfc, !PT ;  /* 0x00000004a7a73812 */ /* 0x000fe400078efcff */
[----:B------:R-:W-:Y:S02]  /*3660*/  LOP3.LUT P3, RZ, R169, 0x80, RZ, 0xc0, !PT ;  /* 0x00000080a9ff7812 */ /* 0x000fe4000786c0ff */
[----:B------:R-:W-:Y:S11]  /*3670*/  LOP3.LUT P0, RZ, R167, 0x800, RZ, 0xc0, !PT ;  /* 0x00000800a7ff7812 */ /* 0x000ff6000780c0ff */
[----:B------:R-:W-:Y:S02]  /*3680*/  @!UPT UIADD3 URZ, URZ, URZ, URZ ;  /* 0x0000003f3f3ff290 */ /* 0x000fe4000fffe03f */
[----:B------:R-:W-:Y:S01]  /*3690*/  @P0 IMAD R5, R91, R92, R5 ;  /* 0x0000005c5b050224 */ /* 0x000fe200078e0205 */
[----:B------:R-:W-:Y:S01]  /*36a0*/  LOP3.LUT P0, RZ, R167, 0x400, RZ, 0xc0, !PT ;  /* 0x00000400a7ff7812 */ /* 0x000fe2000780c0ff */
[----:B------:R-:W-:Y:S01]  /*36b0*/  @P3 IMAD R21, R93, R94, R21 ;  /* 0x0000005e5d153224 */ /* 0x000fe200078e0215 */
[----:B------:R-:W-:Y:S01]  /*36c0*/  LOP3.LUT R167, R167, 0xfffffdff, RZ, 0xc0, !PT ;  /* 0xfffffdffa7a77812 */ /* 0x000fe200078ec0ff */
[----:B------:R-:W-:Y:S01]  /*36d0*/  @P4 IMAD R37, R95, R96, R37 ;  /* 0x000000605f254224 */ /* 0x000fe200078e0225 */
[C---:B------:R-:W-:Y:S01]  /*36e0*/  LOP3.LUT P3, RZ, R168.reuse, 0x1000, RZ, 0xc0, !PT ;  /* 0x00001000a8ff7812 */ /* 0x040fe2000786c0ff */
        /* <DEDUP_REMOVED lines=9> */
[C---:B------:R-:W-:Y:S02]  /*3780*/  LOP3.LUT P1, RZ, R168.reuse, 0x1000000, RZ, 0xc0, !PT ;  /* 0x01000000a8ff7812 */ /* 0x040fe4000782c0ff */
[C---:B------:R-:W-:Y:S03]  /*3790*/  LOP3.LUT P0, RZ, R168.reuse, 0x2000000, RZ, 0xc0, !PT ;  /* 0x02000000a8ff7812 */ /* 0x040fe6000780c0ff */
[----:B------:R-:W3:Y:S02]  /*37a0*/  @P5 LDG.E.S8 R94, desc[UR4][R160.64] ;  /* 0x00000004a05e5981 */ /* 0x000ee4000c1e1300 */
[----:B------:R-:W-:Y:S02]  /*37b0*/  @P6 LOP3.LUT R167, R167, 0x200, RZ, 0xfc, !PT ;  /* 0x00000200a7a76812 */ /* 0x000fe400078efcff */
[C---:B------:R-:W-:Y:S01]  /*37c0*/  LOP3.LUT P6, RZ, R168.reuse, 0x800, RZ, 0xc0, !PT ;  /* 0x00000800a8ff7812 */ /* 0x040fe200078cc0ff */
[----:B------:R-:W3:Y:S01]  /*37d0*/  @P4 LDG.E.S8 R92, desc[UR4][R162.64] ;  /* 0x00000004a25c4981 */ /* 0x000ee2000c1e1300 */
[----:B------:R-:W-:Y:S02]  /*37e0*/  LOP3.LUT R167, R167, 0xfffffff7, RZ, 0xc0, !PT ;  /* 0xfffffff7a7a77812 */ /* 0x000fe400078ec0ff */
[----:B------:R-:W-:Y:S01]  /*37f0*/  P2R R88, PR, RZ, 0x40 ;  /* 0x00000040ff587803 */ /* 0x000fe20000000000 */
[----:B------:R-:W3:Y:S01]  /*3800*/  @P2 LDG.E.S8 R101, desc[UR4][R158.64] ;  /* 0x000000049e652981 */ /* 0x000ee2000c1e1300 */
[C---:B------:R-:W-:Y:S02]  /*3810*/  LOP3.LUT P6, RZ, R168.reuse, 0x80, RZ, 0xc0, !PT ;  /* 0x00000080a8ff7812 */ /* 0x040fe400078cc0ff */
[----:B------:R-:W-:Y:S01]  /*3820*/  @P3 LOP3.LUT R167, R167, 0x8, RZ, 0xfc, !PT ;  /* 0x00000008a7a73812 */ /* 0x000fe200078efcff */
[----:B------:R-:W3:Y:S01]  /*3830*/  @P2 LDG.E.S8 R100, desc[UR4][R164.64] ;  /* 0x00000004a4642981 */ /* 0x000ee2000c1e1300 */
[----:B------:R-:W-:Y:S02]  /*3840*/  P2R R87, PR, RZ, 0x40 ;  /* 0x00000040ff577803 */ /* 0x000fe40000000000 */
[C---:B------:R-:W-:Y:S01]  /*3850*/  LOP3.LUT P6, RZ, R168.reuse, 0x20, RZ, 0xc0, !PT ;  /* 0x00000020a8ff7812 */ /* 0x040fe200078cc0ff */
[----:B------:R-:W3:Y:S01]  /*3860*/  @P1 LDG.E.S8 R103, desc[UR4][R160.64] ;  /* 0x00000004a0671981 */ /* 0x000ee2000c1e1300 */
[----:B------:R-:W-:Y:S02]  /*3870*/  LOP3.LUT P3, RZ, R169, 0x10000, RZ, 0xc0, !PT ;  /* 0x00010000a9ff7812 */ /* 0x000fe4000786c0ff */
[----:B------:R-:W-:Y:S01]  /*3880*/  P2R R85, PR, RZ, 0x40 ;  /* 0x00000040ff557803 */ /* 0x000fe20000000000 */
[----:B------:R-:W3:Y:S01]  /*3890*/  @P1 LDG.E.S8 R102, desc[UR4][R164.64] ;  /* 0x00000004a4661981 */ /* 0x000ee2000c1e1300 */
[C---:B------:R-:W-:Y:S02]  /*38a0*/  LOP3.LUT P6, RZ, R168.reuse, 0x10, RZ, 0xc0, !PT ;  /* 0x00000010a8ff7812 */ /* 0x040fe400078cc0ff */
[----:B------:R-:W-:Y:S01]  /*38b0*/  LOP3.LUT R167, R167, 0xffffffef, RZ, 0xc0, !PT ;  /* 0xffffffefa7a77812 */ /* 0x000fe200078ec0ff */
[----:B------:R-:W3:Y:S01]  /*38c0*/  @P0 LDG.E.S8 R105, desc[UR4][R162.64] ;  /* 0x00000004a2690981 */ /* 0x000ee2000c1e1300 */
[----:B------:R-:W-:Y:S02]  /*38d0*/  P2R R84, PR, RZ, 0x40 ;  /* 0x00000040ff547803 */ /* 0x000fe40000000000 */
[C---:B------:R-:W-:Y:S01]  /*38e0*/  LOP3.LUT P6, RZ, R168.reuse, 0x8, RZ, 0xc0, !PT ;  /* 0x00000008a8ff7812 */ /* 0x040fe200078cc0ff */
[----:B------:R-:W3:Y:S02]  /*38f0*/  @P0 LDG.E.S8 R104, desc[UR4][R164.64] ;  /* 0x00000004a4680981 */ /* 0x000ee4000c1e1300 */
[----:B------:R-:W-:Y:S02]  /*3900*/  @P3 LOP3.LUT R167, R167, 0x10, RZ, 0xfc, !PT ;  /* 0x00000010a7a73812 */ /* 0x000fe400078efcff */
[----:B------:R-:W-:Y:S02]  /*3910*/  P2R R83, PR, RZ, 0x40 ;  /* 0x00000040ff537803 */ /* 0x000fe40000000000 */
[C---:B------:R-:W-:Y:S02]  /*3920*/  LOP3.LUT P6, RZ, R168.reuse, 0x2, RZ, 0xc0, !PT ;  /* 0x00000002a8ff7812 */ /* 0x040fe400078cc0ff */
[----:B------:R-:W-:Y:S02]  /*3930*/  LOP3.LUT P3, RZ, R169, 0x8000, RZ, 0xc0, !PT ;  /* 0x00008000a9ff7812 */ /* 0x000fe4000786c0ff */
[----:B------:R-:W-:Y:S02]  /*3940*/  P2R R81, PR, RZ, 0x40 ;  /* 0x00000040ff517803 */ /* 0x000fe40000000000 */
[C---:B------:R-:W-:Y:S02]  /*3950*/  LOP3.LUT P6, RZ, R168.reuse, 0x1, RZ, 0xc0, !PT ;  /* 0x00000001a8ff7812 */ /* 0x040fe400078cc0ff */
[----:B------:R-:W-:Y:S02]  /*3960*/  LOP3.LUT R167, R167, 0xffffffdf, RZ, 0xc0, !PT ;  /* 0xffffffdfa7a77812 */ /* 0x000fe400078ec0ff */
[----:B------:R-:W-:Y:S02]  /*3970*/  P2R R80, PR, RZ, 0x40 ;  /* 0x00000040ff507803 */ /* 0x000fe40000000000 */
[----:B------:R-:W-:Y:S03]  /*3980*/  LOP3.LUT P6, RZ, R169, 0x80000000, RZ, 0xc0, !PT ;  /* 0x80000000a9ff7812 */ /* 0x000fe600078cc0ff */
[----:B------:R-:W-:Y:S02]  /*3990*/  @P3 LOP3.LUT R167, R167, 0x20, RZ, 0xfc, !PT ;  /* 0x00000020a7a73812 */ /* 0x000fe400078efcff */
[----:B------:R-:W-:Y:S02]  /*39a0*/  P2R R79, PR, RZ, 0x40 ;  /* 0x00000040ff4f7803 */ /* 0x000fe40000000000 */
[C---:B------:R-:W-:Y:S02]  /*39b0*/  LOP3.LUT P6, RZ, R169.reuse, 0x20000000, RZ, 0xc0, !PT ;  /* 0x20000000a9ff7812 */ /* 0x040fe400078cc0ff */
[C---:B------:R-:W-:Y:S02]  /*39c0*/  LOP3.LUT P3, RZ, R168.reuse, 0x200, RZ, 0xc0, !PT ;  /* 0x00000200a8ff7812 */ /* 0x040fe4000786c0ff */
[----:B------:R-:W-:Y:S02]  /*39d0*/  P2R R77, PR, RZ, 0x40 ;  /* 0x00000040ff4d7803 */ /* 0x000fe40000000000 */
[----:B------:R-:W-:Y:S02]  /*39e0*/  LOP3.LUT P6, RZ, R169, 0x10000000, RZ, 0xc0, !PT ;  /* 0x10000000a9ff7812 */ /* 0x000fe400078cc0ff */
[----:B------:R-:W-:Y:S02]  /*39f0*/  LOP3.LUT R167, R167, 0xffffffbf, RZ, 0xc0, !PT ;  /* 0xffffffbfa7a77812 */ /* 0x000fe400078ec0ff */
[----:B------:R-:W-:Y:S02]  /*3a00*/  P2R R76, PR, RZ, 0x40 ;  /* 0x00000040ff4c7803 */ /* 0x000fe40000000000 */
[----:B------:R-:W-:Y:S03]  /*3a10*/  LOP3.LUT P6, RZ, R169, 0x8000000, RZ, 0xc0, !PT ;  /* 0x08000000a9ff7812 */ /* 0x000fe600078cc0ff */
[----:B------:R-:W-:Y:S02]  /*3a20*/  @P3 LOP3.LUT R167, R167, 0x40, RZ, 0xfc, !PT ;  /* 0x00000040a7a73812 */ /* 0x000fe400078efcff */
[----:B------:R-:W-:Y:S02]  /*3a30*/  P2R R75, PR, RZ, 0x40 ;  /* 0x00000040ff4b7803 */ /* 0x000fe40000000000 */
[C---:B------:R-:W-:Y:S02]  /*3a40*/  LOP3.LUT P6, RZ, R169.reuse, 0x2000000, RZ, 0xc0, !PT ;  /* 0x02000000a9ff7812 */ /* 0x040fe400078cc0ff */
[----:B------:R-:W-:Y:S02]  /*3a50*/  LOP3.LUT P3, RZ, R168, 0x100, RZ, 0xc0, !PT ;  /* 0x00000100a8ff7812 */ /* 0x000fe4000786c0ff */
        /* <DEDUP_REMOVED lines=11> */
[----:B------:R-:W-:Y:S02]  /*3b10*/  LOP3.LUT P5, RZ, R167, 0x1, RZ, 0xc0, !PT ;  /* 0x00000001a7ff7812 */ /* 0x000fe400078ac0ff */
[----:B------:R-:W-:Y:S02]  /*3b20*/  P2R R68, PR, RZ, 0x40 ;  /* 0x00000040ff447803 */ /* 0x000fe40000000000 */
[----:B------:R-:W-:Y:S02]  /*3b30*/  LOP3.LUT P6, RZ, R169, 0x80000, RZ, 0xc0, !PT ;  /* 0x00080000a9ff7812 */ /* 0x000fe400078cc0ff */
[----:B------:R-:W-:Y:S01]  /*3b40*/  LOP3.LUT P4, RZ, R167, 0x2, RZ, 0xc0, !PT ;  /* 0x00000002a7ff7812 */ /* 0x000fe2000788c0ff */
[----:B------:R-:W-:Y:S01]  /*3b50*/  @P3 IMAD R7, R107, R108, R7 ;  /* 0x0000006c6b073224 */ /* 0x000fe200078e0207 */
[----:B------:R-:W-:Y:S05]  /*3b60*/  LOP3.LUT P3, RZ, R167, 0x80, RZ, 0xc0, !PT ;  /* 0x00000080a7ff7812 */ /* 0x000fea000786c0ff */
[----:B------:R-:W3:Y:S04]  /*3b70*/  @P5 LDG.E.S8 R97, desc[UR4][R160.64] ;  /* 0x00000004a0615981 */ /* 0x000ee8000c1e1300 */
[----:B------:R-:W2:Y:S01]  /*3b80*/  @P6 LDG.E.S8 R67, desc[UR4][R158.64] ;  /* 0x000000049e436981 */ /* 0x000ea2000c1e1300 */
[----:B------:R-:W-:Y:S03]  /*3b90*/  ISETP.NE.AND P6, PT, R68, RZ, PT ;  /* 0x000000ff4400720c */ /* 0x000fe60003fc5270 */
[----:B------:R-:W3:Y:S10]  /*3ba0*/  @P4 LDG.E.S8 R98, desc[UR4][R162.64] ;  /* 0x00000004a2624981 */ /* 0x000ef4000c1e1300 */
[----:B------:R-:W4:Y:S01]  /*3bb0*/  @P6 LDG.E.S8 R68, desc[UR4][R160.64] ;  /* 0x00000004a0446981 */ /* 0x000f22000c1e1300 */
[----:B------:R-:W-:Y:S11]  /*3bc0*/  ISETP.NE.AND P6, PT, R69, RZ, PT ;  /* 0x000000ff4500720c */ /* 0x000ff60003fc5270 */
[----:B------:R-:W-:Y:S02]  /*3bd0*/  @!UPT UIADD3 URZ, URZ, URZ, URZ ;  /* 0x0000003f3f3ff290 */ /* 0x000fe4000fffe03f */
[----:B------:R-:W5:Y:S01]  /*3be0*/  @P6 LDG.E.S8 R69, desc[UR4][R162.64] ;  /* 0x00000004a2456981 */ /* 0x000f62000c1e1300 */
[----:B------:R-:W-:Y:S11]  /*3bf0*/  ISETP.NE.AND P6, PT, R71, RZ, PT ;  /* 0x000000ff4700720c */ /* 0x000ff60003fc5270 */
[----:B------:R-:W-:Y:S02]  /*3c00*/  @!UPT UIADD3 URZ, URZ, URZ, URZ ;  /* 0x0000003f3f3ff290 */ /* 0x000fe4000fffe03f */
[----:B------:R-:W3:Y:S01]  /*3c10*/  @P6 LDG.E.S8 R71, desc[UR4][R158.64] ;  /* 0x000000049e476981 */ /* 0x000ee2000c1e1300 */
        /* <DEDUP_REMOVED lines=36> */
[----:B------:R-:W-:Y:S03]  /*3e60*/  ISETP.NE.AND P6, PT, R88, RZ, PT ;  /* 0x000000ff5800720c */ /* 0x000fe60003fc5270 */
[----:B------:R-:W3:Y:S01]  /*3e70*/  @P3 LDG.E.S8 R88, desc[UR4][R160.64] ;  /* 0x00000004a0583981 */ /* 0x000ee2000c1e1300 */
[C---:B------:R-:W-:Y:S09]  /*3e80*/  LOP3.LUT P3, RZ, R167.reuse, 0x40, RZ, 0xc0, !PT ;  /* 0x00000040a7ff7812 */ /* 0x040ff2000786c0ff */
[----:B------:R-:W3:Y:S01]  /*3e90*/  @P6 LDG.E.S8 R90, desc[UR4][R158.64] ;  /* 0x000000049e5a6981 */ /* 0x000ee2000c1e1300 */
[C---:B------:R-:W-:Y:S03]  /*3ea0*/  LOP3.LUT P6, RZ, R167.reuse, 0x200, RZ, 0xc0, !PT ;  /* 0x00000200a7ff7812 */ /* 0x040fe600078cc0ff */
[----:B------:R-:W3:Y:S01]  /*3eb0*/  @P3 LDG.E.S8 R89, desc[UR4][R162.64] ;  /* 0x00000004a2593981 */ /* 0x000ee2000c1e1300 */
[C---:B------:R-:W-:Y:S09]  /*3ec0*/  LOP3.LUT P3, RZ, R167.reuse, 0x20, RZ, 0xc0, !PT ;  /* 0x00000020a7ff7812 */ /* 0x040ff2000786c0ff */
[----:B------:R-:W3:Y:S01]  /*3ed0*/  @P6 LDG.E.S8 R93, desc[UR4][R158.64] ;  /* 0x000000049e5d6981 */ /* 0x000ee2000c1e1300 */
[----:B------:R-:W-:Y:S03]  /*3ee0*/  LOP3.LUT P6, RZ, R167, 0x100, RZ, 0xc0, !PT ;  /* 0x00000100a7ff7812 */ /* 0x000fe600078cc0ff */
[----:B------:R-:W-:Y:S01]  /*3ef0*/  @P3 IMAD R23, R109, R110, R23 ;  /* 0x0000006e6d173224 */ /* 0x000fe200078e0217 */
[----:B------:R-:W-:Y:S09]  /*3f00*/  LOP3.LUT P3, RZ, R167, 0x10, RZ, 0xc0, !PT ;  /* 0x00000010a7ff7812 */ /* 0x000ff2000786c0ff */
[----:B------:R-:W-:Y:S01]  /*3f10*/  @P6 LOP3.LUT R166, R166, 0x2, RZ, 0xfc, !PT ;  /* 0x00000002a6a66812 */ /* 0x000fe200078efcff */
[----:B------:R-:W3:Y:S01]  /*3f20*/  @P6 LDG.E.S8 R96, desc[UR4][R158.64] ;  /* 0x000000049e606981 */ /* 0x000ee2000c1e1300 */
[----:B------:R-:W-:Y:S02]  /*3f30*/  LOP3.LUT P6, RZ, R169, 0x40000, RZ, 0xc0, !PT ;  /* 0x00040000a9ff7812 */ /* 0x000fe400078cc0ff */
[----:B------:R-:W-:Y:S01]  /*3f40*/  LOP3.LUT R166, R166, 0xfffffffb, RZ, 0xc0, !PT ;  /* 0xfffffffba6a67812 */ /* 0x000fe200078ec0ff */
[----:B------:R-:W-:Y:S01]  /*3f50*/  @P3 IMAD R39, R111, R112, R39 ;  /* 0x000000706f273224 */ /* 0x000fe200078e0227 */
[C---:B------:R-:W-:Y:S02]  /*3f60*/  LOP3.LUT P3, RZ, R167.reuse, 0x8, RZ, 0xc0, !PT ;  /* 0x00000008a7ff7812 */ /* 0x040fe4000786c0ff */
[----:B------:R-:W-:Y:S02]  /*3f70*/  @P5 LOP3.LUT R166, R166, 0x4, RZ, 0xfc, !PT ;  /* 0x00000004a6a65812 */ /* 0x000fe400078efcff */
[----:B------:R-:W-:Y:S02]  /*3f80*/  LOP3.LUT P5, RZ, R168, 0x20000, RZ, 0xc0, !PT ;  /* 0x00020000a8ff7812 */ /* 0x000fe400078ac0ff */
[----:B------:R-:W-:Y:S07]  /*3f90*/  LOP3.LUT R166, R166, 0xfffffff7, RZ, 0xc0, !PT ;  /* 0xfffffff7a6a67812 */ /* 0x000fee00078ec0ff */
[----:B------:R-:W3:Y:S01]  /*3fa0*/  @P3 LDG.E.S8 R91, desc[UR4][R160.64] ;  /* 0x00000004a05b3981 */ /* 0x000ee2000c1e1300 */
[----:B------:R-:W-:Y:S03]  /*3fb0*/  LOP3.LUT P3, RZ, R167, 0x4, RZ, 0xc0, !PT ;  /* 0x00000004a7ff7812 */ /* 0x000fe6000786c0ff */
[----:B------:R-:W-:Y:S01]  /*3fc0*/  @P5 LOP3.LUT R166, R166, 0x8, RZ, 0xfc, !PT ;  /* 0x00000008a6a65812 */ /* 0x000fe200078efcff */
[----:B------:R-:W3:Y:S01]  /*3fd0*/  @P5 LDG.E.S8 R95, desc[UR4][R162.64] ;  /* 0x00000004a25f5981 */ /* 0x000ee2000c1e1300 */
[----:B------:R-:W-:Y:S02]  /*3fe0*/  LOP3.LUT P5, RZ, R169, 0x20000, RZ, 0xc0, !PT ;  /* 0x00020000a9ff7812 */ /* 0x000fe400078ac0ff */
[----:B------:R-:W-:Y:S04]  /*3ff0*/  LOP3.LUT R166, R166, 0xffffffef, RZ, 0xc0, !PT ;  /* 0xffffffefa6a67812 */ /* 0x000fe800078ec0ff */
[----:B------:R-:W-:Y:S02]  /*4000*/  @P4 LOP3.LUT R166, R166, 0x10, RZ, 0xfc, !PT ;  /* 0x00000010a6a64812 */ /* 0x000fe400078efcff */
[----:B------:R-:W-:Y:S01]  /*4010*/  LOP3.LUT P4, RZ, R168, 0x8000, RZ, 0xc0, !PT ;  /* 0x00008000a8ff7812 */ /* 0x000fe2000788c0ff */
[----:B------:R-:W3:Y:S01]  /*4020*/  @P3 LDG.E.S8 R99, desc[UR4][R164.64] ;  /* 0x00000004a4633981 */ /* 0x000ee2000c1e1300 */
[----:B------:R-:W-:Y:S03]  /*4030*/  LOP3.LUT R166, R166, 0xffffffdf, RZ, 0xc0, !PT ;  /* 0xffffffdfa6a67812 */ /* 0x000fe600078ec0ff */
[----:B------:R-:W-:Y:S01]  /*4040*/  @P5 IMAD R55, R113, R114, R55 ;  /* 0x0000007271375224 */ /* 0x000fe200078e0237 */
[----:B------:R-:W-:Y:S01]  /*4050*/  @P3 LOP3.LUT R166, R166, 0x20, RZ, 0xfc, !PT ;  /* 0x00000020a6a63812 */ /* 0x000fe200078efcff */
[----:B------:R-:W-:Y:S01]  /*4060*/  @P6 IMAD R8, R115, R116, R8 ;  /* 0x0000007473086224 */ /* 0x000fe200078e0208 */
[----:B------:R-:W-:Y:S02]  /*4070*/  LOP3.LUT P3, RZ, R168, 0x4000, RZ, 0xc0, !PT ;  /* 0x00004000a8ff7812 */ /* 0x000fe4000786c0ff */
[----:B------:R-:W-:Y:S02]  /*4080*/  LOP3.LUT R166, R166, 0xffffffbf, RZ, 0xc0, !PT ;  /* 0xffffffbfa6a67812 */ /* 0x000fe400078ec0ff */
[----:B------:R-:W-:Y:S02]  /*4090*/  LOP3.LUT P6, RZ, R169, 0x80000, RZ, 0xc0, !PT ;  /* 0x00080000a9ff7812 */ /* 0x000fe400078cc0ff */
[----:B------:R-:W-:Y:S07]  /*40a0*/  LOP3.LUT P5, RZ, R168, 0x10000, RZ, 0xc0, !PT ;  /* 0x00010000a8ff7812 */ /* 0x000fee00078ac0ff */
[----:B------:R-:W-:Y:S02]  /*40b0*/  @P3 LOP3.LUT R166, R166, 0x40, RZ, 0xfc, !PT ;  /* 0x00000040a6a63812 */ /* 0x000fe400078efcff */
[----:B------:R-:W-:Y:S02]  /*40c0*/  LOP3.LUT P3, RZ, R168, 0x2000, RZ, 0xc0, !PT ;  /* 0x00002000a8ff7812 */ /* 0x000fe4000786c0ff */
[----:B------:R-:W-:Y:S01]  /*40d0*/  LOP3.LUT R166, R166, 0xffffff7f, RZ, 0xc0, !PT ;  /* 0xffffff7fa6a67812 */ /* 0x000fe200078ec0ff */
[----:B--2---:R-:W-:Y:S01]  /*40e0*/  @P6 IMAD R24, R117, R67, R24 ;  /* 0x0000004375186224 */ /* 0x004fe200078e0218 */
[----:B------:R-:W-:Y:S09]  /*40f0*/  LOP3.LUT P6, RZ, R168, 0x40000, RZ, 0xc0, !PT ;  /* 0x00040000a8ff7812 */ /* 0x000ff200078cc0ff */
        /* <DEDUP_REMOVED lines=40> */
[C---:B------:R-:W-:Y:S02]  /*4380*/  LOP3.LUT P3, RZ, R169.reuse, 0x80000000, RZ, 0xc0, !PT ;  /* 0x80000000a9ff7812 */ /* 0x040fe4000786c0ff */
        /* <DEDUP_REMOVED lines=32> */
[----:B------:R-:W-:Y:S11]  /*4590*/  LOP3.LUT P3, RZ, R169, 0x100000, RZ, 0xc0, !PT ;  /* 0x00100000a9ff7812 */ /* 0x000ff6000786c0ff */
[----:B------:R-:W-:Y:S02]  /*45a0*/  @!UPT UIADD3 URZ, URZ, URZ, URZ ;  /* 0x0000003f3f3ff290 */ /* 0x000fe4000fffe03f */
[----:B----4-:R-:W-:Y:S01]  /*45b0*/  @P3 IMAD R40, R118, R68, R40 ;  /* 0x0000004476283224 */ /* 0x010fe200078e0228 */
[C---:B------:R-:W-:Y:S11]  /*45c0*/  LOP3.LUT P3, RZ, R166.reuse, 0x80000000, RZ, 0xc0, !PT ;  /* 0x80000000a6ff7812 */ /* 0x040ff6000786c0ff */
[----:B------:R-:W-:Y:S02]  /*45d0*/  @!UPT UIADD3 URZ, URZ, URZ, URZ ;  /* 0x0000003f3f3ff290 */ /* 0x000fe4000fffe03f */
[----:B-----5:R-:W-:Y:S01]  /*45e0*/  @P3 IMAD R56, R119, R69, R56 ;  /* 0x0000004577383224 */ /* 0x020fe200078e0238 */
[----:B------:R-:W-:Y:S11]  /*45f0*/  LOP3.LUT P3, RZ, R166, 0x40000000, RZ, 0xc0, !PT ;  /* 0x40000000a6ff7812 */ /* 0x000ff6000786c0ff */
[----:B------:R-:W-:Y:S02]  /*4600*/  @!UPT UIADD3 URZ, URZ, URZ, URZ ;  /* 0x0000003f3f3ff290 */ /* 0x000fe4000fffe03f */
[----:B------:R-:W-:Y:S01]  /*4610*/  @P3 IMAD R9, R120, R70, R9 ;  /* 0x0000004678093224 */ /* 0x000fe200078e0209 */
[C---:B------:R-:W-:Y:S11]  /*4620*/  LOP3.LUT P3, RZ, R166.reuse, 0x20000000, RZ, 0xc0, !PT ;  /* 0x20000000a6ff7812 */ /* 0x040ff6000786c0ff */
[----:B------:R-:W-:Y:S02]  /*4630*/  @!UPT UIADD3 URZ, URZ, URZ, URZ ;  /* 0x0000003f3f3ff290 */ /* 0x000fe4000fffe03f */
[----:B---3--:R-:W-:Y:S01]  /*4640*/  @P3 IMAD R25, R121, R71, R25 ;  /* 0x0000004779193224 */ /* 0x008fe200078e0219 */
[----:B------:R-:W-:Y:S11]  /*4650*/  LOP3.LUT P3, RZ, R166, 0x10000000, RZ, 0xc0, !PT ;  /* 0x10000000a6ff7812 */ /* 0x000ff6000786c0ff */
[----:B------:R-:W-:Y:S02]  /*4660*/  @!UPT UIADD3 URZ, URZ, URZ, URZ ;  /* 0x0000003f3f3ff290 */ /* 0x000fe4000fffe03f */
[----:B------:R-:W-:Y:S01]  /*4670*/  @P3 IMAD R41, R122, R72, R41 ;  /* 0x000000487a293224 */ /* 0x000fe200078e0229 */
[C---:B------:R-:W-:Y:S11]  /*4680*/  LOP3.LUT P3, RZ, R166.reuse, 0x8000000, RZ, 0xc0, !PT ;  /* 0x08000000a6ff7812 */ /* 0x040ff6000786c0ff */
[----:B------:R-:W-:Y:S02]  /*4690*/  @!UPT UIADD3 URZ, URZ, URZ, URZ ;  /* 0x0000003f3f3ff290 */ /* 0x000fe4000fffe03f */
[----:B------:R-:W-:Y:S01]  /*46a0*/  @P3 IMAD R57, R123, R73, R57 ;  /* 0x000000497b393224 */ /* 0x000fe200078e0239 */
        /* <DEDUP_REMOVED lines=63> */
[C---:B------:R-:W-:Y:S01]  /*4aa0*/  LOP3.LUT P3, RZ, R166.reuse, 0x20, RZ, 0xc0, !PT ;  /* 0x00000020a6ff7812 */ /* 0x040fe2000786c0ff */
[----:B------:R-:W-:Y:S01]  /*4ab0*/  @P4 IMAD R31, R147, R93, R31 ;  /* 0x0000005d931f4224 */ /* 0x000fe200078e021f */
[----:B------:R-:W-:Y:S01]  /*4ac0*/  LOP3.LUT P4, RZ, R166, 0x10, RZ, 0xc0, !PT ;  /* 0x00000010a6ff7812 */ /* 0x000fe2000788c0ff */
[----:B------:R-:W-:Y:S01]  /*4ad0*/  @P5 IMAD R47, R148, R94, R47 ;  /* 0x0000005e942f5224 */ /* 0x000fe200078e022f */
[C---:B------:R-:W-:Y:S11]  /*4ae0*/  LOP3.LUT P5, RZ, R166.reuse, 0x8, RZ, 0xc0, !PT ;  /* 0x00000008a6ff7812 */ /* 0x040ff600078ac0ff */
[----:B------:R-:W-:Y:S02]  /*4af0*/  @!UPT UIADD3 URZ, URZ, URZ, URZ ;  /* 0x0000003f3f3ff290 */ /* 0x000fe4000fffe03f */
[----:B------:R-:W-:Y:S01]  /*4b00*/  @P5 IMAD R63, R149, R95, R63 ;  /* 0x0000005f953f5224 */ /* 0x000fe200078e023f */
[----:B------:R-:W-:Y:S01]  /*4b10*/  LOP3.LUT P5, RZ, R166, 0x4, RZ, 0xc0, !PT ;  /* 0x00000004a6ff7812 */ /* 0x000fe200078ac0ff */
[----:B------:R-:W-:Y:S01]  /*4b20*/  @P6 IMAD R16, R150, R151, R16 ;  /* 0x0000009796106224 */ /* 0x000fe200078e0210 */
[----:B------:R-:W-:Y:S11]  /*4b30*/  LOP3.LUT P6, RZ, R166, 0x2, RZ, 0xc0, !PT ;  /* 0x00000002a6ff7812 */ /* 0x000ff600078cc0ff */
[----:B------:R-:W-:Y:S02]  /*4b40*/  @!UPT UIADD3 URZ, URZ, URZ, URZ ;  /* 0x0000003f3f3ff290 */ /* 0x000fe4000fffe03f */
[----:B------:R-:W-:Y:S01]  /*4b50*/  @P6 IMAD R32, R152, R96, R32 ;  /* 0x0000006098206224 */ /* 0x000fe200078e0220 */
[----:B------:R-:W-:Y:S01]  /*4b60*/  LOP3.LUT P6, RZ, R166, 0x1, RZ, 0xc0, !PT ;  /* 0x00000001a6ff7812 */ /* 0x000fe200078cc0ff */
[----:B------:R-:W-:Y:S01]  /*4b70*/  @P5 IMAD R48, R153, R97, R48 ;  /* 0x0000006199305224 */ /* 0x000fe200078e0230 */
[----:B------:R-:W-:Y:S01]  /*4b80*/  LOP3.LUT P5, RZ, R168, 0x80000000, RZ, 0xc0, !PT ;  /* 0x80000000a8ff7812 */ /* 0x000fe200078ac0ff */
[----:B------:R-:W-:Y:S01]  /*4b90*/  @P4 IMAD R64, R154, R98, R64 ;  /* 0x000000629a404224 */ /* 0x000fe200078e0240 */
[C---:B------:R-:W-:Y:S01]  /*4ba0*/  LOP3.LUT P4, RZ, R168.reuse, 0x40000000, RZ, 0xc0, !PT ;  /* 0x40000000a8ff7812 */ /* 0x040fe2000788c0ff */
[----:B------:R-:W-:Y:S01]  /*4bb0*/  @P3 IMAD R17, R99, R155, R17 ;  /* 0x0000009b63113224 */ /* 0x000fe200078e0211 */
[----:B------:R-:W-:Y:S01]  /*4bc0*/  LOP3.LUT P3, RZ, R168, 0x20000000, RZ, 0xc0, !PT ;  /* 0x20000000a8ff7812 */ /* 0x000fe2000786c0ff */
[----:B------:R-:W-:Y:S01]  /*4bd0*/  @P2 IMAD R33, R100, R101, R33 ;  /* 0x0000006564212224 */ /* 0x000fe200078e0221 */
[----:B------:R-:W-:Y:S01]  /*4be0*/  LOP3.LUT P2, RZ, R168, 0x10000000, RZ, 0xc0, !PT ;  /* 0x10000000a8ff7812 */ /* 0x000fe2000784c0ff */
[----:B------:R-:W-:Y:S01]  /*4bf0*/  @P1 IMAD R49, R102, R103, R49 ;  /* 0x0000006766311224 */ /* 0x000fe200078e0231 */
[----:B------:R-:W-:Y:S01]  /*4c00*/  LOP3.LUT P1, RZ, R168, 0x8000000, RZ, 0xc0, !PT ;  /* 0x08000000a8ff7812 */ /* 0x000fe2000782c0ff */
[----:B------:R-:W-:Y:S01]  /*4c10*/  @P0 IMAD R65, R104, R105, R65 ;  /* 0x0000006968410224 */ /* 0x000fe200078e0241 */
[----:B------:R-:W-:Y:S11]  /*4c20*/  ISETP.GE.AND P0, PT, R171, UR6, PT ;  /* 0x00000006ab007c0c */ /* 0x000ff6000bf06270 */
[----:B------:R-:W-:Y:S02]  /*4c30*/  @!UPT UIADD3 URZ, URZ, URZ, URZ ;  /* 0x0000003f3f3ff290 */ /* 0x000fe4000fffe03f */
[----:B------:R-:W-:Y:S08]  /*4c40*/  @!P0 BRA `(.L_x_5) ;  /* 0xffffffd000c08947 */ /* 0x000ff0000383ffff */
.L_x_4:
[----:B------:R-:W2:Y:S01]  /*4c50*/  LDL R152, [R1] ;  /* 0x0000000001987983 */ /* 0x000ea20000100800 */
[----:B------:R-:W-:Y:S01]  /*4c60*/  ISETP.NE.U32.AND P0, PT, R242, RZ, PT ;  /* 0x000000fff200720c */ /* 0x000fe20003f05070 */
[----:B------:R-:W-:Y:S01]  /*4c70*/  BSSY B1, `(.L_x_6) ;  /* 0x00009d5000017945 */ /* 0x000fe20003800000 */
[----:B------:R-:W-:Y:S02]  /*4c80*/  LOP3.LUT R168, R168, 0xfbffffff, RZ, 0xc0, !PT ;  /* 0xfbffffffa8a87812 */ /* 0x000fe400078ec0ff */
[----:B--2---:R-:W-:-:S13]  /*4c90*/  ISETP.NE.AND.EX P0, PT, R152, RZ, PT, P0 ;  /* 0x000000ff9800720c */ /* 0x004fda0003f05300 */
[----:B------:R-:W-:Y:S01]  /*4ca0*/  @P0 LOP3.LUT R168, R168, 0x4000000, RZ, 0xfc, !PT ;  /* 0x04000000a8a80812 */ /* 0x000fe200078efcff */
[----:B------:R-:W-:Y:S06]  /*4cb0*/  @!P0 BRA `(.L_x_7) ;  /* 0x0000005800ec8947 */ /* 0x000fec0003800000 */
[C---:B------:R-:W-:Y:S01]  /*4cc0*/  VIADD R91, R0.reuse, 0x2 ;  /* 0x00000002005b7836 */ /* 0x040fe20000000000 */
[----:B------:R-:W-:Y:S01]  /*4cd0*/  ULDC.64 UR8, c[0x0][0x258] ;  /* 0x0000960000087ab9 */ /* 0x000fe20000000a00 */
[C---:B------:R-:W-:Y:S01]  /*4ce0*/  VIADD R90, R0.reuse, 0x2 ;  /* 0x00000002005a7836 */ /* 0x040fe20000000000 */
[----:B------:R-:W-:Y:S01]  /*4cf0*/  SHF.R.S32.HI R162, RZ, 0x1f, R252 ;  /* 0x0000001fffa27819 */ /* 0x000fe200000114fc */
[----:B------:R-:W-:Y:S01]  /*4d00*/  VIADD R97, R0, 0x3 ;  /* 0x0000000300617836 */ /* 0x000fe20000000000 */
[----:B------:R-:W-:Y:S01]  /*4d10*/  SHF.R.S32.HI R91, RZ, 0x1f, R91 ;  /* 0x0000001fff5b7819 */ /* 0x000fe2000001145b */
[----:B------:R-:W-:Y:S01]  /*4d20*/  IMAD.WIDE.U32 R68, R90, UR8, R172 ;  /* 0x000000085a447c25 */ /* 0x000fe2000f8e00ac */
[----:B------:R-:W-:Y:S01]  /*4d30*/  SHF.R.S32.HI R161, RZ, 0x1f, R251 ;  /* 0x0000001fffa17819 */ /* 0x000fe200000114fb */
[----:B------:R-:W-:Y:S01]  /*4d40*/  BSSY B0, `(.L_x_8) ;  /* 0x000013e000007945 */ /* 0x000fe20003800000 */
[----:B------:R-:W-:Y:S01]  /*4d50*/  SHF.R.S32.HI R97, RZ, 0x1f, R97 ;  /* 0x0000001fff617819 */ /* 0x000fe20000011461 */
[----:B------:R-:W-:Y:S01]  /*4d60*/  IMAD R67, R91, UR8, RZ ;  /* 0x000000085b437c24 */ /* 0x000fe2000f8e02ff */
[----:B------:R-:W-:Y:S01]  /*4d70*/  LEA R74, P0, R68, R181, 0x2 ;  /* 0x000000b5444a7211 */ /* 0x000fe200078010ff */
[----:B------:R-:W-:Y:S01]  /*4d80*/  VIADD R96, R0, 0x3 ;  /* 0x0000000300607836 */ /* 0x000fe20000000000 */
[----:B------:R-:W-:Y:S01]  /*4d90*/  SHF.R.S32.HI R160, RZ, 0x1f, R250 ;  /* 0x0000001fffa07819 */ /* 0x000fe200000114fa */
[----:B------:R-:W-:Y:S01]  /*4da0*/  IMAD R67, R90, UR9, R67 ;  /* 0x000000095a437c24 */ /* 0x000fe2000f8e0243 */
[----:B------:R-:W-:Y:S01]  /*4db0*/  SHF.R.S32.HI R159, RZ, 0x1f, R249 ;  /* 0x0000001fff9f7819 */ /* 0x000fe200000114f9 */
[C---:B------:R-:W-:Y:S01]  /*4dc0*/  VIADD R171, R0.reuse, 0x4 ;  /* 0x0000000400ab7836 */ /* 0x040fe20000000000 */
[----:B------:R-:W-:Y:S01]  /*4dd0*/  SHF.R.S32.HI R158, RZ, 0x1f, R248 ;  /* 0x0000001fff9e7819 */ /* 0x000fe200000114f8 */
[C---:B------:R-:W-:Y:S01]  /*4de0*/  VIADD R165, R0.reuse, 0x4 ;  /* 0x0000000400a57836 */ /* 0x040fe20000000000 */
[----:B------:R-:W-:Y:S01]  /*4df0*/  IADD3 R67, R67, R69, RZ ;  /* 0x0000004543437210 */ /* 0x000fe20007ffe0ff */
[C---:B------:R-:W-:Y:S01]  /*4e00*/  VIADD R164, R0.reuse, 0x5 ;  /* 0x0000000500a47836 */ /* 0x040fe20000000000 */
[----:B------:R-:W-:Y:S01]  /*4e10*/  SHF.R.S32.HI R171, RZ, 0x1f, R171 ;  /* 0x0000001fffab7819 */ /* 0x000fe200000114ab */
[----:B------:R-:W-:Y:S01]  /*4e20*/  VIADD R163, R0, 0x5 ;  /* 0x0000000500a37836 */ /* 0x000fe20000000000 */
[----:B------:R-:W-:Y:S01]  /*4e30*/  LEA.HI.X R75, R68, R180, R67, 0x2, P0 ;  /* 0x000000b4444b7211 */ /* 0x000fe200000f1443 */
[----:B------:R-:W-:Y:S01]  /*4e40*/  IMAD R67, R97, UR8, RZ ;  /* 0x0000000861437c24 */ /* 0x000fe2000f8e02ff */
[----:B------:R-:W-:Y:S01]  /*4e50*/  SHF.R.S32.HI R164, RZ, 0x1f, R164 ;  /* 0x0000001fffa47819 */ /* 0x000fe200000114a4 */
[----:B------:R-:W-:Y:S01]  /*4e60*/  IMAD.WIDE.U32 R68, R96, UR8, R172 ;  /* 0x0000000860447c25 */ /* 0x000fe2000f8e00ac */
[----:B------:R-:W-:-:S02]  /*4e70*/  SHF.R.S32.HI R157, RZ, 0x1f, R247 ;  /* 0x0000001fff9d7819 */ /* 0x000fc400000114f7 */
[----:B------:R-:W-:Y:S01]  /*4e80*/  SHF.R.S32.HI R156, RZ, 0x1f, R246 ;  /* 0x0000001fff9c7819 */ /* 0x000fe200000114f6 */
[----:B------:R-:W-:Y:S01]  /*4e90*/  IMAD R67, R96, UR9, R67 ;  /* 0x0000000960437c24 */ /* 0x000fe2000f8e0243 */
[C---:B------:R-:W-:Y:S02]  /*4ea0*/  LEA R76, P0, R68.reuse, R181, 0x2 ;  /* 0x000000b5444c7211 */ /* 0x040fe400078010ff */
[----:B------:R-:W-:Y:S02]  /*4eb0*/  SHF.R.S32.HI R155, RZ, 0x1f, R245 ;  /* 0x0000001fff9b7819 */ /* 0x000fe400000114f5 */
[----:B------:R-:W-:Y:S02]  /*4ec0*/  IADD3 R67, R67, R69, RZ ;  /* 0x0000004543437210 */ /* 0x000fe40007ffe0ff */
[----:B------:R-:W-:Y:S02]  /*4ed0*/  SHF.R.S32.HI R154, RZ, 0x1f, R244 ;  /* 0x0000001fff9a7819 */ /* 0x000fe400000114f4 */
[----:B------:R-:W-:Y:S01]  /*4ee0*/  LEA.HI.X R77, R68, R180, R67, 0x2, P0 ;  /* 0x000000b4444d7211 */ /* 0x000fe200000f1443 */
[----:B------:R-:W-:Y:S01]  /*4ef0*/  IMAD R67, R171, UR8, RZ ;  /* 0x00000008ab437c24 */ /* 0x000fe2000f8e02ff */
[----:B------:R-:W-:Y:S01]  /*4f00*/  SHF.R.S32.HI R153, RZ, 0x1f, R243 ;  /* 0x0000001fff997819 */ /* 0x000fe200000114f3 */
[----:B------:R-:W-:Y:S01]  /*4f10*/  IMAD.WIDE.U32 R68, R165, UR8, R172 ;  /* 0x00000008a5447c25 */ /* 0x000fe2000f8e00ac */
[----:B------:R-:W-:-:S02]  /*4f20*/  P2R R136, PR, RZ, 0x4 ;  /* 0x00000004ff887803 */ /* 0x000fc40000000000 */
[----:B------:R-:W-:Y:S01]  /*4f30*/  LOP3.LUT P2, RZ, R169, 0x8, RZ, 0xc0, !PT ;  /* 0x00000008a9ff7812 */ /* 0x000fe2000784c0ff */
[----:B------:R-:W-:Y:S01]  /*4f40*/  IMAD R67, R165, UR9, R67 ;  /* 0x00000009a5437c24 */ /* 0x000fe2000f8e0243 */
[C---:B------:R-:W-:Y:S02]  /*4f50*/  LEA R78, P0, R68.reuse, R181, 0x2 ;  /* 0x000000b5444e7211 */ /* 0x040fe400078010ff */
[----:B------:R-:W-:Y:S02]  /*4f60*/  P2R R72, PR, RZ, 0x40 ;  /* 0x00000040ff487803 */ /* 0x000fe40000000000 */
[----:B------:R-:W-:Y:S02]  /*4f70*/  IADD3 R67, R67, R69, RZ ;  /* 0x0000004543437210 */ /* 0x000fe40007ffe0ff */
[----:B------:R-:W-:Y:S02]  /*4f80*/  LOP3.LUT P6, RZ, R169, 0x10, RZ, 0xc0, !PT ;  /* 0x00000010a9ff7812 */ /* 0x000fe400078cc0ff */
[----:B------:R-:W-:Y:S01]  /*4f90*/  LEA.HI.X R79, R68, R180, R67, 0x2, P0 ;  /* 0x000000b4444f7211 */ /* 0x000fe200000f1443 */
[----:B------:R-:W-:Y:S01]  /*4fa0*/  IMAD R67, R164, UR8, RZ ;  /* 0x00000008a4437c24 */ /* 0x000fe2000f8e02ff */
[----:B------:R-:W-:Y:S01]  /*4fb0*/  P2R R73, PR, RZ, 0x20 ;  /* 0x00000020ff497803 */ /* 0x000fe20000000000 */
[----:B------:R-:W-:Y:S01]  /*4fc0*/  IMAD.WIDE.U32 R68, R163, UR8, R172 ;  /* 0x00000008a3447c25 */ /* 0x000fe2000f8e00ac */
[----:B------:R-:W-:-:S02]  /*4fd0*/  LOP3.LUT P5, RZ, R169, 0x80, RZ, 0xc0, !PT ;  /* 0x00000080a9ff7812 */ /* 0x000fc400078ac0ff */
[----:B------:R-:W-:Y:S01]  /*4fe0*/  P2R R134, PR, RZ, 0x10 ;  /* 0x00000010ff867803 */ /* 0x000fe20000000000 */
[----:B------:R-:W-:Y:S01]  /*4ff0*/  IMAD R67, R163, UR9, R67 ;  /* 0x00000009a3437c24 */ /* 0x000fe2000f8e0243 */
[C---:B------:R-:W-:Y:S02]  /*5000*/  LEA R80, P0, R68.reuse, R181, 0x2 ;  /* 0x000000b544507211 */ /* 0x040fe400078010ff */
[----:B------:R-:W-:Y:S01]  /*5010*/  LOP3.LUT P4, RZ, R169, 0x100, RZ, 0xc0, !PT ;  /* 0x00000100a9ff7812 */ /* 0x000fe2000788c0ff */
[----:B------:R-:W0:Y:S01]  /*5020*/  @P6 LDC.64 R70, c[0x0][0x268] ;  /* 0x00009a00ff466b82 */ /* 0x000e220000000a00 */
[----:B------:R-:W-:Y:S02]  /*5030*/  IADD3 R67, R67, R69, RZ ;  /* 0x0000004543437210 */ /* 0x000fe40007ffe0ff */
[----:B------:R-:W-:Y:S02]  /*5040*/  P2R R135, PR, RZ, 0x8 ;  /* 0x00000008ff877803 */ /* 0x000fe40000000000 */
[----:B------:R-:W-:Y:S01]  /*5050*/  LEA.HI.X R81, R68, R180, R67, 0x2, P0 ;  /* 0x000000b444517211 */ /* 0x000fe200000f1443 */
[----:B------:R-:W-:Y:S01]  /*5060*/  IMAD R67, R162, UR8, RZ ;  /* 0x00000008a2437c24 */ /* 0x000fe2000f8e02ff */
[----:B------:R-:W-:Y:S01]  /*5070*/  LOP3.LUT P3, RZ, R169, 0x800, RZ, 0xc0, !PT ;  /* 0x00000800a9ff7812 */ /* 0x000fe2000786c0ff */
[----:B------:R-:W-:Y:S01]  /*5080*/  IMAD.WIDE.U32 R68, R252, UR8, R172 ;  /* 0x00000008fc447c25 */ /* 0x000fe2000f8e00ac */
[----:B------:R-:W-:-:S03]  /*5090*/  SHF.R.S32.HI R137, RZ, 0x1f, R0 ;  /* 0x0000001fff897819 */ /* 0x000fc60000011400 */
[----:B------:R-:W-:Y:S01]  /*50a0*/  IMAD R67, R252, UR9, R67 ;  /* 0x00000009fc437c24 */ /* 0x000fe2000f8e0243 */
[----:B------:R-:W-:-:S03]  /*50b0*/  LEA R82, P0, R68, R181, 0x2 ;  /* 0x000000b544527211 */ /* 0x000fc600078010ff */
[----:B------:R-:W-:-:S05]  /*50c0*/  IMAD.IADD R67, R67, 0x1, R69 ;  /* 0x0000000143437824 */ /* 0x000fca00078e0245 */
[----:B------:R-:W-:Y:S01]  /*50d0*/  LEA.HI.X R83, R68, R180, R67, 0x2, P0 ;  /* 0x000000b444537211 */ /* 0x000fe200000f1443 */
[----:B------:R-:W-:Y:S02]  /*50e0*/  IMAD R67, R161, UR8, RZ ;  /* 0x00000008a1437c24 */ /* 0x000fe4000f8e02ff */
[----:B------:R-:W-:-:S04]  /*50f0*/  IMAD.WIDE.U32 R68, R251, UR8, R172 ;  /* 0x00000008fb447c25 */ /* 0x000fc8000f8e00ac */
[----:B------:R-:W-:Y:S01]  /*5100*/  IMAD R67, R251, UR9, R67 ;  /* 0x00000009fb437c24 */ /* 0x000fe2000f8e0243 */
[----:B------:R-:W-:-:S03]  /*5110*/  LEA R84, P0, R68, R181, 0x2 ;  /* 0x000000b544547211 */ /* 0x000fc600078010ff */
[----:B------:R-:W-:-:S05]  /*5120*/  IMAD.IADD R67, R67, 0x1, R69 ;  /* 0x0000000143437824 */ /* 0x000fca00078e0245 */
[----:B------:R-:W-:Y:S01]  /*5130*/  LEA.HI.X R85, R68, R180, R67, 0x2, P0 ;  /* 0x000000b444557211 */ /* 0x000fe200000f1443 */
[----:B------:R-:W-:Y:S02]  /*5140*/  IMAD R67, R160, UR8, RZ ;  /* 0x00000008a0437c24 */ /* 0x000fe4000f8e02ff */
[----:B------:R-:W-:-:S04]  /*5150*/  IMAD.WIDE.U32 R68, R250, UR8, R172 ;  /* 0x00000008fa447c25 */ /* 0x000fc8000f8e00ac */
[----:B------:R-:W-:Y:S01]  /*5160*/  IMAD R67, R250, UR9, R67 ;  /* 0x00000009fa437c24 */ /* 0x000fe2000f8e0243 */
[----:B------:R-:W-:-:S04]  /*5170*/  LEA R86, P0, R68, R181, 0x2 ;  /* 0x000000b544567211 */ /* 0x000fc800078010ff */
[----:B------:R-:W-:-:S04]  /*5180*/  IADD3 R67, R67, R69, RZ ;  /* 0x0000004543437210 */ /* 0x000fc80007ffe0ff */
        /* <DEDUP_REMOVED lines=42> */
[----:B------:R-:W-:Y:S02]  /*5430*/  LEA.HI.X R121, R68, R180, R67, 0x2, P0 ;  /* 0x000000b444797211 */ /* 0x000fe400000f1443 */
[----:B------:R-:W1:Y:S02]  /*5440*/  @P2 LDC.64 R68, c[0x0][0x268] ;  /* 0x00009a00ff442b82 */ /* 0x000e640000000a00 */
[----:B-1----:R-:W-:-:S04]  /*5450*/  @P2 IMAD R67, R91, R68, RZ ;  /* 0x000000445b432224 */ /* 0x002fc800078e02ff */
[C---:B------:R-:W-:Y:S02]  /*5460*/  @P2 IMAD R67, R90.reuse, R69, R67 ;  /* 0x000000455a432224 */ /* 0x040fe400078e0243 */
[----:B------:R-:W-:-:S04]  /*5470*/  @P2 IMAD.WIDE.U32 R68, R90, R68, R172 ;  /* 0x000000445a442225 */ /* 0x000fc800078e00ac */
[----:B------:R-:W-:Y:S01]  /*5480*/  @P2 IMAD.IADD R67, R67, 0x1, R69 ;  /* 0x0000000143432824 */ /* 0x000fe200078e0245 */
[----:B------:R-:W-:-:S04]  /*5490*/  @P2 LEA R92, P0, R68, UR16, 0x2 ;  /* 0x00000010445c2c11 */ /* 0x000fc8000f8010ff */
[----:B------:R-:W-:Y:S01]  /*54a0*/  @P2 LEA.HI.X R93, R68, UR15, R67, 0x2, P0 ;  /* 0x0000000f445d2c11 */ /* 0x000fe200080f1443 */
[-C--:B0-----:R-:W-:Y:S01]  /*54b0*/  @P6 IMAD R67, R91, R70.reuse, RZ ;  /* 0x000000465b436224 */ /* 0x081fe200078e02ff */
[----:B------:R-:W-:Y:S01]  /*54c0*/  LOP3.LUT P2, RZ, R169, 0x1000, RZ, 0xc0, !PT ;  /* 0x00001000a9ff7812 */ /* 0x000fe2000784c0ff */
[----:B------:R-:W-:-:S04]  /*54d0*/  @P6 IMAD.WIDE.U32 R68, R90, R70, R178 ;  /* 0x000000465a446225 */ /* 0x000fc800078e00b2 */
[----:B------:R-:W-:Y:S01]  /*54e0*/  @P6 IMAD R71, R90, R71, R67 ;  /* 0x000000475a476224 */ /* 0x000fe200078e0243 */
[----:B------:R-:W-:-:S04]  /*54f0*/  @P6 LEA R90, P0, R68, UR16, 0x2 ;  /* 0x00000010445a6c11 */ /* 0x000fc8000f8010ff */
[----:B------:R-:W-:-:S04]  /*5500*/  @P6 IADD3 R71, R71, R69, RZ ;  /* 0x0000004547476210 */ /* 0x000fc80007ffe0ff */
[----:B------:R-:W-:Y:S02]  /*5510*/  @P6 LEA.HI.X R91, R68, UR15, R71, 0x2, P0 ;  /* 0x0000000f445b6c11 */ /* 0x000fe400080f1447 */
[----:B------:R-:W0:Y:S01]  /*5520*/  @P5 LDC.64 R68, c[0x0][0x268] ;  /* 0x00009a00ff445b82 */ /* 0x000e220000000a00 */
[----:B------:R-:W-:-:S07]  /*5530*/  LOP3.LUT P6, RZ, R169, 0x8000, RZ, 0xc0, !PT ;  /* 0x00008000a9ff7812 */ /* 0x000fce00078cc0ff */
[----:B------:R-:W1:Y:S01]  /*5540*/  @P4 LDC.64 R70, c[0x0][0x268] ;  /* 0x00009a00ff464b82 */ /* 0x000e620000000a00 */
[----:B0-----:R-:W-:-:S04]  /*5550*/  @P5 IMAD R67, R97, R68, RZ ;  /* 0x0000004461435224 */ /* 0x001fc800078e02ff */
[C---:B------:R-:W-:Y:S02]  /*5560*/  @P5 IMAD R67, R96.reuse, R69, R67 ;  /* 0x0000004560435224 */ /* 0x040fe400078e0243 */
[----:B------:R-:W-:-:S04]  /*5570*/  @P5 IMAD.WIDE.U32 R68, R96, R68, R172 ;  /* 0x0000004460445225 */ /* 0x000fc800078e00ac */
[----:B------:R-:W-:Y:S01]  /*5580*/  @P5 IMAD.IADD R67, R67, 0x1, R69 ;  /* 0x0000000143435824 */ /* 0x000fe200078e0245 */
[C---:B------:R-:W-:Y:S02]  /*5590*/  @P5 LEA R98, P0, R68.reuse, UR16, 0x2 ;  /* 0x0000001044625c11 */ /* 0x040fe4000f8010ff */
[----:B------:R-:W-:Y:S02]  /*55a0*/  @P4 MOV R69, R179 ;  /* 0x000000b300454202 */ /* 0x000fe40000000f00 */
[----:B------:R-:W-:Y:S01]  /*55b0*/  @P5 LEA.HI.X R99, R68, UR15, R67, 0x2, P0 ;  /* 0x0000000f44635c11 */ /* 0x000fe200080f1443 */
[----:B-1----:R-:W-:Y:S01]  /*55c0*/  @P4 IMAD R67, R97, R70, RZ ;  /* 0x0000004661434224 */ /* 0x002fe200078e02ff */
[----:B------:R-:W-:Y:S01]  /*55d0*/  LOP3.LUT P5, RZ, R169, 0x10000, RZ, 0xc0, !PT ;  /* 0x00010000a9ff7812 */ /* 0x000fe200078ac0ff */
[----:B------:R-:W-:Y:S02]  /*55e0*/  @P4 IMAD.MOV.U32 R68, RZ, RZ, R178 ;  /* 0x000000ffff444224 */ /* 0x000fe400078e00b2 */
[----:B------:R-:W-:-:S02]  /*55f0*/  @P4 IMAD R71, R96, R71, R67 ;  /* 0x0000004760474224 */ /* 0x000fc400078e0243 */
[----:B------:R-:W-:-:S04]  /*5600*/  @P4 IMAD.WIDE.U32 R68, R96, R70, R68 ;  /* 0x0000004660444225 */ /* 0x000fc800078e0044 */
[----:B------:R-:W-:Y:S01]  /*5610*/  @P4 IMAD.IADD R71, R71, 0x1, R69 ;  /* 0x0000000147474824 */ /* 0x000fe200078e0245 */
[----:B------:R-:W-:-:S04]  /*5620*/  @P4 LEA R96, P0, R68, UR16, 0x2 ;  /* 0x0000001044604c11 */ /* 0x000fc8000f8010ff */
[----:B------:R-:W-:Y:S02]  /*5630*/  @P4 LEA.HI.X R97, R68, UR15, R71, 0x2, P0 ;  /* 0x0000000f44614c11 */ /* 0x000fe400080f1447 */
[----:B------:R-:W0:Y:S01]  /*5640*/  @P3 LDC.64 R68, c[0x0][0x268] ;  /* 0x00009a00ff443b82 */ /* 0x000e220000000a00 */
[----:B------:R-:W-:-:S07]  /*5650*/  LOP3.LUT P4, RZ, R169, 0x80000, RZ, 0xc0, !PT ;  /* 0x00080000a9ff7812 */ /* 0x000fce000788c0ff */
[----:B------:R-:W1:Y:S01]  /*5660*/  @P2 LDC.64 R70, c[0x0][0x268] ;  /* 0x00009a00ff462b82 */ /* 0x000e620000000a00 */
[----:B0-----:R-:W-:-:S04]  /*5670*/  @P3 IMAD R67, R171, R68, RZ ;  /* 0x00000044ab433224 */ /* 0x001fc800078e02ff */
[C---:B------:R-:W-:Y:S02]  /*5680*/  @P3 IMAD R67, R165.reuse, R69, R67 ;  /* 0x00000045a5433224 */ /* 0x040fe400078e0243 */
[----:B------:R-:W-:-:S05]  /*5690*/  @P3 IMAD.WIDE.U32 R68, R165, R68, R172 ;  /* 0x00000044a5443225 */ /* 0x000fca00078e00ac */
[----:B------:R-:W-:Y:S02]  /*56a0*/  @P3 IADD3 R67, R67, R69, RZ ;  /* 0x0000004543433210 */ /* 0x000fe40007ffe0ff */
        /* <DEDUP_REMOVED lines=99> */
[----:B------:R-:W-:Y:S01]  /*5ce0*/  @P2 LEA R130, P0, R68, UR16, 0x2 ;  /* 0x0000001044822c11 */ /* 0x000fe2000f8010ff */
[----:B------:R-:W-:-:S03]  /*5cf0*/  @P5 IMAD.MOV.U32 R70, RZ, RZ, R178 ;  /* 0x000000ffff465224 */ /* 0x000fc600078e00b2 */
[----:B------:R-:W-:Y:S02]  /*5d00*/  @P2 LEA.HI.X R131, R68, UR15, R71, 0x2, P0 ;  /* 0x0000000f44832c11 */ /* 0x000fe400080f1447 */
[----:B------:R-:W0:Y:S01]  /*5d10*/  @P6 LDC.64 R68, c[0x0][0x268] ;  /* 0x00009a00ff446b82 */ /* 0x000e220000000a00 */
[----:B------:R-:W-:Y:S02]  /*5d20*/  @P5 MOV R71, R179 ;  /* 0x000000b300475202 */ /* 0x000fe40000000f00 */
[----:B------:R-:W-:Y:S01]  /*5d30*/  LOP3.LUT P2, RZ, R168, 0x800, RZ, 0xc0, !PT ;  /* 0x00000800a8ff7812 */ /* 0x000fe2000784c0ff */
[----:B0-----:R-:W-:-:S04]  /*5d40*/  @P6 IMAD R67, R158, R68, RZ ;  /* 0x000000449e436224 */ /* 0x001fc800078e02ff */
[C---:B------:R-:W-:Y:S02]  /*5d50*/  @P6 IMAD R67, R248.reuse, R69, R67 ;  /* 0x00000045f8436224 */ /* 0x040fe400078e0243 */
[----:B------:R-:W-:-:S05]  /*5d60*/  @P6 IMAD.WIDE.U32 R68, R248, R68, R172 ;  /* 0x00000044f8446225 */ /* 0x000fca00078e00ac */
[----:B------:R-:W-:Y:S02]  /*5d70*/  @P6 IADD3 R67, R67, R69, RZ ;  /* 0x0000004543436210 */ /* 0x000fe40007ffe0ff */
[----:B------:R-:W-:-:S04]  /*5d80*/  @P6 LEA R140, P0, R68, UR16, 0x2 ;  /* 0x00000010448c6c11 */ /* 0x000fc8000f8010ff */
[----:B------:R-:W-:Y:S02]  /*5d90*/  @P6 LEA.HI.X R141, R68, UR15, R67, 0x2, P0 ;  /* 0x0000000f448d6c11 */ /* 0x000fe400080f1443 */
[----:B------:R-:W0:Y:S01]  /*5da0*/  @P5 LDC.64 R68, c[0x0][0x268] ;  /* 0x00009a00ff445b82 */ /* 0x000e220000000a00 */
[----:B------:R-:W-:Y:S01]  /*5db0*/  ISETP.NE.AND P6, PT, R72, RZ, PT ;  /* 0x000000ff4800720c */ /* 0x000fe20003fc5270 */
[----:B0-----:R-:W-:-:S04]  /*5dc0*/  @P5 IMAD R67, R158, R68, RZ ;  /* 0x000000449e435224 */ /* 0x001fc800078e02ff */
[C---:B------:R-:W-:Y:S02]  /*5dd0*/  @P5 IMAD R67, R248.reuse, R69, R67 ;  /* 0x00000045f8435224 */ /* 0x040fe400078e0243 */
[----:B------:R-:W-:Y:S01]  /*5de0*/  @P5 IMAD.WIDE.U32 R68, R248, R68, R70 ;  /* 0x00000044f8445225 */ /* 0x000fe200078e0046 */
[----:B------:R-:W-:-:S03]  /*5df0*/  @P3 MOV R71, R179 ;  /* 0x000000b300473202 */ /* 0x000fc60000000f00 */
[----:B------:R-:W-:Y:S01]  /*5e00*/  @P5 IMAD.IADD R67, R67, 0x1, R69 ;  /* 0x0000000143435824 */ /* 0x000fe200078e0245 */
[----:B------:R-:W-:Y:S01]  /*5e10*/  @P5 LEA R138, P0, R68, UR16, 0x2 ;  /* 0x00000010448a5c11 */ /* 0x000fe2000f8010ff */
[----:B------:R-:W-:-:S03]  /*5e20*/  @P3 IMAD.MOV.U32 R70, RZ, RZ, R178 ;  /* 0x000000ffff463224 */ /* 0x000fc600078e00b2 */
[----:B------:R-:W-:Y:S02]  /*5e30*/  @P5 LEA.HI.X R139, R68, UR15, R67, 0x2, P0 ;  /* 0x0000000f448b5c11 */ /* 0x000fe400080f1443 */
[----:B------:R-:W0:Y:S01]  /*5e40*/  @P4 LDC.64 R68, c[0x0][0x268] ;  /* 0x00009a00ff444b82 */ /* 0x000e220000000a00 */
[----:B------:R-:W-:Y:S01]  /*5e50*/  ISETP.NE.AND P5, PT, R73, RZ, PT ;  /* 0x000000ff4900720c */ /* 0x000fe20003fa5270 */
        /* <DEDUP_REMOVED lines=10> */
[----:B------:R-:W-:-:S04]  /*5f00*/  @P3 IMAD.WIDE.U32 R68, R247, R68, R70 ;  /* 0x00000044f7443225 */ /* 0x000fc800078e0046 */
[----:B------:R-:W-:Y:S01]  /*5f10*/  @P3 IMAD.IADD R67, R67, 0x1, R69 ;  /* 0x0000000143433824 */ /* 0x000fe200078e0245 */
[----:B------:R-:W-:-:S04]  /*5f20*/  @P3 LEA R142, P0, R68, UR16, 0x2 ;  /* 0x00000010448e3c11 */ /* 0x000fc8000f8010ff */
        /* <DEDUP_REMOVED lines=9> */
[----:B------:R-:W-:Y:S01]  /*5fc0*/  ISETP.NE.AND P2, PT, R136, RZ, PT ;  /* 0x000000ff8800720c */ /* 0x000fe20003f45270 */
[----:B------:R-:W-:-:S12]  /*5fd0*/  @!P1 BRA `(.L_x_9) ;  /* 0x0000000000509947 */ /* 0x000fd80003800000 */
[----:B------:R-:W-:Y:S02]  /*5fe0*/  ULDC.64 UR6, c[0x0][0x258] ;  /* 0x0000960000067ab9 */ /* 0x000fe40000000a00 */
[----:B------:R-:W-:Y:S02]  /*5ff0*/  IMAD R67, R137, UR6, RZ ;  /* 0x0000000689437c24 */ /* 0x000fe4000f8e02ff */
[----:B------:R-:W-:-:S04]  /*6000*/  IMAD.WIDE.U32 R68, R0, UR6, R174 ;  /* 0x0000000600447c25 */ /* 0x000fc8000f8e00ae */
[----:B------:R-:W-:Y:S01]  /*6010*/  IMAD R67, R0, UR7, R67 ;  /* 0x0000000700437c24 */ /* 0x000fe2000f8e0243 */
[----:B------:R-:W-:Y:S01]  /*6020*/  LEA R72, P0, R68, R181, 0x2 ;  /* 0x000000b544487211 */ /* 0x000fe200078010ff */
[----:B------:R-:W-:-:S03]  /*6030*/  ULDC.64 UR6, c[0x0][0x268] ;  /* 0x00009a0000067ab9 */ /* 0x000fc60000000a00 */
[----:B------:R-:W-:-:S04]  /*6040*/  IADD3 R67, R69, R67, RZ ;  /* 0x0000004345437210 */ /* 0x000fc80007ffe0ff */
[----:B------:R-:W-:Y:S01]  /*6050*/  LEA.HI.X R73, R68, R180, R67, 0x2, P0 ;  /* 0x000000b444497211 */ /* 0x000fe200000f1443 */
[----:B------:R-:W-:Y:S02]  /*6060*/  IMAD R67, R137, UR6, RZ ;  /* 0x0000000689437c24 */ /* 0x000fe4000f8e02ff */
[C---:B------:R-:W-:Y:S01]  /*6070*/  IMAD.WIDE.U32 R68, R0.reuse, UR6, R174 ;  /* 0x0000000600447c25 */ /* 0x040fe2000f8e00ae */
[----:B------:R-:W-:Y:S01]  /*6080*/  ULDC UR6, c[0x0][0x21c] ;  /* 0x0000870000067ab9 */ /* 0x000fe20000000800 */
[----:B------:R-:W2:Y:S02]  /*6090*/  LDG.E R72, desc[UR4][R72.64] ;  /* 0x0000000448487981 */ /* 0x000ea4000c1e1900 */
[----:B------:R-:W-:Y:S01]  /*60a0*/  IMAD R67, R0, UR7, R67 ;  /* 0x0000000700437c24 */ /* 0x000fe2000f8e0243 */
[----:B------:R-:W-:Y:S01]  /*60b0*/  LEA R70, P0, R68, UR16, 0x2 ;  /* 0x0000001044467c11 */ /* 0x000fe2000f8010ff */
[----:B------:R-:W-:Y:S01]  /*60c0*/  IMAD R2, R2, UR6, RZ ;  /* 0x0000000602027c24 */ /* 0x000fe2000f8e02ff */
[----:B------:R-:W-:-:S02]  /*60d0*/  ULDC UR6, c[0x0][0x24c] ;  /* 0x0000930000067ab9 */ /* 0x000fc40000000800 */
[----:B------:R-:W-:-:S04]  /*60e0*/  IADD3 R67, R69, R67, RZ ;  /* 0x0000004345437210 */ /* 0x000fc80007ffe0ff */
[----:B------:R-:W-:Y:S01]  /*60f0*/  LEA.HI.X R71, R68, UR15, R67, 0x2, P0 ;  /* 0x0000000f44477c11 */ /* 0x000fe200080f1443 */
[----:B--2---:R-:W-:-:S05]  /*6100*/  IMAD R2, R72, UR6, R2 ;  /* 0x0000000648027c24 */ /* 0x004fca000f8e0202 */
[----:B------:R0:W-:Y:S02]  /*6110*/  STG.E desc[UR4][R70.64], R2 ;  /* 0x0000000246007986 */ /* 0x0001e4000c101904 */
.L_x_9:
[----:B------:R-:W-:Y:S05]  /*6120*/  BSYNC B0 ;  /* 0x0000000000007941 */ /* 0x000fea0003800000 */
.L_x_8:
[----:B------:R-:W-:Y:S01]  /*6130*/  P2R R67, PR, RZ, 0x2 ;  /* 0x00000002ff437803 */ /* 0x000fe20000000000 */
[----:B------:R-:W-:Y:S01]  /*6140*/  BSSY B0, `(.L_x_10) ;  /* 0x0000023000007945 */ /* 0x000fe20003800000 */
[----:B------:R-:W-:-:S13]  /*6150*/  LOP3.LUT P1, RZ, R168, 0x1000, RZ, 0xc0, !PT ;  /* 0x00001000a8ff7812 */ /* 0x000fda000782c0ff */
[----:B------:R-:W1:Y:S01]  /*6160*/  @P1 LDC.64 R68, c[0x0][0x268] ;  /* 0x00009a00ff441b82 */ /* 0x000e620000000a00 */
[----:B0-----:R-:W-:Y:S01]  /*6170*/  @P1 MOV R71, R179 ;  /* 0x000000b300471202 */ /* 0x001fe20000000f00 */
[----:B------:R-:W-:Y:S02]  /*6180*/  @P1 IMAD.MOV.U32 R70, RZ, RZ, R178 ;  /* 0x000000ffff461224 */ /* 0x000fe400078e00b2 */
[----:B-1----:R-:W-:-:S04]  /*6190*/  @P1 IMAD R2, R156, R68, RZ ;  /* 0x000000449c021224 */ /* 0x002fc800078e02ff */
[C---:B------:R-:W-:Y:S02]  /*61a0*/  @P1 IMAD R2, R246.reuse, R69, R2 ;  /* 0x00000045f6021224 */ /* 0x040fe400078e0202 */
[----:B------:R-:W-:-:S04]  /*61b0*/  @P1 IMAD.WIDE.U32 R68, R246, R68, R70 ;  /* 0x00000044f6441225 */ /* 0x000fc800078e0046 */
[----:B------:R-:W-:Y:S01]  /*61c0*/  @P1 IMAD.IADD R2, R2, 0x1, R69 ;  /* 0x0000000102021824 */ /* 0x000fe200078e0245 */
[----:B------:R-:W-:-:S04]  /*61d0*/  @P1 LEA R146, P0, R68, UR16, 0x2 ;  /* 0x0000001044921c11 */ /* 0x000fc8000f8010ff */
[----:B------:R-:W-:Y:S02]  /*61e0*/  @P1 LEA.HI.X R147, R68, UR15, R2, 0x2, P0 ;  /* 0x0000000f44931c11 */ /* 0x000fe400080f1402 */
[----:B------:R-:W-:Y:S01]  /*61f0*/  ISETP.NE.AND P1, PT, R67, RZ, PT ;  /* 0x000000ff4300720c */ /* 0x000fe20003f25270 */
[----:B------:R-:W-:-:S12]  /*6200*/  @!P2 BRA `(.L_x_11) ;  /* 0x000000000058a947 */ /* 0x000fd80003800000 */
[----:B------:R-:W-:Y:S01]  /*6210*/  ULDC.64 UR6, c[0x0][0x258] ;  /* 0x0000960000067ab9 */ /* 0x000fe20000000a00 */
[----:B------:R-:W-:Y:S01]  /*6220*/  MOV R70, R172 ;  /* 0x000000ac00467202 */ /* 0x000fe20000000f00 */
[----:B------:R-:W-:Y:S01]  /*6230*/  IMAD R2, R137, UR6, RZ ;  /* 0x0000000689027c24 */ /* 0x000fe2000f8e02ff */
[----:B------:R-:W-:-:S03]  /*6240*/  MOV R71, R173 ;  /* 0x000000ad00477202 */ /* 0x000fc60000000f00 */
[C---:B------:R-:W-:Y:S02]  /*6250*/  IMAD R2, R0.reuse, UR7, R2 ;  /* 0x0000000700027c24 */ /* 0x040fe4000f8e0202 */
[----:B------:R-:W-:Y:S01]  /*6260*/  IMAD.WIDE.U32 R68, R0, UR6, R70 ;  /* 0x0000000600447c25 */ /* 0x000fe2000f8e0046 */
[----:B------:R-:W-:-:S04]  /*6270*/  ULDC.64 UR6, c[0x0][0x268] ;  /* 0x00009a0000067ab9 */ /* 0x000fc80000000a00 */
[----:B------:R-:W-:Y:S02]  /*6280*/  IADD3 R2, R2, R69, RZ ;  /* 0x0000004502027210 */ /* 0x000fe40007ffe0ff */
[----:B------:R-:W-:-:S04]  /*6290*/  LEA R72, P0, R68, R181, 0x2 ;  /* 0x000000b544487211 */ /* 0x000fc800078010ff */
        /* <DEDUP_REMOVED lines=13> */
.L_x_11:
[----:B------:R-:W-:Y:S05]  /*6370*/  BSYNC B0 ;  /* 0x0000000000007941 */ /* 0x000fea0003800000 */
.L_x_10:
[----:B0-----:R-:W-:Y:S01]  /*6380*/  P2R R18, PR, RZ, 0x2 ;  /* 0x00000002ff127803 */ /* 0x001fe20000000000 */
[----:B------:R-:W-:Y:S01]  /*6390*/  BSSY B0, `(.L_x_12) ;  /* 0x0000023000007945 */ /* 0x000fe20003800000 */
[----:B------:R-:W-:-:S13]  /*63a0*/  LOP3.LUT P1, RZ, R168, 0x8000, RZ, 0xc0, !PT ;  /* 0x00008000a8ff7812 */ /* 0x000fda000782c0ff */
[----:B------:R-:W0:Y:S02]  /*63b0*/  @P1 LDC.64 R68, c[0x0][0x268] ;  /* 0x00009a00ff441b82 */ /* 0x000e240000000a00 */
[----:B0-----:R-:W-:-:S04]  /*63c0*/  @P1 IMAD R2, R155, R68, RZ ;  /* 0x000000449b021224 */ /* 0x001fc800078e02ff */
        /* <DEDUP_REMOVED lines=15> */
[C---:B------:R-:W-:Y:S02]  /*64c0*/  LEA R72, P0, R68.reuse, R181, 0x2 ;  /* 0x000000b544487211 */ /* 0x040fe400078010ff */
[----:B------:R-:W-:Y:S02]  /*64d0*/  MOV R69, R179 ;  /* 0x000000b300457202 */ /* 0x000fe40000000f00 */
[----:B------:R-:W-:Y:S01]  /*64e0*/  LEA.HI.X R73, R68, R180, R2, 0x2, P0 ;  /* 0x000000b444497211 */ /* 0x000fe200000f1402 */
[----:B------:R-:W-:Y:S01]  /*64f0*/  IMAD R2, R137, UR6, RZ ;  /* 0x0000000689027c24 */ /* 0x000fe2000f8e02ff */
[----:B------:R-:W-:-:S03]  /*6500*/  MOV R68, R178 ;  /* 0x000000b200447202 */ /* 0x000fc60000000f00 */
[----:B------:R-:W2:Y:S01]  /*6510*/  LDG.E R72, desc[UR4][R72.64+0x4] ;  /* 0x0000040448487981 */ /* 0x000ea2000c1e1900 */
[C---:B------:R-:W-:Y:S02]  /*6520*/  IMAD R2, R0.reuse, UR7, R2 ;  /* 0x0000000700027c24 */ /* 0x040fe4000f8e0202 */
[----:B------:R-:W-:Y:S01]  /*6530*/  IMAD.WIDE.U32 R68, R0, UR6, R68 ;  /* 0x0000000600447c25 */ /* 0x000fe2000f8e0044 */
[----:B------:R-:W-:-:S03]  /*6540*/  ULDC UR6, c[0x0][0x21c] ;  /* 0x0000870000067ab9 */ /* 0x000fc60000000800 */
[----:B------:R-:W-:Y:S01]  /*6550*/  IMAD R34, R34, UR6, RZ ;  /* 0x0000000622227c24 */ /* 0x000fe2000f8e02ff */
[----:B------:R-:W-:Y:S01]  /*6560*/  IADD3 R2, R2, R69, RZ ;  /* 0x0000004502027210 */ /* 0x000fe20007ffe0ff */
[----:B------:R-:W-:Y:S01]  /*6570*/  ULDC UR6, c[0x0][0x24c] ;  /* 0x0000930000067ab9 */ /* 0x000fe20000000800 */
[----:B------:R-:W-:-:S04]  /*6580*/  LEA R70, P0, R68, UR16, 0x2 ;  /* 0x0000001044467c11 */ /* 0x000fc8000f8010ff */
[----:B------:R-:W-:Y:S01]  /*6590*/  LEA.HI.X R71, R68, UR15, R2, 0x2, P0 ;  /* 0x0000000f44477c11 */ /* 0x000fe200080f1402 */
[----:B--2---:R-:W-:-:S05]  /*65a0*/  IMAD R34, R72, UR6, R34 ;  /* 0x0000000648227c24 */ /* 0x004fca000f8e0222 */
[----:B------:R0:W-:Y:S03]  /*65b0*/  STG.E desc[UR4][R70.64], R34 ;  /* 0x0000002246007986 */ /* 0x0001e6000c101904 */
.L_x_13:
[----:B------:R-:W-:Y:S05]  /*65c0*/  BSYNC B0 ;  /* 0x0000000000007941 */ /* 0x000fea0003800000 */
.L_x_12:
[----:B------:R-:W-:Y:S04]  /*65d0*/  BSSY B0, `(.L_x_14) ;  /* 0x0000018000007945 */ /* 0x000fe80003800000 */
[----:B------:R-:W-:Y:S05]  /*65e0*/  @!P4 BRA `(.L_x_15) ;  /* 0x000000000058c947 */ /* 0x000fea0003800000 */
        /* <DEDUP_REMOVED lines=15> */
[----:B0-----:R-:W-:Y:S01]  /*66e0*/  LEA R70, P0, R68, UR16, 0x2 ;  /* 0x0000001044467c11 */ /* 0x001fe2000f8010ff */
[----:B------:R-:W-:Y:S01]  /*66f0*/  IMAD R50, R50, UR6, RZ ;  /* 0x0000000632327c24 */ /* 0x000fe2000f8e02ff */
[----:B------:R-:W-:-:S02]  /*6700*/  ULDC UR6, c[0x0][0x24c] ;  /* 0x0000930000067ab9 */ /* 0x000fc40000000800 */
[----:B------:R-:W-:-:S04]  /*6710*/  IADD3 R2, R2, R69, RZ ;  /* 0x0000004502027210 */ /* 0x000fc80007ffe0ff */
[----:B------:R-:W-:Y:S01]  /*6720*/  LEA.HI.X R71, R68, UR15, R2, 0x2, P0 ;  /* 0x0000000f44477c11 */ /* 0x000fe200080f1402 */
[----:B--2---:R-:W-:-:S05]  /*6730*/  IMAD R50, R72, UR6, R50 ;  /* 0x0000000648327c24 */ /* 0x004fca000f8e0232 */
[----:B------:R1:W-:Y:S02]  /*6740*/  STG.E desc[UR4][R70.64], R50 ;  /* 0x0000003246007986 */ /* 0x0003e4000c101904 */
.L_x_15:
[----:B------:R-:W-:Y:S05]  /*6750*/  BSYNC B0 ;  /* 0x0000000000007941 */ /* 0x000fea0003800000 */
.L_x_14:
[----:B------:R-:W-:Y:S04]  /*6760*/  BSSY B0, `(.L_x_16) ;  /* 0x0000019000007945 */ /* 0x000fe80003800000 */
[----:B------:R-:W-:Y:S05]  /*6770*/  @!P5 BRA `(.L_x_17) ;  /* 0x00000000005cd947 */ /* 0x000fea0003800000 */
[----:B------:R-:W-:Y:S01]  /*6780*/  SHF.R.S32.HI R18, RZ, 0x1f, R66 ;  /* 0x0000001fff127819 */ /* 0x000fe20000011442 */
[----:B------:R-:W-:Y:S01]  /*6790*/  ULDC.64 UR6, c[0x0][0x258] ;  /* 0x0000960000067ab9 */ /* 0x000fe20000000a00 */
[----:B01----:R-:W-:Y:S02]  /*67a0*/  MOV R70, R174 ;  /* 0x000000ae00467202 */ /* 0x003fe40000000f00 */
[----:B------:R-:W-:Y:S01]  /*67b0*/  MOV R71, R175 ;  /* 0x000000af00477202 */ /* 0x000fe20000000f00 */
[----:B------:R-:W-:-:S04]  /*67c0*/  IMAD R2, R18, UR6, RZ ;  /* 0x0000000612027c24 */ /* 0x000fc8000f8e02ff */
        /* <DEDUP_REMOVED lines=18> */
.L_x_17:
[----:B------:R-:W-:Y:S05]  /*68f0*/  BSYNC B0 ;  /* 0x0000000000007941 */ /* 0x000fea0003800000 */
.L_x_16:
[----:B0-----:R-:W-:Y:S01]  /*6900*/  P2R R34, PR, RZ, 0x2 ;  /* 0x00000002ff227803 */ /* 0x001fe20000000000 */
[----:B------:R-:W-:Y:S01]  /*6910*/  BSSY B0, `(.L_x_18) ;  /* 0x0000024000007945 */ /* 0x000fe20003800000 */
[----:B------:R-:W-:Y:S02]  /*6920*/  LOP3.LUT P1, RZ, R168, 0x10000, RZ, 0xc0, !PT ;  /* 0x00010000a8ff7812 */ /* 0x000fe4000782c0ff */
[----:B-1----:R-:W-:-:S11]  /*6930*/  SHF.R.S32.HI R50, RZ, 0x1f, R66 ;  /* 0x0000001fff327819 */ /* 0x002fd60000011442 */
[----:B--2---:R-:W0:Y:S01]  /*6940*/  @P1 LDC.64 R2, c[0x0][0x268] ;  /* 0x00009a00ff021b82 */ /* 0x004e220000000a00 */
[----:B------:R-:W-:Y:S02]  /*6950*/  @P1 IMAD.MOV.U32 R68, RZ, RZ, R178 ;  /* 0x000000ffff441224 */ /* 0x000fe400078e00b2 */
[----:B------:R-:W-:Y:S02]  /*6960*/  @P1 IMAD.MOV.U32 R69, RZ, RZ, R179 ;  /* 0x000000ffff451224 */ /* 0x000fe400078e00b3 */
        /* <DEDUP_REMOVED lines=30> */
.L_x_19:
[----:B------:R-:W-:Y:S05]  /*6b50*/  BSYNC B0 ;  /* 0x0000000000007941 */ /* 0x000fea0003800000 */
.L_x_18:
        /* <DEDUP_REMOVED lines=10> */
[----:B------:R-:W-:Y:S02]  /*6c00*/  LOP3.LUT P0, RZ, R169, 0x1, RZ, 0xc0, !PT ;  /* 0x00000001a9ff7812 */ /* 0x000fe4000780c0ff */
[----:B------:R-:W-:-:S11]  /*6c10*/  ISETP.NE.AND P1, PT, R19, RZ, PT ;  /* 0x000000ff1300720c */ /* 0x000fd60003f25270 */
        /* <DEDUP_REMOVED lines=25> */
.L_x_21:
[----:B------:R-:W-:Y:S05]  /*6db0*/  BSYNC B0 ;  /* 0x0000000000007941 */ /* 0x000fea0003800000 */
.L_x_20:
[----:B------:R-:W-:Y:S01]  /*6dc0*/  LOP3.LUT P0, RZ, R169, 0x2, RZ, 0xc0, !PT ;  /* 0x00000002a9ff7812 */ /* 0x000fe2000780c0ff */
[----:B------:R-:W-:-:S12]  /*6dd0*/  BSSY B0, `(.L_x_22) ;  /* 0x000001a000007945 */ /* 0x000fd80003800000 */
[----:B------:R-:W-:Y:S05]  /*6de0*/  @!P0 BRA `(.L_x_23) ;  /* 0x0000000000608947 */ /* 0x000fea0003800000 */
[----:B------:R-:W-:Y:S01]  /*6df0*/  ULDC.64 UR6, c[0x0][0x258] ;  /* 0x0000960000067ab9 */ /* 0x000fe20000000a00 */
[----:B------:R-:W-:Y:S01]  /*6e00*/  MOV R2, R172 ;  /* 0x000000ac00027202 */ /* 0x000fe20000000f00 */
[----:B0-----:R-:W-:Y:S01]  /*6e10*/  IMAD R18, R50, UR6, RZ ;  /* 0x0000000632127c24 */ /* 0x001fe2000f8e02ff */
        /* <DEDUP_REMOVED lines=21> */
.L_x_23:
[----:B------:R-:W-:Y:S05]  /*6f70*/  BSYNC B0 ;  /* 0x0000000000007941 */ /* 0x000fea0003800000 */
.L_x_22:
[----:B------:R-:W-:Y:S01]  /*6f80*/  LOP3.LUT P0, RZ, R169, 0x4, RZ, 0xc0, !PT ;  /* 0x00000004a9ff7812 */ /* 0x000fe2000780c0ff */
[----:B------:R-:W-:-:S12]  /*6f90*/  BSSY B0, `(.L_x_24) ;  /* 0x000001b000007945 */ /* 0x000fd80003800000 */
[----:B------:R-:W-:Y:S05]  /*6fa0*/  @!P0 BRA `(.L_x_25) ;  /* 0x0000000000648947 */ /* 0x000fea0003800000 */
[C---:B------:R-:W-:Y:S01]  /*6fb0*/  IADD3 R50, R0.reuse, 0x2, RZ ;  /* 0x0000000200327810 */ /* 0x040fe20007ffe0ff */
[----:B------:R-:W-:Y:S01]  /*6fc0*/  ULDC.64 UR6, c[0x0][0x258] ;  /* 0x0000960000067ab9 */ /* 0x000fe20000000a00 */
[----:B------:R-:W-:Y:S02]  /*6fd0*/  IADD3 R51, R0, 0x2, RZ ;  /* 0x0000000200337810 */ /* 0x000fe40007ffe0ff */
[----:B------:R-:W-:Y:S02]  /*6fe0*/  SHF.R.S32.HI R50, RZ, 0x1f, R50 ;  /* 0x0000001fff327819 */ /* 0x000fe40000011432 */
[----:B01----:R-:W-:Y:S02]  /*6ff0*/  MOV R18, R174 ;  /* 0x000000ae00127202 */ /* 0x003fe40000000f00 */
[----:B------:R-:W-:Y:S01]  /*7000*/  MOV R19, R175 ;  /* 0x000000af00137202 */ /* 0x000fe20000000f00 */
[----:B------:R-:W-:-:S04]  /*7010*/  IMAD R34, R50, UR6, RZ ;  /* 0x0000000632227c24 */ /* 0x000fc8000f8e02ff */
[C---:B------:R-:W-:Y:S02]  /*7020*/  IMAD R34, R51.reuse, UR7, R34 ;  /* 0x0000000733227c24 */ /* 0x040fe4000f8e0222 */
[----:B------:R-:W-:Y:S01]  /*7030*/  IMAD.WIDE.U32 R2, R51, UR6, R18 ;  /* 0x0000000633027c25 */ /* 0x000fe2000f8e0012 */
[----:B------:R-:W-:-:S03]  /*7040*/  ULDC.64 UR6, c[0x0][0x268] ;  /* 0x00009a0000067ab9 */ /* 0x000fc60000000a00 */
[----:B------:R-:W-:Y:S01]  /*7050*/  IMAD R50, R50, UR6, RZ ;  /* 0x0000000632327c24 */ /* 0x000fe2000f8e02ff */
[----:B------:R-:W-:Y:S02]  /*7060*/  IADD3 R3, R3, R34, RZ ;  /* 0x0000002203037210 */ /* 0x000fe40007ffe0ff */
[----:B------:R-:W-:-:S04]  /*7070*/  LEA R34, P0, R2, R181, 0x2 ;  /* 0x000000b502227211 */ /* 0x000fc800078010ff */
[----:B------:R-:W-:Y:S01]  /*7080*/  LEA.HI.X R35, R2, R180, R3, 0x2, P0 ;  /* 0x000000b402237211 */ /* 0x000fe200000f1403 */
[----:B------:R-:W-:Y:S01]  /*7090*/  IMAD.WIDE.U32 R2, R51, UR6, R18 ;  /* 0x0000000633027c25 */ /* 0x000fe2000f8e0012 */
[----:B------:R-:W-:-:S03]  /*70a0*/  ULDC UR6, c[0x0][0x21c] ;  /* 0x0000870000067ab9 */ /* 0x000fc60000000800 */
[----:B------:R-:W2:Y:S01]  /*70b0*/  LDG.E R34, desc[UR4][R34.64] ;  /* 0x0000000422227981 */ /* 0x000ea2000c1e1900 */
[----:B------:R-:W-:Y:S02]  /*70c0*/  IMAD R18, R51, UR7, R50 ;  /* 0x0000000733127c24 */ /* 0x000fe4000f8e0232 */
[----:B------:R-:W-:Y:S01]  /*70d0*/  IMAD R4, R4, UR6, RZ ;  /* 0x0000000604047c24 */ /* 0x000fe2000f8e02ff */
[----:B------:R-:W-:Y:S02]  /*70e0*/  ULDC UR6, c[0x0][0x24c] ;  /* 0x0000930000067ab9 */ /* 0x000fe40000000800 */
[----:B------:R-:W-:Y:S02]  /*70f0*/  IADD3 R3, R3, R18, RZ ;  /* 0x0000001203037210 */ /* 0x000fe40007ffe0ff */
[----:B------:R-:W-:-:S04]  /*7100*/  LEA R18, P0, R2, UR16, 0x2 ;  /* 0x0000001002127c11 */ /* 0x000fc8000f8010ff */
[----:B------:R-:W-:Y:S01]  /*7110*/  LEA.HI.X R19, R2, UR15, R3, 0x2, P0 ;  /* 0x0000000f02137c11 */ /* 0x000fe200080f1403 */
[----:B--2---:R-:W-:-:S05]  /*7120*/  IMAD R4, R34, UR6, R4 ;  /* 0x0000000622047c24 */ /* 0x004fca000f8e0204 */
[----:B------:R2:W-:Y:S03]  /*7130*/  STG.E desc[UR4][R18.64], R4 ;  /* 0x0000000412007986 */ /* 0x0005e6000c101904 */
.L_x_25:
[----:B------:R-:W-:Y:S05]  /*7140*/  BSYNC B0 ;  /* 0x0000000000007941 */ /* 0x000fea0003800000 */
.L_x_24:
[----:B-1----:R-:W-:Y:S02]  /*7150*/  P2R R34, PR, RZ, 0x20 ;  /* 0x00000020ff227803 */ /* 0x002fe40000000000 */
[C---:B------:R-:W-:Y:S02]  /*7160*/  LOP3.LUT P5, RZ, R168.reuse, 0x100000, RZ, 0xc0, !PT ;  /* 0x00100000a8ff7812 */ /* 0x040fe400078ac0ff */
[----:B0-----:R-:W-:Y:S02]  /*7170*/  P2R R35, PR, RZ, 0x10 ;  /* 0x00000010ff237803 */ /* 0x001fe40000000000 */
[C---:B------:R-:W-:Y:S02]  /*7180*/  LOP3.LUT P4, RZ, R168.reuse, 0x800000, RZ, 0xc0, !PT ;  /* 0x00800000a8ff7812 */ /* 0x040fe4000788c0ff */
[----:B------:R-:W-:Y:S02]  /*7190*/  P2R R50, PR, RZ, 0x8 ;  /* 0x00000008ff327803 */ /* 0x000fe40000000000 */
[----:B------:R-:W-:-:S02]  /*71a0*/  LOP3.LUT P3, RZ, R168, 0x1000000, RZ, 0xc0, !PT ;  /* 0x01000000a8ff7812 */ /* 0x000fc4000786c0ff */
[----:B------:R-:W-:Y:S02]  /*71b0*/  P2R R51, PR, RZ, 0x4 ;  /* 0x00000004ff337803 */ /* 0x000fe40000000000 */
[C---:B------:R-:W-:Y:S01]  /*71c0*/  LOP3.LUT P2, RZ, R169.reuse, 0x8, RZ, 0xc0, !PT ;  /* 0x00000008a9ff7812 */ /* 0x040fe2000784c0ff */
[----:B------:R-:W0:Y:S01]  /*71d0*/  @P5 LDC.64 R2, c[0x0][0x268] ;  /* 0x00009a00ff025b82 */ /* 0x000e220000000a00 */
[----:B--2---:R-:W-:Y:S01]  /*71e0*/  @P5 IMAD.MOV.U32 R18, RZ, RZ, R178 ;  /* 0x000000ffff125224 */ /* 0x004fe200078e00b2 */
[----:B------:R-:W-:Y:S01]  /*71f0*/  P2R R67, PR, RZ, 0x2 ;  /* 0x00000002ff437803 */ /* 0x000fe20000000000 */
[----:B------:R-:W-:Y:S01]  /*7200*/  @P5 IMAD.MOV.U32 R19, RZ, RZ, R179 ;  /* 0x000000ffff135224 */ /* 0x000fe200078e00b3 */
[----:B------:R-:W-:Y:S01]  /*7210*/  LOP3.LUT P1, RZ, R169, 0x10, RZ, 0xc0, !PT ;  /* 0x00000010a9ff7812 */ /* 0x000fe2000782c0ff */
[----:B0-----:R-:W-:-:S04]  /*7220*/  @P5 IMAD R4, R154, R2, RZ ;  /* 0x000000029a045224 */ /* 0x001fc800078e02ff */
[C---:B------:R-:W-:Y:S02]  /*7230*/  @P5 IMAD R4, R244.reuse, R3, R4 ;  /* 0x00000003f4045224 */ /* 0x040fe400078e0204 */
[----:B------:R-:W-:Y:S02]  /*7240*/  @P5 IMAD.WIDE.U32 R2, R244, R2, R18 ;  /* 0x00000002f4025225 */ /* 0x000fe400078e0012 */
[----:B------:R-:W0:Y:S02]  /*7250*/  @P4 LDC.64 R18, c[0x0][0x268] ;  /* 0x00009a00ff124b82 */ /* 0x000e240000000a00 */
[----:B------:R-:W-:Y:S01]  /*7260*/  @P5 IMAD.IADD R3, R4, 0x1, R3 ;  /* 0x0000000104035824 */ /* 0x000fe200078e0203 */
[----:B------:R-:W-:-:S04]  /*7270*/  @P5 LEA R68, P0, R2, UR16, 0x2 ;  /* 0x0000001002445c11 */ /* 0x000fc8000f8010ff */
[----:B------:R-:W-:Y:S01]  /*7280*/  @P5 LEA.HI.X R69, R2, UR15, R3, 0x2, P0 ;  /* 0x0000000f02455c11 */ /* 0x000fe200080f1403 */
[----:B------:R-:W-:Y:S01]  /*7290*/  BSSY B0, `(.L_x_26) ;  /* 0x0000035000007945 */ /* 0x000fe20003800000 */
[----:B------:R-:W-:Y:S01]  /*72a0*/  ISETP.NE.AND P5, PT, R34, RZ, PT ;  /* 0x000000ff2200720c */ /* 0x000fe20003fa5270 */
[-C--:B0-----:R-:W-:Y:S02]  /*72b0*/  @P4 IMAD R4, R153, R18.reuse, RZ ;  /* 0x0000001299044224 */ /* 0x081fe400078e02ff */
[----:B------:R-:W-:-:S04]  /*72c0*/  @P4 IMAD.WIDE.U32 R2, R243, R18, R172 ;  /* 0x00000012f3024225 */ /* 0x000fc800078e00ac */
[----:B------:R-:W-:Y:S01]  /*72d0*/  @P4 IMAD R19, R243, R19, R4 ;  /* 0x00000013f3134224 */ /* 0x000fe200078e0204 */
[----:B------:R-:W-:Y:S01]  /*72e0*/  @P4 LEA R72, P0, R2, UR16, 0x2 ;  /* 0x0000001002484c11 */ /* 0x000fe2000f8010ff */
[----:B------:R-:W-:Y:S02]  /*72f0*/  @P3 IMAD.MOV.U32 R18, RZ, RZ, R178 ;  /* 0x000000ffff123224 */ /* 0x000fe400078e00b2 */
[----:B------:R-:W-:-:S05]  /*7300*/  @P4 IMAD.IADD R19, R19, 0x1, R3 ;  /* 0x0000000113134824 */ /* 0x000fca00078e0203 */
[----:B------:R-:W-:Y:S01]  /*7310*/  @P4 LEA.HI.X R73, R2, UR15, R19, 0x2, P0 ;  /* 0x0000000f02494c11 */ /* 0x000fe200080f1413 */
[----:B------:R-:W-:Y:S01]  /*7320*/  @P3 IMAD.MOV.U32 R19, RZ, RZ, R179 ;  /* 0x000000ffff133224 */ /* 0x000fe200078e00b3 */
[----:B------:R-:W0:Y:S01]  /*7330*/  @P3 LDC.64 R2, c[0x0][0x268] ;  /* 0x00009a00ff023b82 */ /* 0x000e220000000a00 */
[----:B------:R-:W-:Y:S01]  /*7340*/  ISETP.NE.AND P4, PT, R35, RZ, PT ;  /* 0x000000ff2300720c */ /* 0x000fe20003f85270 */
[----:B0-----:R-:W-:-:S04]  /*7350*/  @P3 IMAD R4, R153, R2, RZ ;  /* 0x0000000299043224 */ /* 0x001fc800078e02ff */
[C---:B------:R-:W-:Y:S02]  /*7360*/  @P3 IMAD R4, R243.reuse, R3, R4 ;  /* 0x00000003f3043224 */ /* 0x040fe400078e0204 */
[----:B------:R-:W-:-:S04]  /*7370*/  @P3 IMAD.WIDE.U32 R2, R243, R2, R18 ;  /* 0x00000002f3023225 */ /* 0x000fc800078e0012 */
[----:B------:R-:W-:Y:S01]  /*7380*/  @P3 IMAD.IADD R3, R4, 0x1, R3 ;  /* 0x0000000104033824 */ /* 0x000fe200078e0203 */
[C---:B------:R-:W-:Y:S01]  /*7390*/  @P3 LEA R70, P0, R2.reuse, UR16, 0x2 ;  /* 0x0000001002463c11 */ /* 0x040fe2000f8010ff */
[----:B------:R-:W2:Y:S03]  /*73a0*/  @P2 LDG.E R4, desc[UR4][R74.64] ;  /* 0x000000044a042981 */ /* 0x000ea6000c1e1900 */
[----:B------:R-:W-:Y:S02]  /*73b0*/  @P3 LEA.HI.X R71, R2, UR15, R3, 0x2, P0 ;  /* 0x0000000f02473c11 */ /* 0x000fe400080f1403 */
[----:B------:R-:W0:Y:S01]  /*73c0*/  @P2 LDC R2, c[0x0][0x21c] ;  /* 0x00008700ff022b82 */ /* 0x000e220000000800 */
[----:B------:R-:W-:Y:S02]  /*73d0*/  LOP3.LUT P0, RZ, R169, 0x20, RZ, 0xc0, !PT ;  /* 0x00000020a9ff7812 */ /* 0x000fe4000780c0ff */
[----:B------:R-:W-:-:S05]  /*73e0*/  ISETP.NE.AND P3, PT, R50, RZ, PT ;  /* 0x000000ff3200720c */ /* 0x000fca0003f65270 */
[----:B------:R-:W2:Y:S01]  /*73f0*/  @P2 LDC R3, c[0x0][0x24c] ;  /* 0x00009300ff032b82 */ /* 0x000ea20000000800 */
[----:B0-----:R-:W-:-:S04]  /*7400*/  @P2 IMAD R2, R20, R2, RZ ;  /* 0x0000000214022224 */ /* 0x001fc800078e02ff */
[----:B--2---:R-:W-:-:S03]  /*7410*/  @P2 IMAD R2, R4, R3, R2 ;  /* 0x0000000304022224 */ /* 0x004fc600078e0202 */
[----:B------:R-:W0:Y:S02]  /*7420*/  @P1 LDC R3, c[0x0][0x24c] ;  /* 0x00009300ff031b82 */ /* 0x000e240000000800 */
[----:B------:R1:W-:Y:S04]  /*7430*/  @P2 STG.E desc[UR4][R92.64], R2 ;  /* 0x000000025c002986 */ /* 0x0003e8000c101904 */
[----:B------:R-:W0:Y:S02]  /*7440*/  @P1 LDG.E R4, desc[UR4][R74.64+0x4] ;  /* 0x000004044a041981 */ /* 0x000e24000c1e1900 */
[----:B-1----:R-:W1:Y:S01]  /*7450*/  @P1 LDC R2, c[0x0][0x21c] ;  /* 0x00008700ff021b82 */ /* 0x002e620000000800 */
[----:B------:R-:W-:Y:S01]  /*7460*/  ISETP.NE.AND P2, PT, R51, RZ, PT ;  /* 0x000000ff3300720c */ /* 0x000fe20003f45270 */
[----:B-1----:R-:W-:-:S04]  /*7470*/  @P1 IMAD R2, R36, R2, RZ ;  /* 0x0000000224021224 */ /* 0x002fc800078e02ff */
[----:B0-----:R-:W-:-:S05]  /*7480*/  @P1 IMAD R2, R4, R3, R2 ;  /* 0x0000000304021224 */ /* 0x001fca00078e0202 */
[----:B------:R0:W-:Y:S01]  /*7490*/  @P1 STG.E desc[UR4][R90.64], R2 ;  /* 0x000000025a001986 */ /* 0x0001e2000c101904 */
[----:B------:R-:W-:Y:S01]  /*74a0*/  ISETP.NE.AND P1, PT, R67, RZ, PT ;  /* 0x000000ff4300720c */ /* 0x000fe20003f25270 */
[----:B------:R-:W-:-:S12]  /*74b0*/  @!P0 BRA `(.L_x_27) ;  /* 0x0000000000488947 */ /* 0x000fd80003800000 */
[C---:B------:R-:W-:Y:S01]  /*74c0*/  IADD3 R35, R0.reuse, 0x2, RZ ;  /* 0x0000000200237810 */ /* 0x040fe20007ffe0ff */
[----:B------:R-:W-:Y:S01]  /*74d0*/  ULDC.64 UR6, c[0x0][0x268] ;  /* 0x00009a0000067ab9 */ /* 0x000fe20000000a00 */
[----:B------:R-:W-:Y:S02]  /*74e0*/  IADD3 R34, R0, 0x2, RZ ;  /* 0x0000000200227810 */ /* 0x000fe40007ffe0ff */
[----:B------:R-:W-:Y:S02]  /*74f0*/  SHF.R.S32.HI R35, RZ, 0x1f, R35 ;  /* 0x0000001fff237819 */ /* 0x000fe40000011423 */
[----:B0-----:R-:W-:Y:S02]  /*7500*/  MOV R2, R176 ;  /* 0x000000b000027202 */ /* 0x001fe40000000f00 */
[----:B------:R-:W-:Y:S01]  /*7510*/  MOV R3, R177 ;  /* 0x000000b100037202 */ /* 0x000fe20000000f00 */
[----:B------:R-:W-:Y:S02]  /*7520*/  IMAD R4, R35, UR6, RZ ;  /* 0x0000000623047c24 */ /* 0x000fe4000f8e02ff */
[----:B------:R-:W-:Y:S01]  /*7530*/  IMAD.WIDE.U32 R2, R34, UR6, R2 ;  /* 0x0000000622027c25 */ /* 0x000fe2000f8e0002 */
[----:B------:R-:W-:-:S03]  /*7540*/  ULDC UR6, c[0x0][0x21c] ;  /* 0x0000870000067ab9 */ /* 0x000fc60000000800 */
[----:B------:R-:W-:Y:S01]  /*7550*/  IMAD R4, R34, UR7, R4 ;  /* 0x0000000722047c24 */ /* 0x000fe2000f8e0204 */
[----:B------:R-:W-:-:S04]  /*7560*/  LEA R18, P0, R2, UR16, 0x2 ;  /* 0x0000001002127c11 */ /* 0x000fc8000f8010ff */
[----:B------:R-:W-:-:S04]  /*7570*/  IADD3 R4, R4, R3, RZ ;  /* 0x0000000304047210 */ /* 0x000fc80007ffe0ff */
[----:B------:R-:W-:Y:S02]  /*7580*/  LEA.HI.X R19, R2, UR15, R4, 0x2, P0 ;  /* 0x0000000f02137c11 */ /* 0x000fe400080f1404 */
[----:B------:R-:W2:Y:S01]  /*7590*/  LDG.E R2, desc[UR4][R74.64+0x8] ;  /* 0x000008044a027981 */ /* 0x000ea2000c1e1900 */
[----:B------:R-:W-:Y:S01]  /*75a0*/  IMAD R52, R52, UR6, RZ ;  /* 0x0000000634347c24 */ /* 0x000fe2000f8e02ff */
[----:B------:R-:W-:-:S03]  /*75b0*/  ULDC UR6, c[0x0][0x24c] ;  /* 0x0000930000067ab9 */ /* 0x000fc60000000800 */
[----:B--2---:R-:W-:-:S05]  /*75c0*/  IMAD R2, R2, UR6, R52 ;  /* 0x0000000602027c24 */ /* 0x004fca000f8e0234 */
[----:B------:R1:W-:Y:S02]  /*75d0*/  STG.E desc[UR4][R18.64], R2 ;  /* 0x0000000212007986 */ /* 0x0003e4000c101904 */
.L_x_27:
[----:B------:R-:W-:Y:S05]  /*75e0*/  BSYNC B0 ;  /* 0x0000000000007941 */ /* 0x000fea0003800000 */
.L_x_26:
[----:B------:R-:W-:Y:S01]  /*75f0*/  LOP3.LUT P0, RZ, R169, 0x40, RZ, 0xc0, !PT ;  /* 0x00000040a9ff7812 */ /* 0x000fe2000780c0ff */
[C---:B------:R-:W-:Y:S01]  /*7600*/  VIADD R36, R0.reuse, 0x3 ;  /* 0x0000000300247836 */ /* 0x040fe20000000000 */
[----:B------:R-:W-:Y:S01]  /*7610*/  BSSY B0, `(.L_x_28) ;  /* 0x0000019000007945 */ /* 0x000fe20003800000 */
[----:B------:R-:W-:-:S03]  /*7620*/  VIADD R20, R0, 0x3 ;  /* 0x0000000300147836 */ /* 0x000fc60000000000 */
[----:B------:R-:W-:-:S07]  /*7630*/  SHF.R.S32.HI R36, RZ, 0x1f, R36 ;  /* 0x0000001fff247819 */ /* 0x000fce0000011424 */
[----:B------:R-:W-:Y:S05]  /*7640*/  @!P0 BRA `(.L_x_29) ;  /* 0x0000000000548947 */ /* 0x000fea0003800000 */
[----:B-1----:R-:W-:Y:S01]  /*7650*/  MOV R18, R174 ;  /* 0x000000ae00127202 */ /* 0x002fe20000000f00 */
[----:B------:R-:W-:Y:S01]  /*7660*/  IMAD R4, R36, UR8, RZ ;  /* 0x0000000824047c24 */ /* 0x000fe2000f8e02ff */
[----:B------:R-:W-:Y:S01]  /*7670*/  MOV R19, R175 ;  /* 0x000000af00137202 */ /* 0x000fe20000000f00 */
[----:B------:R-:W-:Y:S02]  /*7680*/  ULDC.64 UR6, c[0x0][0x268] ;  /* 0x00009a0000067ab9 */ /* 0x000fe40000000a00 */
[C---:B------:R-:W-:Y:S02]  /*7690*/  IMAD R4, R20.reuse, UR9, R4 ;  /* 0x0000000914047c24 */ /* 0x040fe4000f8e0204 */
[----:B0-----:R-:W-:-:S05]  /*76a0*/  IMAD.WIDE.U32 R2, R20, UR8, R18 ;  /* 0x0000000814027c25 */ /* 0x001fca000f8e0012 */
        /* <DEDUP_REMOVED lines=15> */
.L_x_29:
[----:B------:R-:W-:Y:S05]  /*77a0*/  BSYNC B0 ;  /* 0x0000000000007941 */ /* 0x000fea0003800000 */
.L_x_28:
[----:B--2---:R-:W-:Y:S02]  /*77b0*/  P2R R5, PR, RZ, 0x4 ;  /* 0x00000004ff057803 */ /* 0x004fe40000000000 */
[C---:B------:R-:W-:Y:S02]  /*77c0*/  LOP3.LUT P2, RZ, R169.reuse, 0x80, RZ, 0xc0, !PT ;  /* 0x00000080a9ff7812 */ /* 0x040fe4000784c0ff */
[----:B-1----:R-:W-:Y:S02]  /*77d0*/  P2R R18, PR, RZ, 0x2 ;  /* 0x00000002ff127803 */ /* 0x002fe40000000000 */
[C---:B------:R-:W-:Y:S02]  /*77e0*/  LOP3.LUT P1, RZ, R169.reuse, 0x100, RZ, 0xc0, !PT ;  /* 0x00000100a9ff7812 */ /* 0x040fe4000782c0ff */
[----:B------:R-:W-:-:S07]  /*77f0*/  LOP3.LUT P0, RZ, R169, 0x200, RZ, 0xc0, !PT ;  /* 0x00000200a9ff7812 */ /* 0x000fce000780c0ff */
[----:B------:R-:W2:Y:S01]  /*7800*/  @P2 LDG.E R4, desc[UR4][R76.64] ;  /* 0x000000044c042981 */ /* 0x000ea2000c1e1900 */
[----:B0-----:R-:W0:Y:S08]  /*7810*/  @P2 LDC R2, c[0x0][0x21c] ;  /* 0x00008700ff022b82 */ /* 0x001e300000000800 */
[----:B------:R-:W2:Y:S01]  /*7820*/  @P2 LDC R3, c[0x0][0x24c] ;  /* 0x00009300ff032b82 */ /* 0x000ea20000000800 */
[----:B0-----:R-:W-:-:S04]  /*7830*/  @P2 IMAD R2, R21, R2, RZ ;  /* 0x0000000215022224 */ /* 0x001fc800078e02ff */
[----:B--2---:R-:W-:-:S03]  /*7840*/  @P2 IMAD R2, R4, R3, R2 ;  /* 0x0000000304022224 */ /* 0x004fc600078e0202 */
[----:B------:R-:W0:Y:S02]  /*7850*/  @P1 LDC R3, c[0x0][0x24c] ;  /* 0x00009300ff031b82 */ /* 0x000e240000000800 */
[----:B------:R1:W-:Y:S01]  /*7860*/  @P2 STG.E desc[UR4][R98.64], R2 ;  /* 0x0000000262002986 */ /* 0x0003e2000c101904 */
[----:B------:R-:W-:Y:S01]  /*7870*/  BSSY B0, `(.L_x_30) ;  /* 0x0000018000007945 */ /* 0x000fe20003800000 */
[----:B------:R-:W-:Y:S02]  /*7880*/  ISETP.NE.AND P2, PT, R5, RZ, PT ;  /* 0x000000ff0500720c */ /* 0x000fe40003f45270 */
[----:B------:R-:W0:Y:S02]  /*7890*/  @P1 LDG.E R4, desc[UR4][R76.64+0x4] ;  /* 0x000004044c041981 */ /* 0x000e24000c1e1900 */
[----:B-1----:R-:W1:Y:S02]  /*78a0*/  @P1 LDC R2, c[0x0][0x21c] ;  /* 0x00008700ff021b82 */ /* 0x002e640000000800 */
[----:B-1----:R-:W-:-:S04]  /*78b0*/  @P1 IMAD R2, R37, R2, RZ ;  /* 0x0000000225021224 */ /* 0x002fc800078e02ff */
[----:B0-----:R-:W-:-:S05]  /*78c0*/  @P1 IMAD R2, R4, R3, R2 ;  /* 0x0000000304021224 */ /* 0x001fca00078e0202 */
[----:B------:R0:W-:Y:S01]  /*78d0*/  @P1 STG.E desc[UR4][R96.64], R2 ;  /* 0x0000000260001986 */ /* 0x0001e2000c101904 */
[----:B------:R-:W-:Y:S01]  /*78e0*/  ISETP.NE.AND P1, PT, R18, RZ, PT ;  /* 0x000000ff1200720c */ /* 0x000fe20003f25270 */
[----:B------:R-:W-:-:S12]  /*78f0*/  @!P0 BRA `(.L_x_31) ;  /* 0x00000000003c8947 */ /* 0x000fd80003800000 */
[----:B------:R-:W-:Y:S01]  /*7900*/  ULDC.64 UR6, c[0x0][0x268] ;  /* 0x00009a0000067ab9 */ /* 0x000fe20000000a00 */
[----:B0-----:R-:W-:Y:S01]  /*7910*/  MOV R2, R176 ;  /* 0x000000b000027202 */ /* 0x001fe20000000f00 */
[----:B------:R-:W-:Y:S01]  /*7920*/  IMAD R4, R36, UR6, RZ ;  /* 0x0000000624047c24 */ /* 0x000fe2000f8e02ff */
[----:B------:R-:W-:-:S03]  /*7930*/  MOV R3, R177 ;  /* 0x000000b100037202 */ /* 0x000fc60000000f00 */
[C---:B------:R-:W-:Y:S02]  /*7940*/  IMAD R4, R20.reuse, UR7, R4 ;  /* 0x0000000714047c24 */ /* 0x040fe4000f8e0204 */
[----:B------:R-:W-:Y:S01]  /*7950*/  IMAD.WIDE.U32 R2, R20, UR6, R2 ;  /* 0x0000000614027c25 */ /* 0x000fe2000f8e0002 */
[----:B------:R-:W-:-:S04]  /*7960*/  ULDC UR6, c[0x0][0x21c] ;  /* 0x0000870000067ab9 */ /* 0x000fc80000000800 */
[----:B------:R-:W-:Y:S02]  /*7970*/  IADD3 R3, R4, R3, RZ ;  /* 0x0000000304037210 */ /* 0x000fe40007ffe0ff */
[----:B------:R-:W-:-:S04]  /*7980*/  LEA R4, P0, R2, UR16, 0x2 ;  /* 0x0000001002047c11 */ /* 0x000fc8000f8010ff */
[----:B------:R-:W-:Y:S02]  /*7990*/  LEA.HI.X R5, R2, UR15, R3, 0x2, P0 ;  /* 0x0000000f02057c11 */ /* 0x000fe400080f1403 */
[----:B------:R-:W2:Y:S01]  /*79a0*/  LDG.E R2, desc[UR4][R76.64+0x8] ;  /* 0x000008044c027981 */ /* 0x000ea2000c1e1900 */
[----:B------:R-:W-:Y:S01]  /*79b0*/  IMAD R53, R53, UR6, RZ ;  /* 0x0000000635357c24 */ /* 0x000fe2000f8e02ff */
[----:B------:R-:W-:-:S03]  /*79c0*/  ULDC UR6, c[0x0][0x24c] ;  /* 0x0000930000067ab9 */ /* 0x000fc60000000800 */
[----:B--2---:R-:W-:-:S05]  /*79d0*/  IMAD R2, R2, UR6, R53 ;  /* 0x0000000602027c24 */ /* 0x004fca000f8e0235 */
[----:B------:R1:W-:Y:S02]  /*79e0*/  STG.E desc[UR4][R4.64], R2 ;  /* 0x0000000204007986 */ /* 0x0003e4000c101904 */
.L_x_31:
[----:B------:R-:W-:Y:S05]  /*79f0*/  BSYNC B0 ;  /* 0x0000000000007941 */ /* 0x000fea0003800000 */
.L_x_30:
[----:B------:R-:W-:Y:S01]  /*7a00*/  LOP3.LUT P0, RZ, R169, 0x400, RZ, 0xc0, !PT ;  /* 0x00000400a9ff7812 */ /* 0x000fe2000780c0ff */
[----:B------:R-:W-:-:S12]  /*7a10*/  BSSY B0, `(.L_x_32) ;  /* 0x0000017000007945 */ /* 0x000fd80003800000 */
[----:B------:R-:W-:Y:S05]  /*7a20*/  @!P0 BRA `(.L_x_33) ;  /* 0x0000000000548947 */ /* 0x000fea0003800000 */
[----:B-1----:R-:W-:Y:S01]  /*7a30*/  MOV R4, R174 ;  /* 0x000000ae00047202 */ /* 0x002fe20000000f00 */
[----:B------:R-:W-:Y:S01]  /*7a40*/  IMAD R18, R171, UR8, RZ ;  /* 0x00000008ab127c24 */ /* 0x000fe2000f8e02ff */
[----:B------:R-:W-:Y:S01]  /*7a50*/  MOV R5, R175 ;  /* 0x000000af00057202 */ /* 0x000fe20000000f00 */
[----:B------:R-:W-:Y:S02]  /*7a60*/  ULDC.64 UR6, c[0x0][0x268] ;  /* 0x00009a0000067ab9 */ /* 0x000fe40000000a00 */
[C---:B------:R-:W-:Y:S02]  /*7a70*/  IMAD R18, R165.reuse, UR9, R18 ;  /* 0x00000009a5127c24 */ /* 0x040fe4000f8e0212 */
[----:B0-----:R-:W-:-:S04]  /*7a80*/  IMAD.WIDE.U32 R2, R165, UR8, R4 ;  /* 0x00000008a5027c25 */ /* 0x001fc8000f8e0004 */
        /* <DEDUP_REMOVED lines=15> */
.L_x_33:
[----:B------:R-:W-:Y:S05]  /*7b80*/  BSYNC B0 ;  /* 0x0000000000007941 */ /* 0x000fea0003800000 */
.L_x_32:
[----:B-12---:R-:W-:Y:S02]  /*7b90*/  P2R R5, PR, RZ, 0x4 ;  /* 0x00000004ff057803 */ /* 0x006fe40000000000 */
[C---:B------:R-:W-:Y:S02]  /*7ba0*/  LOP3.LUT P2, RZ, R169.reuse, 0x800, RZ, 0xc0, !PT ;  /* 0x00000800a9ff7812 */ /* 0x040fe4000784c0ff */
[----:B------:R-:W-:Y:S02]  /*7bb0*/  P2R R6, PR, RZ, 0x2 ;  /* 0x00000002ff067803 */ /* 0x000fe40000000000 */
        /* <DEDUP_REMOVED lines=33> */
.L_x_35:
[----:B------:R-:W-:Y:S05]  /*7dd0*/  BSYNC B0 ;  /* 0x0000000000007941 */ /* 0x000fea0003800000 */
.L_x_34:
        /* <DEDUP_REMOVED lines=16> */
[----:B------:R-:W-:Y:S02]  /*7ee0*/  IMAD R4, R163, UR7, R6 ;  /* 0x00000007a3047c24 */ /* 0x000fe4000f8e0206 */
[----:B------:R-:W-:Y:S01]  /*7ef0*/  IMAD R7, R7, UR6, RZ ;  /* 0x0000000607077c24 */ /* 0x000fe2000f8e02ff */
[----:B------:R-:W-:-:S02]  /*7f00*/  ULDC UR6, c[0x0][0x24c] ;  /* 0x0000930000067ab9 */ /* 0x000fc40000000800 */
[----:B------:R-:W-:Y:S02]  /*7f10*/  IADD3 R3, R3, R4, RZ ;  /* 0x0000000403037210 */ /* 0x000fe40007ffe0ff */
[----:B------:R-:W-:-:S04]  /*7f20*/  LEA R4, P0, R2, UR16, 0x2 ;  /* 0x0000001002047c11 */ /* 0x000fc8000f8010ff */
[----:B------:R-:W-:Y:S01]  /*7f30*/  LEA.HI.X R5, R2, UR15, R3, 0x2, P0 ;  /* 0x0000000f02057c11 */ /* 0x000fe200080f1403 */
[----:B--2---:R-:W-:-:S05]  /*7f40*/  IMAD R7, R18, UR6, R7 ;  /* 0x0000000612077c24 */ /* 0x004fca000f8e0207 */
[----:B------:R2:W-:Y:S03]  /*7f50*/  STG.E desc[UR4][R4.64], R7 ;  /* 0x0000000704007986 */ /* 0x0005e6000c101904 */
.L_x_37:
[----:B------:R-:W-:Y:S05]  /*7f60*/  BSYNC B0 ;  /* 0x0000000000007941 */ /* 0x000fea0003800000 */
.L_x_36:
        /* <DEDUP_REMOVED lines=36> */
.L_x_39:
[----:B------:R-:W-:Y:S05]  /*81b0*/  BSYNC B0 ;  /* 0x0000000000007941 */ /* 0x000fea0003800000 */
.L_x_38:
        /* <DEDUP_REMOVED lines=24> */
.L_x_41:
[----:B------:R-:W-:Y:S05]  /*8340*/  BSYNC B0 ;  /* 0x0000000000007941 */ /* 0x000fea0003800000 */
.L_x_40:
        /* <DEDUP_REMOVED lines=36> */
.L_x_43:
[----:B------:R-:W-:Y:S05]  /*8590*/  BSYNC B0 ;  /* 0x0000000000007941 */ /* 0x000fea0003800000 */
.L_x_42:
        /* <DEDUP_REMOVED lines=24> */
.L_x_45:
[----:B------:R-:W-:Y:S05]  /*8720*/  BSYNC B0 ;  /* 0x0000000000007941 */ /* 0x000fea0003800000 */
.L_x_44:
        /* <DEDUP_REMOVED lines=36> */
.L_x_47:
[----:B------:R-:W-:Y:S05]  /*8970*/  BSYNC B0 ;  /* 0x0000000000007941 */ /* 0x000fea0003800000 */
.L_x_46:
        /* <DEDUP_REMOVED lines=24> */
.L_x_49:
[----:B------:R-:W-:Y:S05]  /*8b00*/  BSYNC B0 ;  /* 0x0000000000007941 */ /* 0x000fea0003800000 */
.L_x_48:
        /* <DEDUP_REMOVED lines=36> */
.L_x_51:
[----:B------:R-:W-:Y:S05]  /*8d50*/  BSYNC B0 ;  /* 0x0000000000007941 */ /* 0x000fea0003800000 */
.L_x_50:
        /* <DEDUP_REMOVED lines=24> */
.L_x_53:
[----:B------:R-:W-:Y:S05]  /*8ee0*/  BSYNC B0 ;  /* 0x0000000000007941 */ /* 0x000fea0003800000 */
.L_x_52:
[----:B-12---:R-:W-:Y:S02]  /*8ef0*/  P2R R5, PR, RZ, 0x4 ;  /* 0x00000004ff057803 */ /* 0x006fe40000000000 */
[----:B------:R-:W-:Y:S02]  /*8f00*/  LOP3.LUT P2, RZ, R169, 0x80000000, RZ, 0xc0, !PT ;  /* 0x80000000a9ff7812 */ /* 0x000fe4000784c0ff */
        /* <DEDUP_REMOVED lines=34> */
.L_x_55:
[----:B------:R-:W-:Y:S05]  /*9130*/  BSYNC B0 ;  /* 0x0000000000007941 */ /* 0x000fea0003800000 */
.L_x_54:
        /* <DEDUP_REMOVED lines=24> */
.L_x_57:
[----:B------:R-:W-:Y:S05]  /*92c0*/  BSYNC B0 ;  /* 0x0000000000007941 */ /* 0x000fea0003800000 */
.L_x_56:
        /* <DEDUP_REMOVED lines=36> */
.L_x_59:
[----:B------:R-:W-:Y:S05]  /*9510*/  BSYNC B0 ;  /* 0x0000000000007941 */ /* 0x000fea0003800000 */
.L_x_58:
        /* <DEDUP_REMOVED lines=24> */
.L_x_61:
[----:B------:R-:W-:Y:S05]  /*96a0*/  BSYNC B0 ;  /* 0x0000000000007941 */ /* 0x000fea0003800000 */
.L_x_60:
        /* <DEDUP_REMOVED lines=36> */
.L_x_63:
[----:B------:R-:W-:Y:S05]  /*98f0*/  BSYNC B0 ;  /* 0x0000000000007941 */ /* 0x000fea0003800000 */
.L_x_62:
        /* <DEDUP_REMOVED lines=24> */
.L_x_65:
[----:B------:R-:W-:Y:S05]  /*9a80*/  BSYNC B0 ;  /* 0x0000000000007941 */ /* 0x000fea0003800000 */
.L_x_64:
        /* <DEDUP_REMOVED lines=36> */
.L_x_67:
[----:B------:R-:W-:Y:S05]  /*9cd0*/  BSYNC B0 ;  /* 0x0000000000007941 */ /* 0x000fea0003800000 */
.L_x_66:
        /* <DEDUP_REMOVED lines=24> */
.L_x_69:
[----:B------:R-:W-:Y:S05]  /*9e60*/  BSYNC B0 ;  /* 0x0000000000007941 */ /* 0x000fea0003800000 */
.L_x_68:
        /* <DEDUP_REMOVED lines=36> */
.L_x_71:
[----:B------:R-:W-:Y:S05]  /*a0b0*/  BSYNC B0 ;  /* 0x0000000000007941 */ /* 0x000fea0003800000 */
.L_x_70:
        /* <DEDUP_REMOVED lines=24> */
.L_x_73:
[----:B------:R-:W-:Y:S05]  /*a240*/  BSYNC B0 ;  /* 0x0000000000007941 */ /* 0x000fea0003800000 */
.L_x_72:
        /* <DEDUP_REMOVED lines=36> */
.L_x_75:
[----:B------:R-:W-:Y:S05]  /*a490*/  BSYNC B0 ;  /* 0x0000000000007941 */ /* 0x000fea0003800000 */
.L_x_74:
        /* <DEDUP_REMOVED lines=24> */
.L_x_77:
[----:B------:R-:W-:Y:S05]  /*a620*/  BSYNC B0 ;  /* 0x0000000000007941 */ /* 0x000fea0003800000 */
.L_x_76:
        /* <DEDUP_REMOVED lines=12> */
[----:B------:R-:W-:-:S03]  /*a6f0*/  ISETP.NE.AND P2, PT, R5, RZ, PT ;  /* 0x000000ff0500720c */ /* 0x000fc60003f45270 */
        /* <DEDUP_REMOVED lines=21> */
[----:B------:R0:W-:Y:S01]  /*a850*/  STG.E desc[UR4][R4.64], R2 ;  /* 0x0000000204007986 */ /* 0x0001e2000c101904 */
[----:B------:R-:W-:Y:S05]  /*a860*/  BRA `(.L_x_78) ;  /* 0x0000004000547947 */ /* 0x000fea0003800000 */
.L_x_7:
[----:B------:R-:W-:Y:S04]  /*a870*/  BSSY B0, `(.L_x_79) ;  /* 0x000000f000007945 */ /* 0x000fe80003800000 */
[----:B------:R-:W-:Y:S05]  /*a880*/  @!P1 BRA `(.L_x_80) ;  /* 0x0000000000349947 */ /* 0x000fea0003800000 */
[----:B------:R-:W-:Y:S01]  /*a890*/  SHF.R.S32.HI R67, RZ, 0x1f, R0 ;  /* 0x0000001fff437819 */ /* 0x000fe20000011400 */
[----:B------:R-:W-:Y:S01]  /*a8a0*/  ULDC.64 UR6, c[0x0][0x268] ;  /* 0x00009a0000067ab9 */ /* 0x000fe20000000a00 */
[----:B------:R-:W-:Y:S02]  /*a8b0*/  MOV R68, R174 ;  /* 0x000000ae00447202 */ /* 0x000fe40000000f00 */
[----:B------:R-:W-:Y:S01]  /*a8c0*/  MOV R69, R175 ;  /* 0x000000af00457202 */ /* 0x000fe20000000f00 */
[----:B------:R-:W-:Y:S02]  /*a8d0*/  IMAD R67, R67, UR6, RZ ;  /* 0x0000000643437c24 */ /* 0x000fe4000f8e02ff */
[----:B------:R-:W-:Y:S01]  /*a8e0*/  IMAD.WIDE.U32 R68, R0, UR6, R68 ;  /* 0x0000000600447c25 */ /* 0x000fe2000f8e0044 */
[----:B------:R-:W-:-:S03]  /*a8f0*/  ULDC UR6, c[0x0][0x21c] ;  /* 0x0000870000067ab9 */ /* 0x000fc60000000800 */
[----:B------:R-:W-:Y:S01]  /*a900*/  IMAD R67, R0, UR7, R67 ;  /* 0x0000000700437c24 */ /* 0x000fe2000f8e0243 */
[----:B------:R-:W-:Y:S01]  /*a910*/  LEA R70, P0, R68, UR16, 0x2 ;  /* 0x0000001044467c11 */ /* 0x000fe2000f8010ff */
[----:B------:R-:W-:-:S03]  /*a920*/  IMAD R2, R2, UR6, RZ ;  /* 0x0000000602027c24 */ /* 0x000fc6000f8e02ff */
[----:B------:R-:W-:-:S04]  /*a930*/  IADD3 R67, R69, R67, RZ ;  /* 0x0000004345437210 */ /* 0x000fc80007ffe0ff */
[----:B------:R-:W-:-:S05]  /*a940*/  LEA.HI.X R71, R68, UR15, R67, 0x2, P0 ;  /* 0x0000000f44477c11 */ /* 0x000fca00080f1443 */
[----:B------:R0:W-:Y:S02]  /*a950*/  STG.E desc[UR4][R70.64], R2 ;  /* 0x0000000246007986 */ /* 0x0001e4000c101904 */
.L_x_80:
[----:B------:R-:W-:Y:S05]  /*a960*/  BSYNC B0 ;  /* 0x0000000000007941 */ /* 0x000fea0003800000 */
.L_x_79:
[----:B------:R-:W-:Y:S04]  /*a970*/  BSSY B0, `(.L_x_81) ;  /* 0x000000f000007945 */ /* 0x000fe80003800000 */
[----:B------:R-:W-:Y:S05]  /*a980*/  @!P2 BRA `(.L_x_82) ;  /* 0x000000000034a947 */ /* 0x000fea0003800000 */
[----:B0-----:R-:W-:Y:S01]  /*a990*/  SHF.R.S32.HI R2, RZ, 0x1f, R0 ;  /* 0x0000001fff027819 */ /* 0x001fe20000011400 */
        /* <DEDUP_REMOVED lines=12> */
.L_x_82:
[----:B------:R-:W-:Y:S05]  /*aa60*/  BSYNC B0 ;  /* 0x0000000000007941 */ /* 0x000fea0003800000 */
.L_x_81:
        /* <DEDUP_REMOVED lines=10> */
[----:B-1----:R-:W-:Y:S01]  /*ab10*/  LEA R70, P0, R68, UR16, 0x2 ;  /* 0x0000001044467c11 */ /* 0x002fe2000f8010ff */
[----:B------:R-:W-:-:S03]  /*ab20*/  IMAD R34, R34, UR6, RZ ;  /* 0x0000000622227c24 */ /* 0x000fc6000f8e02ff */
[----:B------:R-:W-:-:S04]  /*ab30*/  IADD3 R2, R2, R69, RZ ;  /* 0x0000004502027210 */ /* 0x000fc80007ffe0ff */
[----:B------:R-:W-:-:S05]  /*ab40*/  LEA.HI.X R71, R68, UR15, R2, 0x2, P0 ;  /* 0x0000000f44477c11 */ /* 0x000fca00080f1402 */
[----:B------:R2:W-:Y:S02]  /*ab50*/  STG.E desc[UR4][R70.64], R34 ;  /* 0x0000002246007986 */ /* 0x0005e4000c101904 */
.L_x_84:
[----:B------:R-:W-:Y:S05]  /*ab60*/  BSYNC B0 ;  /* 0x0000000000007941 */ /* 0x000fea0003800000 */
.L_x_83:
        /* <DEDUP_REMOVED lines=10> */
[----:B-12---:R-:W-:Y:S01]  /*ac10*/  LEA R70, P0, R68, UR16, 0x2 ;  /* 0x0000001044467c11 */ /* 0x006fe2000f8010ff */
[----:B------:R-:W-:-:S03]  /*ac20*/  IMAD R50, R50, UR6, RZ ;  /* 0x0000000632327c24 */ /* 0x000fc6000f8e02ff */
[----:B------:R-:W-:-:S04]  /*ac30*/  IADD3 R2, R2, R69, RZ ;  /* 0x0000004502027210 */ /* 0x000fc80007ffe0ff */
[----:B------:R-:W-:-:S05]  /*ac40*/  LEA.HI.X R71, R68, UR15, R2, 0x2, P0 ;  /* 0x0000000f44477c11 */ /* 0x000fca00080f1402 */
[----:B------:R3:W-:Y:S02]  /*ac50*/  STG.E desc[UR4][R70.64], R50 ;  /* 0x0000003246007986 */ /* 0x0007e4000c101904 */
.L_x_86:
[----:B------:R-:W-:Y:S05]  /*ac60*/  BSYNC B0 ;  /* 0x0000000000007941 */ /* 0x000fea0003800000 */
.L_x_85:
        /* <DEDUP_REMOVED lines=10> */
[----:B-123--:R-:W-:Y:S01]  /*ad10*/  LEA R70, P0, R68, UR16, 0x2 ;  /* 0x0000001044467c11 */ /* 0x00efe2000f8010ff */
[----:B------:R-:W-:-:S03]  /*ad20*/  IMAD R3, R3, UR6, RZ ;  /* 0x0000000603037c24 */ /* 0x000fc6000f8e02ff */
[----:B------:R-:W-:-:S04]  /*ad30*/  IADD3 R2, R69, R2, RZ ;  /* 0x0000000245027210 */ /* 0x000fc80007ffe0ff */
[----:B------:R-:W-:-:S05]  /*ad40*/  LEA.HI.X R71, R68, UR15, R2, 0x2, P0 ;  /* 0x0000000f44477c11 */ /* 0x000fca00080f1402 */
[----:B------:R4:W-:Y:S02]  /*ad50*/  STG.E desc[UR4][R70.64], R3 ;  /* 0x0000000346007986 */ /* 0x0009e4000c101904 */
.L_x_88:
[----:B------:R-:W-:Y:S05]  /*ad60*/  BSYNC B0 ;  /* 0x0000000000007941 */ /* 0x000fea0003800000 */
.L_x_87:
[----:B------:R-:W-:Y:S04]  /*ad70*/  BSSY B0, `(.L_x_89) ;  /* 0x000000f000007945 */ /* 0x000fe80003800000 */
[----:B------:R-:W-:Y:S05]  /*ad80*/  @!P6 BRA `(.L_x_90) ;  /* 0x000000000034e947 */ /* 0x000fea0003800000 */
[----:B0-----:R-:W-:Y:S01]  /*ad90*/  SHF.R.S32.HI R2, RZ, 0x1f, R66 ;  /* 0x0000001fff027819 */ /* 0x001fe20000011442 */
[----:B------:R-:W-:Y:S01]  /*ada0*/  ULDC.64 UR6, c[0x0][0x268] ;  /* 0x00009a0000067ab9 */ /* 0x000fe20000000a00 */
[----:B----4-:R-:W-:-:S03]  /*adb0*/  MOV R3, R173 ;  /* 0x000000ad00037202 */ /* 0x010fc60000000f00 */
[----:B-1----:R-:W-:Y:S01]  /*adc0*/  IMAD R18, R2, UR6, RZ ;  /* 0x0000000602127c24 */ /* 0x002fe2000f8e02ff */
[----:B------:R-:W-:-:S03]  /*add0*/  MOV R2, R172 ;  /* 0x000000ac00027202 */ /* 0x000fc60000000f00 */
[C---:B------:R-:W-:Y:S02]  /*ade0*/  IMAD R18, R66.reuse, UR7, R18 ;  /* 0x0000000742127c24 */ /* 0x040fe4000f8e0212 */
[----:B------:R-:W-:Y:S01]  /*adf0*/  IMAD.WIDE.U32 R2, R66, UR6, R2 ;  /* 0x0000000642027c25 */ /* 0x000fe2000f8e0002 */
[----:B------:R-:W-:-:S03]  /*ae00*/  ULDC UR6, c[0x0][0x21c] ;  /* 0x0000870000067ab9 */ /* 0x000fc60000000800 */
[----:B------:R-:W-:Y:S01]  /*ae10*/  IMAD R19, R19, UR6, RZ ;  /* 0x0000000613137c24 */ /* 0x000fe2000f8e02ff */
[----:B------:R-:W-:Y:S02]  /*ae20*/  IADD3 R18, R18, R3, RZ ;  /* 0x0000000312127210 */ /* 0x000fe40007ffe0ff */
[----:B------:R-:W-:-:S04]  /*ae30*/  LEA R68, P0, R2, UR16, 0x2 ;  /* 0x0000001002447c11 */ /* 0x000fc8000f8010ff */
[----:B------:R-:W-:-:S05]  /*ae40*/  LEA.HI.X R69, R2, UR15, R18, 0x2, P0 ;  /* 0x0000000f02457c11 */ /* 0x000fca00080f1412 */
[----:B------:R0:W-:Y:S04]  /*ae50*/  STG.E desc[UR4][R68.64], R19 ;  /* 0x0000001344007986 */ /* 0x0001e8000c101904 */
.L_x_90:
[----:B------:R-:W-:Y:S05]  /*ae60*/  BSYNC B0 ;  /* 0x0000000000007941 */ /* 0x000fea0003800000 */
.L_x_89:
[----:B------:R-:W-:Y:S01]  /*ae70*/  LOP3.LUT P0, RZ, R169, 0x1, RZ, 0xc0, !PT ;  /* 0x00000001a9ff7812 */ /* 0x000fe2000780c0ff */
[----:B------:R-:W-:Y:S01]  /*ae80*/  BSSY B0, `(.L_x_91) ;  /* 0x000000f000007945 */ /* 0x000fe20003800000 */
[----:B--2---:R-:W-:-:S11]  /*ae90*/  SHF.R.S32.HI R34, RZ, 0x1f, R66 ;  /* 0x0000001fff227819 */ /* 0x004fd60000011442 */
[----:B------:R-:W-:Y:S05]  /*aea0*/  @!P0 BRA `(.L_x_92) ;  /* 0x0000000000308947 */ /* 0x000fea0003800000 */
[----:B------:R-:W-:Y:S01]  /*aeb0*/  ULDC.64 UR6, c[0x0][0x268] ;  /* 0x00009a0000067ab9 */ /* 0x000fe20000000a00 */
[----:B0-----:R-:W-:Y:S01]  /*aec0*/  MOV R2, R178 ;  /* 0x000000b200027202 */ /* 0x001fe20000000f00 */
[----:B-1----:R-:W-:Y:S01]  /*aed0*/  IMAD R18, R34, UR6, RZ ;  /* 0x0000000622127c24 */ /* 0x002fe2000f8e02ff */
[----:B----4-:R-:W-:-:S03]  /*aee0*/  MOV R3, R179 ;  /* 0x000000b300037202 */ /* 0x010fc60000000f00 */
        /* <DEDUP_REMOVED lines=8> */
.L_x_92:
[----:B------:R-:W-:Y:S05]  /*af70*/  BSYNC B0 ;  /* 0x0000000000007941 */ /* 0x000fea0003800000 */
.L_x_91:
[----:B------:R-:W-:Y:S01]  /*af80*/  LOP3.LUT P0, RZ, R169, 0x2, RZ, 0xc0, !PT ;  /* 0x00000002a9ff7812 */ /* 0x000fe2000780c0ff */
[----:B------:R-:W-:-:S12]  /*af90*/  BSSY B0, `(.L_x_93) ;  /* 0x000000e000007945 */ /* 0x000fd80003800000 */
[----:B------:R-:W-:Y:S05]  /*afa0*/  @!P0 BRA `(.L_x_94) ;  /* 0x0000000000308947 */ /* 0x000fea0003800000 */
[----:B------:R-:W-:Y:S01]  /*afb0*/  ULDC.64 UR6, c[0x0][0x268] ;  /* 0x00009a0000067ab9 */ /* 0x000fe20000000a00 */
[----:B0-----:R-:W-:Y:S01]  /*afc0*/  MOV R2, R176 ;  /* 0x000000b000027202 */ /* 0x001fe20000000f00 */
[----:B-12---:R-:W-:Y:S01]  /*afd0*/  IMAD R18, R34, UR6, RZ ;  /* 0x0000000622127c24 */ /* 0x006fe2000f8e02ff */
        /* <DEDUP_REMOVED lines=9> */
.L_x_94:
[----:B------:R-:W-:Y:S05]  /*b070*/  BSYNC B0 ;  /* 0x0000000000007941 */ /* 0x000fea0003800000 */
.L_x_93:
[----:B------:R-:W-:Y:S01]  /*b080*/  LOP3.LUT P0, RZ, R169, 0x4, RZ, 0xc0, !PT ;  /* 0x00000004a9ff7812 */ /* 0x000fe2000780c0ff */
[C---:B--2---:R-:W-:Y:S01]  /*b090*/  VIADD R35, R0.reuse, 0x2 ;  /* 0x0000000200237836 */ /* 0x044fe20000000000 */
[----:B------:R-:W-:Y:S01]  /*b0a0*/  BSSY B0, `(.L_x_95) ;  /* 0x0000010000007945 */ /* 0x000fe20003800000 */
[----:B------:R-:W-:-:S03]  /*b0b0*/  VIADD R34, R0, 0x2 ;  /* 0x0000000200227836 */ /* 0x000fc60000000000 */
[----:B------:R-:W-:-:S07]  /*b0c0*/  SHF.R.S32.HI R35, RZ, 0x1f, R35 ;  /* 0x0000001fff237819 */ /* 0x000fce0000011423 */
        /* <DEDUP_REMOVED lines=13> */
.L_x_96:
[----:B------:R-:W-:Y:S05]  /*b1a0*/  BSYNC B0 ;  /* 0x0000000000007941 */ /* 0x000fea0003800000 */
.L_x_95:
[----:B------:R-:W-:Y:S01]  /*b1b0*/  LOP3.LUT P0, RZ, R169, 0x8, RZ, 0xc0, !PT ;  /* 0x00000008a9ff7812 */ /* 0x000fe2000780c0ff */
[----:B------:R-:W-:-:S12]  /*b1c0*/  BSSY B0, `(.L_x_97) ;  /* 0x000000e000007945 */ /* 0x000fd80003800000 */
[----:B------:R-:W-:Y:S05]  /*b1d0*/  @!P0 BRA `(.L_x_98) ;  /* 0x0000000000308947 */ /* 0x000fea0003800000 */
[----:B------:R-:W-:Y:S01]  /*b1e0*/  ULDC.64 UR6, c[0x0][0x268] ;  /* 0x00009a0000067ab9 */ /* 0x000fe20000000a00 */
[----:B0-----:R-:W-:Y:S01]  /*b1f0*/  MOV R2, R172 ;  /* 0x000000ac00027202 */ /* 0x001fe20000000f00 */
[----:B--2---:R-:W-:Y:S01]  /*b200*/  IMAD R4, R35, UR6, RZ ;  /* 0x0000000623047c24 */ /* 0x004fe2000f8e02ff */
[----:B----4-:R-:W-:-:S03]  /*b210*/  MOV R3, R173 ;  /* 0x000000ad00037202 */ /* 0x010fc60000000f00 */
[C---:B------:R-:W-:Y:S02]  /*b220*/  IMAD R4, R34.reuse, UR7, R4 ;  /* 0x0000000722047c24 */ /* 0x040fe4000f8e0204 */
[----:B------:R-:W-:Y:S01]  /*b230*/  IMAD.WIDE.U32 R2, R34, UR6, R2 ;  /* 0x0000000622027c25 */ /* 0x000fe2000f8e0002 */
[----:B------:R-:W-:-:S03]  /*b240*/  ULDC UR6, c[0x0][0x21c] ;  /* 0x0000870000067ab9 */ /* 0x000fc60000000800 */
[----:B------:R-:W-:Y:S01]  /*b250*/  IMAD R20, R20, UR6, RZ ;  /* 0x0000000614147c24 */ /* 0x000fe2000f8e02ff */
[----:B------:R-:W-:Y:S02]  /*b260*/  IADD3 R4, R4, R3, RZ ;  /* 0x0000000304047210 */ /* 0x000fe40007ffe0ff */
[----:B-1----:R-:W-:-:S04]  /*b270*/  LEA R18, P0, R2, UR16, 0x2 ;  /* 0x0000001002127c11 */ /* 0x002fc8000f8010ff */
[----:B------:R-:W-:-:S05]  /*b280*/  LEA.HI.X R19, R2, UR15, R4, 0x2, P0 ;  /* 0x0000000f02137c11 */ /* 0x000fca00080f1404 */
[----:B------:R0:W-:Y:S04]  /*b290*/  STG.E desc[UR4][R18.64], R20 ;  /* 0x0000001412007986 */ /* 0x0001e8000c101904 */
.L_x_98:
[----:B------:R-:W-:Y:S05]  /*b2a0*/  BSYNC B0 ;  /* 0x0000000000007941 */ /* 0x000fea0003800000 */
.L_x_97:
        /* <DEDUP_REMOVED lines=15> */
.L_x_100:
[----:B------:R-:W-:Y:S05]  /*b3a0*/  BSYNC B0 ;  /* 0x0000000000007941 */ /* 0x000fea0003800000 */
.L_x_99:
        /* <DEDUP_REMOVED lines=15> */
.L_x_102:
[----:B------:R-:W-:Y:S05]  /*b4a0*/  BSYNC B0 ;  /* 0x0000000000007941 */ /* 0x000fea0003800000 */
.L_x_101:
[----:B------:R-:W-:Y:S01]  /*b4b0*/  LOP3.LUT P0, RZ, R169, 0x40, RZ, 0xc0, !PT ;  /* 0x00000040a9ff7812 */ /* 0x000fe2000780c0ff */
[C---:B------:R-:W-:Y:S01]  /*b4c0*/  VIADD R34, R0.reuse, 0x3 ;  /* 0x0000000300227836 */ /* 0x040fe20000000000 */
[----:B------:R-:W-:Y:S01]  /*b4d0*/  BSSY B0, `(.L_x_103) ;  /* 0x0000010000007945 */ /* 0x000fe20003800000 */
[----:B0-----:R-:W-:-:S03]  /*b4e0*/  VIADD R20, R0, 0x3 ;  /* 0x0000000300147836 */ /* 0x001fc60000000000 */
[----:B------:R-:W-:-:S07]  /*b4f0*/  SHF.R.S32.HI R34, RZ, 0x1f, R34 ;  /* 0x0000001fff227819 */ /* 0x000fce0000011422 */
[----:B------:R-:W-:Y:S05]  /*b500*/  @!P0 BRA `(.L_x_104) ;  /* 0x0000000000308947 */ /* 0x000fea0003800000 */
[----:B------:R-:W-:Y:S01]  /*b510*/  ULDC.64 UR6, c[0x0][0x268] ;  /* 0x00009a0000067ab9 */ /* 0x000fe20000000a00 */
[----:B------:R-:W-:Y:S01]  /*b520*/  MOV R2, R174 ;  /* 0x000000ae00027202 */ /* 0x000fe20000000f00 */
        /* <DEDUP_REMOVED lines=10> */
.L_x_104:
[----:B------:R-:W-:Y:S05]  /*b5d0*/  BSYNC B0 ;  /* 0x0000000000007941 */ /* 0x000fea0003800000 */
.L_x_103:
[----:B------:R-:W-:Y:S01]  /*b5e0*/  LOP3.LUT P0, RZ, R169, 0x80, RZ, 0xc0, !PT ;  /* 0x00000080a9ff7812 */ /* 0x000fe2000780c0ff */
[----:B------:R-:W-:-:S12]  /*b5f0*/  BSSY B0, `(.L_x_105) ;  /* 0x000000e000007945 */ /* 0x000fd80003800000 */
        /* <DEDUP_REMOVED lines=10> */
[----:B------:R-:W-:-:S04]  /*b6a0*/  LEA R4, P0, R2, UR16, 0x2 ;  /* 0x0000001002047c11 */ /* 0x000fc8000f8010ff */
[----:B0-----:R-:W-:-:S05]  /*b6b0*/  LEA.HI.X R5, R2, UR15, R3, 0x2, P0 ;  /* 0x0000000f02057c11 */ /* 0x001fca00080f1403 */
[----:B------:R0:W-:Y:S04]  /*b6c0*/  STG.E desc[UR4][R4.64], R21 ;  /* 0x0000001504007986 */ /* 0x0001e8000c101904 */
.L_x_106:
[----:B------:R-:W-:Y:S05]  /*b6d0*/  BSYNC B0 ;  /* 0x0000000000007941 */ /* 0x000fea0003800000 */
.L_x_105:
[----:B------:R-:W-:Y:S01]  /*b6e0*/  LOP3.LUT P0, RZ, R169, 0x100, RZ, 0xc0, !PT ;  /* 0x00000100a9ff7812 */ /* 0x000fe2000780c0ff */
[----:B------:R-:W-:-:S12]  /*b6f0*/  BSSY B0, `(.L_x_107) ;  /* 0x000000e000007945 */ /* 0x000fd80003800000 */
[----:B------:R-:W-:Y:S05]  /*b700*/  @!P0 BRA `(.L_x_108) ;  /* 0x0000000000308947 */ /* 0x000fea0003800000 */
[----:B------:R-:W-:Y:S01]  /*b710*/  ULDC.64 UR6, c[0x0][0x268] ;  /* 0x00009a0000067ab9 */ /* 0x000fe20000000a00 */
[----:B------:R-:W-:Y:S01]  /*b720*/  MOV R2, R178 ;  /* 0x000000b200027202 */ /* 0x000fe20000000f00 */
[----:B0-2---:R-:W-:Y:S01]  /*b730*/  IMAD R4, R34, UR6, RZ ;  /* 0x0000000622047c24 */ /* 0x005fe2000f8e02ff */
        /* <DEDUP_REMOVED lines=9> */
.L_x_108:
[----:B------:R-:W-:Y:S05]  /*b7d0*/  BSYNC B0 ;  /* 0x0000000000007941 */ /* 0x000fea0003800000 */
.L_x_107:
        /* <DEDUP_REMOVED lines=15> */
.L_x_110:
[----:B------:R-:W-:Y:S05]  /*b8d0*/  BSYNC B0 ;  /* 0x0000000000007941 */ /* 0x000fea0003800000 */
.L_x_109:
[----:B------:R-:W-:Y:S01]  /*b8e0*/  LOP3.LUT P0, RZ, R169, 0x400, RZ, 0xc0, !PT ;  /* 0x00000400a9ff7812 */ /* 0x000fe2000780c0ff */
[C---:B0-2---:R-:W-:Y:S01]  /*b8f0*/  VIADD R19, R0.reuse, 0x4 ;  /* 0x0000000400137836 */ /* 0x045fe20000000000 */
[----:B------:R-:W-:Y:S01]  /*b900*/  BSSY B0, `(.L_x_111) ;  /* 0x0000010000007945 */ /* 0x000fe20003800000 */
[----:B-1----:R-:W-:-:S03]  /*b910*/  VIADD R18, R0, 0x4 ;  /* 0x0000000400127836 */ /* 0x002fc60000000000 */
[----:B------:R-:W-:-:S07]  /*b920*/  SHF.R.S32.HI R19, RZ, 0x1f, R19 ;  /* 0x0000001fff137819 */ /* 0x000fce0000011413 */
[----:B------:R-:W-:Y:S05]  /*b930*/  @!P0 BRA `(.L_x_112) ;  /* 0x0000000000308947 */ /* 0x000fea0003800000 */
[----:B------:R-:W-:Y:S01]  /*b940*/  ULDC.64 UR6, c[0x0][0x268] ;  /* 0x00009a0000067ab9 */ /* 0x000fe20000000a00 */
[----:B------:R-:W-:Y:S01]  /*b950*/  MOV R2, R174 ;  /* 0x000000ae00027202 */ /* 0x000fe20000000f00 */
[----:B------:R-:W-:Y:S01]  /*b960*/  IMAD R4, R19, UR6, RZ ;  /* 0x0000000613047c24 */ /* 0x000fe2000f8e02ff */
        /* <DEDUP_REMOVED lines=9> */
.L_x_112:
[----:B------:R-:W-:Y:S05]  /*ba00*/  BSYNC B0 ;  /* 0x0000000000007941 */ /* 0x000fea0003800000 */
.L_x_111:
[----:B------:R-:W-:Y:S01]  /*ba10*/  LOP3.LUT P0, RZ, R169, 0x800, RZ, 0xc0, !PT ;  /* 0x00000800a9ff7812 */ /* 0x000fe2000780c0ff */
[----:B------:R-:W-:-:S12]  /*ba20*/  BSSY B0, `(.L_x_113) ;  /* 0x000000e000007945 */ /* 0x000fd80003800000 */
[----:B------:R-:W-:Y:S05]  /*ba30*/  @!P0 BRA `(.L_x_114) ;  /* 0x0000000000308947 */ /* 0x000fea0003800000 */
[----:B------:R-:W-:Y:S01]  /*ba40*/  ULDC.64 UR6, c[0x0][0x268] ;  /* 0x00009a0000067ab9 */ /* 0x000fe20000000a00 */
[----:B------:R-:W-:Y:S01]  /*ba50*/  MOV R2, R172 ;  /* 0x000000ac00027202 */ /* 0x000fe20000000f00 */
[----:B0-----:R-:W-:Y:S01]  /*ba60*/  IMAD R4, R19, UR6, RZ ;  /* 0x0000000613047c24 */ /* 0x001fe2000f8e02ff */
        /* <DEDUP_REMOVED lines=9> */
.L_x_114:
[----:B------:R-:W-:Y:S05]  /*bb00*/  BSYNC B0 ;  /* 0x0000000000007941 */ /* 0x000fea0003800000 */
.L_x_113:
[----:B------:R-:W-:Y:S01]  /*bb10*/  LOP3.LUT P0, RZ, R169, 0x1000, RZ, 0xc0, !PT ;  /* 0x00001000a9ff7812 */ /* 0x000fe2000780c0ff */
[----:B------:R-:W-:-:S12]  /*bb20*/  BSSY B0, `(.L_x_115) ;  /* 0x000000e000007945 */ /* 0x000fd80003800000 */
[----:B------:R-:W-:Y:S05]  /*bb30*/  @!P0 BRA `(.L_x_116) ;  /* 0x0000000000308947 */ /* 0x000fea0003800000 */
[----:B------:R-:W-:Y:S01]  /*bb40*/  ULDC.64 UR6, c[0x0][0x268] ;  /* 0x00009a0000067ab9 */ /* 0x000fe20000000a00 */
[----:B------:R-:W-:Y:S01]  /*bb50*/  MOV R2, R178 ;  /* 0x000000b200027202 */ /* 0x000fe20000000f00 */
[----:B01----:R-:W-:Y:S01]  /*bb60*/  IMAD R4, R19, UR6, RZ ;  /* 0x0000000613047c24 */ /* 0x003fe2000f8e02ff */
        /* <DEDUP_REMOVED lines=9> */
.L_x_116:
[----:B------:R-:W-:Y:S05]  /*bc00*/  BSYNC B0 ;  /* 0x0000000000007941 */ /* 0x000fea0003800000 */
.L_x_115:
[----:B------:R-:W-:Y:S01]  /*bc10*/  LOP3.LUT P0, RZ, R169, 0x2000, RZ, 0xc0, !PT ;  /* 0x00002000a9ff7812 */ /* 0x000fe2000780c0ff */
[----:B------:R-:W-:-:S12]  /*bc20*/  BSSY B0, `(.L_x_117) ;  /* 0x000000e000007945 */ /* 0x000fd80003800000 */
[----:B------:R-:W-:Y:S05]  /*bc30*/  @!P0 BRA `(.L_x_118) ;  /* 0x0000000000308947 */ /* 0x000fea0003800000 */
[----:B------:R-:W-:Y:S01]  /*bc40*/  ULDC.64 UR6, c[0x0][0x268] ;  /* 0x00009a0000067ab9 */ /* 0x000fe20000000a00 */
[----:B------:R-:W-:Y:S01]  /*bc50*/  MOV R2, R176 ;  /* 0x000000b000027202 */ /* 0x000fe20000000f00 */
[----:B012---:R-:W-:Y:S01]  /*bc60*/  IMAD R4, R19, UR6, RZ ;  /* 0x0000000613047c24 */ /* 0x007fe2000f8e02ff */
        /* <DEDUP_REMOVED lines=9> */
.L_x_118:
[----:B------:R-:W-:Y:S05]  /*bd00*/  BSYNC B0 ;  /* 0x0000000000007941 */ /* 0x000fea0003800000 */
.L_x_117:
        /* <DEDUP_REMOVED lines=18> */
.L_x_120:
[----:B------:R-:W-:Y:S05]  /*be30*/  BSYNC B0 ;  /* 0x0000000000007941 */ /* 0x000fea0003800000 */
.L_x_119:
        /* <DEDUP_REMOVED lines=15> */
.L_x_122:
[----:B------:R-:W-:Y:S05]  /*bf30*/  BSYNC B0 ;  /* 0x0000000000007941 */ /* 0x000fea0003800000 */
.L_x_121:
        /* <DEDUP_REMOVED lines=15> */
.L_x_124:
[----:B------:R-:W-:Y:S05]  /*c030*/  BSYNC B0 ;  /* 0x0000000000007941 */ /* 0x000fea0003800000 */
.L_x_123:
        /* <DEDUP_REMOVED lines=15> */
.L_x_126:
[----:B------:R-:W-:Y:S05]  /*c130*/  BSYNC B0 ;  /* 0x0000000000007941 */ /* 0x000fea0003800000 */
.L_x_125:
[----:B------:R-:W-:Y:S01]  /*c140*/  LOP3.LUT P0, RZ, R169, 0x40000, RZ, 0xc0, !PT ;  /* 0x00040000a9ff7812 */ /* 0x000fe2000780c0ff */
[----:B------:R-:W-:Y:S01]  /*c150*/  BSSY B0, `(.L_x_127) ;  /* 0x000000f000007945 */ /* 0x000fe20003800000 */
[----:B------:R-:W-:-:S11]  /*c160*/  SHF.R.S32.HI R6, RZ, 0x1f, R252 ;  /* 0x0000001fff067819 */ /* 0x000fd600000114fc */
        /* <DEDUP_REMOVED lines=13> */
.L_x_128:
[----:B------:R-:W-:Y:S05]  /*c240*/  BSYNC B0 ;  /* 0x0000000000007941 */ /* 0x000fea0003800000 */
.L_x_127:
        /* <DEDUP_REMOVED lines=15> */
.L_x_130:
[----:B------:R-:W-:Y:S05]  /*c340*/  BSYNC B0 ;  /* 0x0000000000007941 */ /* 0x000fea0003800000 */
.L_x_129:
        /* <DEDUP_REMOVED lines=15> */
.L_x_132:
[----:B------:R-:W-:Y:S05]  /*c440*/  BSYNC B0 ;  /* 0x0000000000007941 */ /* 0x000fea0003800000 */
.L_x_131:
        /* <DEDUP_REMOVED lines=15> */
.L_x_134:
[----:B------:R-:W-:Y:S05]  /*c540*/  BSYNC B0 ;  /* 0x0000000000007941 */ /* 0x000fea0003800000 */
.L_x_133:
        /* <DEDUP_REMOVED lines=16> */
.L_x_136:
[----:B------:R-:W-:Y:S05]  /*c650*/  BSYNC B0 ;  /* 0x0000000000007941 */ /* 0x000fea0003800000 */
.L_x_135:
        /* <DEDUP_REMOVED lines=15> */
.L_x_138:
[----:B------:R-:W-:Y:S05]  /*c750*/  BSYNC B0 ;  /* 0x0000000000007941 */ /* 0x000fea0003800000 */
.L_x_137:
        /* <DEDUP_REMOVED lines=15> */
.L_x_140:
[----:B------:R-:W-:Y:S05]  /*c850*/  BSYNC B0 ;  /* 0x0000000000007941 */ /* 0x000fea0003800000 */
.L_x_139:
        /* <DEDUP_REMOVED lines=15> */
.L_x_142:
[----:B------:R-:W-:Y:S05]  /*c950*/  BSYNC B0 ;  /* 0x0000000000007941 */ /* 0x000fea0003800000 */
.L_x_141:
        /* <DEDUP_REMOVED lines=16> */
.L_x_144:
[----:B------:R-:W-:Y:S05]  /*ca60*/  BSYNC B0 ;  /* 0x0000000000007941 */ /* 0x000fea0003800000 */
.L_x_143:
        /* <DEDUP_REMOVED lines=15> */
.L_x_146:
[----:B------:R-:W-:Y:S05]  /*cb60*/  BSYNC B0 ;  /* 0x0000000000007941 */ /* 0x000fea0003800000 */
.L_x_145:
        /* <DEDUP_REMOVED lines=15> */
.L_x_148:
[----:B------:R-:W-:Y:S05]  /*cc60*/  BSYNC B0 ;  /* 0x0000000000007941 */ /* 0x000fea0003800000 */
.L_x_147:
        /* <DEDUP_REMOVED lines=15> */
.L_x_150:
[----:B------:R-:W-:Y:S05]  /*cd60*/  BSYNC B0 ;  /* 0x0000000000007941 */ /* 0x000fea0003800000 */
.L_x_149:
        /* <DEDUP_REMOVED lines=16> */
.L_x_152:
[----:B------:R-:W-:Y:S05]  /*ce70*/  BSYNC B0 ;  /* 0x0000000000007941 */ /* 0x000fea0003800000 */
.L_x_151:
        /* <DEDUP_REMOVED lines=15> */
.L_x_154:
[----:B------:R-:W-:Y:S05]  /*cf70*/  BSYNC B0 ;  /* 0x0000000000007941 */ /* 0x000fea0003800000 */
.L_x_153:
        /* <DEDUP_REMOVED lines=15> */
.L_x_156:
[----:B------:R-:W-:Y:S05]  /*d070*/  BSYNC B0 ;  /* 0x0000000000007941 */ /* 0x000fea0003800000 */
.L_x_155:
        /* <DEDUP_REMOVED lines=15> */
.L_x_158:
[----:B------:R-:W-:Y:S05]  /*d170*/  BSYNC B0 ;  /* 0x0000000000007941 */ /* 0x000fea0003800000 */
.L_x_157:
        /* <DEDUP_REMOVED lines=16> */
.L_x_160:
[----:B------:R-:W-:Y:S05]  /*d280*/  BSYNC B0 ;  /* 0x0000000000007941 */ /* 0x000fea0003800000 */
.L_x_159:
        /* <DEDUP_REMOVED lines=15> */
.L_x_162:
[----:B------:R-:W-:Y:S05]  /*d380*/  BSYNC B0 ;  /* 0x0000000000007941 */ /* 0x000fea0003800000 */
.L_x_161:
        /* <DEDUP_REMOVED lines=15> */
.L_x_164:
[----:B------:R-:W-:Y:S05]  /*d480*/  BSYNC B0 ;  /* 0x0000000000007941 */ /* 0x000fea0003800000 */
.L_x_163:
        /* <DEDUP_REMOVED lines=15> */
.L_x_166:
[----:B------:R-:W-:Y:S05]  /*d580*/  BSYNC B0 ;  /* 0x0000000000007941 */ /* 0x000fea0003800000 */
.L_x_165:
        /* <DEDUP_REMOVED lines=16> */
.L_x_168:
[----:B------:R-:W-:Y:S05]  /*d690*/  BSYNC B0 ;  /* 0x0000000000007941 */ /* 0x000fea0003800000 */
.L_x_167:
        /* <DEDUP_REMOVED lines=15> */
.L_x_170:
[----:B------:R-:W-:Y:S05]  /*d790*/  BSYNC B0 ;  /* 0x0000000000007941 */ /* 0x000fea0003800000 */
.L_x_169:
        /* <DEDUP_REMOVED lines=15> */
.L_x_172:
[----:B------:R-:W-:Y:S05]  /*d890*/  BSYNC B0 ;  /* 0x0000000000007941 */ /* 0x000fea0003800000 */
.L_x_171:
        /* <DEDUP_REMOVED lines=15> */
.L_x_174:
[----:B------:R-:W-:Y:S05]  /*d990*/  BSYNC B0 ;  /* 0x0000000000007941 */ /* 0x000fea0003800000 */
.L_x_173:
        /* <DEDUP_REMOVED lines=16> */
.L_x_176:
[----:B------:R-:W-:Y:S05]  /*daa0*/  BSYNC B0 ;  /* 0x0000000000007941 */ /* 0x000fea0003800000 */
.L_x_175:
        /* <DEDUP_REMOVED lines=15> */
.L_x_178:
[----:B------:R-:W-:Y:S05]  /*dba0*/  BSYNC B0 ;  /* 0x0000000000007941 */ /* 0x000fea0003800000 */
.L_x_177:
        /* <DEDUP_REMOVED lines=15> */
.L_x_180:
[----:B------:R-:W-:Y:S05]  /*dca0*/  BSYNC B0 ;  /* 0x0000000000007941 */ /* 0x000fea0003800000 */
.L_x_179:
        /* <DEDUP_REMOVED lines=15> */
.L_x_182:
[----:B------:R-:W-:Y:S05]  /*dda0*/  BSYNC B0 ;  /* 0x0000000000007941 */ /* 0x000fea0003800000 */
.L_x_181:
        /* <DEDUP_REMOVED lines=16> */
.L_x_184:
[----:B------:R-:W-:Y:S05]  /*deb0*/  BSYNC B0 ;  /* 0x0000000000007941 */ /* 0x000fea0003800000 */
.L_x_183:
        /* <DEDUP_REMOVED lines=15> */
.L_x_186:
[----:B------:R-:W-:Y:S05]  /*dfb0*/  BSYNC B0 ;  /* 0x0000000000007941 */ /* 0x000fea0003800000 */
.L_x_185:
        /* <DEDUP_REMOVED lines=15> */
.L_x_188:
[----:B------:R-:W-:Y:S05]  /*e0b0*/  BSYNC B0 ;  /* 0x0000000000007941 */ /* 0x000fea0003800000 */
.L_x_187:
        /* <DEDUP_REMOVED lines=15> */
.L_x_190:
[----:B------:R-:W-:Y:S05]  /*e1b0*/  BSYNC B0 ;  /* 0x0000000000007941 */ /* 0x000fea0003800000 */
.L_x_189:
        /* <DEDUP_REMOVED lines=16> */
.L_x_192:
[----:B------:R-:W-:Y:S05]  /*e2c0*/  BSYNC B0 ;  /* 0x0000000000007941 */ /* 0x000fea0003800000 */
.L_x_191:
        /* <DEDUP_REMOVED lines=15> */
.L_x_194:
[----:B------:R-:W-:Y:S05]  /*e3c0*/  BSYNC B0 ;  /* 0x0000000000007941 */ /* 0x000fea0003800000 */
.L_x_193:
        /* <DEDUP_REMOVED lines=15> */
.L_x_196:
[----:B------:R-:W-:Y:S05]  /*e4c0*/  BSYNC B0 ;  /* 0x0000000000007941 */ /* 0x000fea0003800000 */
.L_x_195:
        /* <DEDUP_REMOVED lines=15> */
.L_x_198:
[----:B------:R-:W-:Y:S05]  /*e5c0*/  BSYNC B0 ;  /* 0x0000000000007941 */ /* 0x000fea0003800000 */
.L_x_197:
        /* <DEDUP_REMOVED lines=16> */
.L_x_200:
[----:B------:R-:W-:Y:S05]  /*e6d0*/  BSYNC B0 ;  /* 0x0000000000007941 */ /* 0x000fea0003800000 */
.L_x_199:
        /* <DEDUP_REMOVED lines=15> */
.L_x_202:
[----:B------:R-:W-:Y:S05]  /*e7d0*/  BSYNC B0 ;  /* 0x0000000000007941 */ /* 0x000fea0003800000 */
.L_x_201:
        /* <DEDUP_REMOVED lines=15> */
.L_x_204:
[----:B------:R-:W-:Y:S05]  /*e8d0*/  BSYNC B0 ;  /* 0x0000000000007941 */ /* 0x000fea0003800000 */
.L_x_203:
[----:B------:R-:W-:-:S13]  /*e8e0*/  LOP3.LUT P0, RZ, R168, 0x2000000, RZ, 0xc0, !PT ;  /* 0x02000000a8ff7812 */ /* 0x000fda000780c0ff */
        /* <DEDUP_REMOVED lines=13> */
.L_x_78:
[----:B------:R-:W-:Y:S05]  /*e9c0*/  BSYNC B1 ;  /* 0x0000000000017941 */ /* 0x000fea0003800000 */
.L_x_6:
[----:B012---:R-:W4:Y:S01]  /*e9d0*/  LDC.64 R4, c[0x0][0x288] ;  /* 0x0000a200ff047b82 */ /* 0x007f220000000a00 */
[----:B------:R-:W-:Y:S01]  /*e9e0*/  ULDC UR18, c[0x0][0x14] ;  /* 0x0000050000127ab9 */ /* 0x000fe20000000800 */
[----:B------:R-:W-:Y:S01]  /*e9f0*/  ULDC.64 UR6, c[0x0][0x278] ;  /* 0x00009e0000067ab9 */ /* 0x000fe20000000a00 */
[----:B------:R-:W-:Y:S01]  /*ea00*/  UIADD3 UR17, UR18, UR17, URZ ;  /* 0x0000001112117290 */ /* 0x000fe2000fffe03f */
[----:B------:R-:W-:Y:S01]  /*ea10*/  UMOV UR20, UR12 ;  /* 0x0000000c00147c82 */ /* 0x000fe20008000000 */
[----:B------:R-:W-:Y:S01]  /*ea20*/  UMOV UR21, UR11 ;  /* 0x0000000b00157c82 */ /* 0x000fe20008000000 */
[----:B------:R-:W-:Y:S01]  /*ea30*/  ULDC.64 UR8, c[0x0][0x280] ;  /* 0x0000a00000087ab9 */ /* 0x000fe20000000a00 */
[----:B------:R-:W-:Y:S01]  /*ea40*/  UIMAD.WIDE.U32 UR20, UR18, UR6, UR20 ;  /* 0x00000006121472a5 */ /* 0x000fe2000f8e0014 */
[----:B------:R-:W-:-:S03]  /*ea50*/  UMOV UR12, UR14 ;  /* 0x0000000e000c7c82 */ /* 0x000fc60008000000 */
[----:B------:R-:W-:Y:S02]  /*ea60*/  UIMAD UR11, UR18, UR7, UR21 ;  /* 0x00000007120b72a4 */ /* 0x000fe4000f8e0215 */
[----:B------:R-:W-:Y:S01]  /*ea70*/  UIMAD.WIDE.U32 UR24, UR18, UR8, UR12 ;  /* 0x00000008121872a5 */ /* 0x000fe2000f8e000c */
[----:B------:R-:W-:Y:S02]  /*ea80*/  ULDC.64 UR6, c[0x0][0x290] ;  /* 0x0000a40000067ab9 */ /* 0x000fe40000000a00 */
[----:B------:R-:W-:Y:S01]  /*ea90*/  UMOV UR12, UR20 ;  /* 0x00000014000c7c82 */ /* 0x000fe20008000000 */
[----:B------:R-:W-:Y:S02]  /*eaa0*/  UIMAD.WIDE.U32 UR22, UR18, UR6, URZ ;  /* 0x00000006121672a5 */ /* 0x000fe4000f8e003f */
[----:B------:R-:W-:Y:S02]  /*eab0*/  UIMAD UR13, UR18, UR9, UR25 ;  /* 0x00000009120d72a4 */ /* 0x000fe4000f8e0219 */
[----:B------:R-:W-:Y:S01]  /*eac0*/  UIMAD UR7, UR18, UR7, UR23 ;  /* 0x00000007120772a4 */ /* 0x000fe2000f8e0217 */
[----:B----4-:R-:W-:Y:S01]  /*ead0*/  IMAD.WIDE.U32 R2, R4, UR18, RZ ;  /* 0x0000001204027c25 */ /* 0x010fe2000f8e00ff */
[----:B------:R-:W-:Y:S01]  /*eae0*/  ULEA UR16, UP0, UR22, UR16, 0x2 ;  /* 0x0000001016107291 */ /* 0x000fe2000f80103f */
[----:B------:R-:W-:-:S02]  /*eaf0*/  UMOV UR14, UR24 ;  /* 0x00000018000e7c82 */ /* 0x000fc40008000000 */
[----:B------:R-:W-:Y:S01]  /*eb00*/  IMAD R5, R5, UR18, R3 ;  /* 0x0000001205057c24 */ /* 0x000fe2000f8e0203 */
[----:B------:R-:W-:Y:S01]  /*eb10*/  ULEA.HI.X UR15, UR22, UR15, UR7, 0x2, UP0 ;  /* 0x0000000f160f7291 */ /* 0x000fe200080f1407 */
[----:B------:R-:W-:-:S03]  /*eb20*/  IMAD.SHL.U32 R3, R2, 0x4, RZ ;  /* 0x0000000402037824 */ /* 0x000fc600078e00ff */
[----:B------:R-:W-:Y:S02]  /*eb30*/  SHF.L.U64.HI R2, R2, 0x2, R5 ;  /* 0x0000000202027819 */ /* 0x000fe40000010205 */
[----:B------:R-:W-:-:S05]  /*eb40*/  IADD3 R5, P0, R181, R3, RZ ;  /* 0x00000003b5057210 */ /* 0x000fca0007f1e0ff */
[----:B------:R-:W-:Y:S01]  /*eb50*/  IMAD.X R4, R180, 0x1, R2, P0 ;  /* 0x00000001b4047824 */ /* 0x000fe200000e0602 */
[----:B------:R-:W-:-:S05]  /*eb60*/  IADD3 R3, P0, R242, R3, RZ ;  /* 0x00000003f2037210 */ /* 0x000fca0007f1e0ff */
[----:B------:R-:W-:Y:S01]  /*eb70*/  IMAD.X R2, R152, 0x1, R2, P0 ;  /* 0x0000000198027824 */ /* 0x000fe200000e0602 */
[----:B------:R-:W-:-:S04]  /*eb80*/  LOP3.LUT P0, RZ, R168, 0x4000000, RZ, 0xc0, !PT ;  /* 0x04000000a8ff7812 */ /* 0x000fc8000780c0ff */
[----:B------:R-:W-:Y:S02]  /*eb90*/  SEL R242, R3, RZ, P0 ;  /* 0x000000ff03f27207 */ /* 0x000fe40000000000 */
[----:B------:R-:W-:Y:S02]  /*eba0*/  SEL R3, R2, RZ, P0 ;  /* 0x000000ff02037207 */ /* 0x000fe40000000000 */
[----:B------:R-:W0:Y:S01]  /*ebb0*/  LDC R2, c[0x0][0x274] ;  /* 0x00009d00ff027b82 */ /* 0x000e220000000800 */
[----:B------:R-:W-:Y:S02]  /*ebc0*/  SEL R181, R181, R5, !P0 ;  /* 0x00000005b5b57207 */ /* 0x000fe40004000000 */
[----:B------:R1:W-:Y:S01]  /*ebd0*/  STL [R1], R3 ;  /* 0x0000000301007387 */ /* 0x0003e20000100800 */
[----:B------:R-:W-:Y:S02]  /*ebe0*/  SEL R180, R180, R4, !P0 ;  /* 0x00000004b4b47207 */ /* 0x000fe40004000000 */
[----:B0-----:R-:W-:-:S13]  /*ebf0*/  ISETP.LE.AND P0, PT, R2, UR17, PT ;  /* 0x0000001102007c0c */ /* 0x001fda000bf03270 */
[----:B-1----:R-:W-:Y:S05]  /*ec00*/  @P0 BRA `(.L_x_205) ;  /* 0x0000000000040947 */ /* 0x002fea0003800000 */
[----:B------:R-:W-:Y:S05]  /*ec10*/  BRA `(.L_x_206) ;  /* 0xffffff2800b87947 */ /* 0x000fea000383ffff */
.L_x_205:
[----:B------:R-:W-:Y:S05]  /*ec20*/  EXIT ;  /* 0x000000000000794d */ /* 0x000fea0003800000 */
.L_x_207:
        /* <DEDUP_REMOVED lines=13> */
.L_x_329:


//--------------------- .text._ZN7cutlass9reference6device6kernel11GemmComplexIaNS_6layout8RowMajorEaNS4_11ColumnMajorEiS6_iiiNS_16NumericConverterIiiLNS_15FloatRoundStyleE2EEENS_12multiply_addIiiiEELi4ELi4EEEvNS_4gemm9GemmCoordET5_NS_9TensorRefIT_T0_EENS_16ComplexTransformENSF_IT1_T2_EESJ_SE_NSF_IT3_T4_EENSF_IT7_SO_EET6_illll --------------------------
	.section	.text._ZN7cutlass9reference6device6kernel11GemmComplexIaNS_6layout8RowMajorEaNS4_11ColumnMajorEiS6_iiiNS_16NumericConverterIiiLNS_15FloatRoundStyleE2EEENS_12multiply_addIiiiEELi4ELi4EEEvNS_4gemm9GemmCoordET5_NS_9TensorRefIT_T0_EENS_16ComplexTransformENSF_IT1_T2_EESJ_SE_NSF_IT3_T4_EENSF_IT7_SO_EET6_illll,"ax",@progbits
	.align	128
        .global         _ZN7cutlass9reference6device6kernel11GemmComplexIaNS_6layout8RowMajorEaNS4_11ColumnMajorEiS6_iiiNS_16NumericConverterIiiLNS_15FloatRoundStyleE2EEENS_12multiply_addIiiiEELi4ELi4EEEvNS_4gemm9GemmCoordET5_NS_9TensorRefIT_T0_EENS_16ComplexTransformENSF_IT1_T2_EESJ_SE_NSF_IT3_T4_EENSF_IT7_SO_EET6_illll
        .type           _ZN7cutlass9reference6device6kernel11GemmComplexIaNS_6layout8RowMajorEaNS4_11ColumnMajorEiS6_iiiNS_16NumericConverterIiiLNS_15FloatRoundStyleE2EEENS_12multiply_addIiiiEELi4ELi4EEEvNS_4gemm9GemmCoordET5_NS_9TensorRefIT_T0_EENS_16ComplexTransformENSF_IT1_T2_EESJ_SE_NSF_IT3_T4_EENSF_IT7_SO_EET6_illll,@function
        .size           _ZN7cutlass9reference6device6kernel11GemmComplexIaNS_6layout8RowMajorEaNS4_11ColumnMajorEiS6_iiiNS_16NumericConverterIiiLNS_15FloatRoundStyleE2EEENS_12multiply_addIiiiEELi4ELi4EEEvNS_4gemm9GemmCoordET5_NS_9TensorRefIT_T0_EENS_16ComplexTransformENSF_IT1_T2_EESJ_SE_NSF_IT3_T4_EENSF_IT7_SO_EET6_illll,(.L_x_330 - _ZN7cutlass9reference6device6kernel11GemmComplexIaNS_6layout8RowMajorEaNS4_11ColumnMajorEiS6_iiiNS_16NumericConverterIiiLNS_15FloatRoundStyleE2EEENS_12multiply_addIiiiEELi4ELi4EEEvNS_4gemm9GemmCoordET5_NS_9TensorRefIT_T0_EENS_16ComplexTransformENSF_IT1_T2_EESJ_SE_NSF_IT3_T4_EENSF_IT7_SO_EET6_illll)
        .other          _ZN7cutlass9reference6device6kernel11GemmComplexIaNS_6layout8RowMajorEaNS4_11ColumnMajorEiS6_iiiNS_16NumericConverterIiiLNS_15FloatRoundStyleE2EEENS_12multiply_addIiiiEELi4ELi4EEEvNS_4gemm9GemmCoordET5_NS_9TensorRefIT_T0_EENS_16ComplexTransformENSF_IT1_T2_EESJ_SE_NSF_IT3_T4_EENSF_IT7_SO_EET6_illll,@"STO_CUDA_ENTRY STV_DEFAULT"
_ZN7cutlass9reference6device6kernel11GemmComplexIaNS_6layout8RowMajorEaNS4_11ColumnMajorEiS6_iiiNS_16NumericConverterIiiLNS_15FloatRoundStyleE2EEENS_12multiply_addIiiiEELi4ELi4EEEvNS_4gemm9GemmCoordET5_NS_9TensorRefIT_T0_EENS_16ComplexTransformENSF_IT1_T2_EESJ_SE_NSF_IT3_T4_EENSF_IT7_SO_EET6_illll:
.text._ZN7cutlass9reference6device6kernel11GemmComplexIaNS_6layout8RowMajorEaNS4_11ColumnMajorEiS6_iiiNS_16NumericConverterIiiLNS_15FloatRoundStyleE2EEENS_12multiply_addIiiiEELi4ELi4EEEvNS_4gemm9GemmCoordET5_NS_9TensorRefIT_T0_EENS_16ComplexTransformENSF_IT1_T2_EESJ_SE_NSF_IT3_T4_EENSF_IT7_SO_EET6_illll:
[----:B------:R-:W-:Y:S08]  /*0000*/  LDC R1, c[0x0][0x28] ;  /* 0x00000a00ff017b82 */ /* 0x000ff00000000800 */
[----:B------:R-:W0:Y:S01]  /*0010*/  S2UR UR18, SR_CTAID.Z ;  /* 0x00000000001279c3 */ /* 0x000e220000002700 */
[----:B------:R-:W-:Y:S01]  /*0020*/  ULDC.64 UR4, c[0x0][0x278] ;  /* 0x00009e0000047ab9 */ /* 0x000fe20000000a00 */
[----:B------:R-:W-:Y:S01]  /*0030*/  ULDC.64 UR28, c[0x0][0x220] ;  /* 0x00008800001c7ab9 */ /* 0x000fe20000000a00 */
[----:B------:R-:W-:Y:S01]  /*0040*/  ULDC.64 UR12, c[0x0][0x280] ;  /* 0x0000a000000c7ab9 */ /* 0x000fe20000000a00 */
[----:B------:R-:W-:Y:S01]  /*0050*/  ULDC.64 UR22, c[0x0][0x290] ;  /* 0x0000a40000167ab9 */ /* 0x000fe20000000a00 */
[----:B------:R-:W-:Y:S01]  /*0060*/  ULDC.64 UR8, c[0x0][0x238] ;  /* 0x00008e0000087ab9 */ /* 0x000fe20000000a00 */
[----:B------:R-:W-:-:S02]  /*0070*/  ULDC.64 UR6, c[0x0][0x260] ;  /* 0x0000980000067ab9 */ /* 0x000fc40000000a00 */
[----:B------:R-:W1:Y:S01]  /*0080*/  LDC R0, c[0x0][0x274] ;  /* 0x00009d00ff007b82 */ /* 0x000e620000000800 */
[----:B0-----:R-:W-:Y:S02]  /*0090*/  USHF.R.S32.HI UR11, URZ, 0x1f, UR18 ;  /* 0x0000001f3f0b7899 */ /* 0x001fe40008011412 */
[----:B------:R-:W-:Y:S02]  /*00a0*/  UIMAD.WIDE.U32 UR28, UR18, UR4, UR28 ;  /* 0x00000004121c72a5 */ /* 0x000fe4000f8e001c */
[----:B------:R-:W-:Y:S02]  /*00b0*/  UIMAD UR19, UR11, UR4, URZ ;  /* 0x000000040b1372a4 */ /* 0x000fe4000f8e023f */
[----:B------:R-:W-:Y:S01]  /*00c0*/  UIMAD UR4, UR11, UR22, URZ ;  /* 0x000000160b0472a4 */ /* 0x000fe2000f8e023f */
[----:B-1----:R-:W-:Y:S01]  /*00d0*/  ISETP.LE.AND P0, PT, R0, UR18, PT ;  /* 0x0000001200007c0c */ /* 0x002fe2000bf03270 */
[----:B------:R-:W-:Y:S02]  /*00e0*/  UIMAD UR19, UR18, UR5, UR19 ;  /* 0x00000005121372a4 */ /* 0x000fe4000f8e0213 */
[----:B------:R-:W-:-:S02]  /*00f0*/  UIMAD UR5, UR11, UR12, URZ ;  /* 0x0000000c0b0572a4 */ /* 0x000fc4000f8e023f */
[----:B------:R-:W-:Y:S02]  /*0100*/  UIMAD.WIDE.U32 UR8, UR18, UR12, UR8 ;  /* 0x0000000c120872a5 */ /* 0x000fe4000f8e0008 */
[----:B------:R-:W-:Y:S02]  /*0110*/  UIMAD UR13, UR18, UR13, UR5 ;  /* 0x0000000d120d72a4 */ /* 0x000fe4000f8e0205 */
[----:B------:R-:W-:Y:S02]  /*0120*/  UIMAD.WIDE.U32 UR14, UR18, UR22, URZ ;  /* 0x00000016120e72a5 */ /* 0x000fe4000f8e003f */
[----:B------:R-:W-:Y:S02]  /*0130*/  UIMAD UR4, UR18, UR23, UR4 ;  /* 0x00000017120472a4 */ /* 0x000fe4000f8e0204 */
[----:B------:R-:W-:Y:S10]  /*0140*/  @P0 EXIT ;  /* 0x000000000000094d */ /* 0x000ff40003800000 */
[----:B------:R-:W0:Y:S01]  /*0150*/  S2R R5, SR_TID.X ;  /* 0x0000000000057919 */ /* 0x000e220000002100 */
[----:B------:R-:W0:Y:S01]  /*0160*/  LDC R2, c[0x0][RZ] ;  /* 0x00000000ff027b82 */ /* 0x000e220000000800 */
[----:B------:R-:W-:Y:S01]  /*0170*/  ULEA UR6, UP0, UR14, UR6, 0x2 ;  /* 0x000000060e067291 */ /* 0x000fe2000f80103f */
[----:B------:R-:W1:Y:S01]  /*0180*/  S2R R3, SR_TID.Y ;  /* 0x0000000000037919 */ /* 0x000e620000002200 */
[----:B------:R-:W-:Y:S02]  /*0190*/  UIADD3 UR4, UR15, UR4, URZ ;  /* 0x000000040f047290 */ /* 0x000fe4000fffe03f */
[----:B------:R-:W-:-:S03]  /*01a0*/  UIADD3 UR13, UR9, UR13, URZ ;  /* 0x0000000d090d7290 */ /* 0x000fc6000fffe03f */
[----:B------:R-:W1:Y:S01]  /*01b0*/  LDC R0, c[0x0][0x4] ;  /* 0x00000100ff007b82 */ /* 0x000e620000000800 */
[----:B------:R-:W-:Y:S01]  /*01c0*/  ULDC UR17, c[0x0][0x14] ;  /* 0x0000050000117ab9 */ /* 0x000fe20000000800 */
[----:B------:R-:W-:Y:S01]  /*01d0*/  UMOV UR12, UR8 ;  /* 0x00000008000c7c82 */ /* 0x000fe20008000000 */
[----:B------:R-:W-:Y:S02]  /*01e0*/  UIMAD.WIDE.U32 UR20, UR17, UR22, URZ ;  /* 0x00000016111472a5 */ /* 0x000fe4000f8e003f */
[----:B------:R-:W-:Y:S01]  /*01f0*/  ULEA.HI.X UR22, UR14, UR7, UR4, 0x2, UP0 ;  /* 0x000000070e167291 */ /* 0x000fe200080f1404 */
[----:B------:R-:W-:Y:S02]  /*0200*/  ULDC.64 UR8, c[0x0][0x258] ;  /* 0x0000960000087ab9 */ /* 0x000fe40000000a00 */
[----:B------:R-:W0:Y:S01]  /*0210*/  S2UR UR10, SR_CTAID.X ;  /* 0x00000000000a79c3 */ /* 0x000e220000002500 */
[----:B------:R-:W-:Y:S01]  /*0220*/  ULDC.64 UR4, c[0x0][0x288] ;  /* 0x0000a20000047ab9 */ /* 0x000fe20000000a00 */
[----:B------:R-:W-:Y:S01]  /*0230*/  ULDC.64 UR14, c[0x0][0x250] ;  /* 0x00009400000e7ab9 */ /* 0x000fe20000000a00 */
[----:B------:R-:W-:-:S02]  /*0240*/  UIMAD UR11, UR11, UR4, URZ ;  /* 0x000000040b0b72a4 */ /* 0x000fc4000f8e023f */
[----:B------:R-:W-:Y:S02]  /*0250*/  UIMAD.WIDE.U32 UR32, UR18, UR4, URZ ;  /* 0x00000004122072a5 */ /* 0x000fe4000f8e003f */
[----:B------:R-:W-:Y:S01]  /*0260*/  UIMAD.WIDE.U32 UR30, UR17, UR4, URZ ;  /* 0x00000004111e72a5 */ /* 0x000fe2000f8e003f */
[----:B------:R-:W1:Y:S01]  /*0270*/  S2UR UR7, SR_CTAID.Y ;  /* 0x00000000000779c3 */ /* 0x000e620000002600 */
[----:B------:R-:W-:Y:S02]  /*0280*/  UIMAD UR4, UR18, UR5, UR11 ;  /* 0x00000005120472a4 */ /* 0x000fe4000f8e020b */
[----:B------:R-:W-:Y:S02]  /*0290*/  ULEA UR26, UP0, UR32, UR14, 0x2 ;  /* 0x0000000e201a7291 */ /* 0x000fe4000f80103f */
[----:B------:R-:W-:Y:S02]  /*02a0*/  UIADD3 UR4, UR33, UR4, URZ ;  /* 0x0000000421047290 */ /* 0x000fe4000fffe03f */
[----:B------:R-:W-:-:S02]  /*02b0*/  UIMAD UR24, UR17, UR5, UR31 ;  /* 0x00000005111872a4 */ /* 0x000fc4000f8e021f */
[----:B------:R-:W-:Y:S02]  /*02c0*/  USHF.L.U64.HI UR4, UR32, 0x2, UR4 ;  /* 0x0000000220047899 */ /* 0x000fe40008010204 */
[----:B------:R-:W-:Y:S02]  /*02d0*/  UISETP.NE.U32.AND UP1, UPT, UR14, URZ, UPT ;  /* 0x0000003f0e00728c */ /* 0x000fe4000bf25070 */
[----:B------:R-:W-:Y:S02]  /*02e0*/  UIADD3.X UR25, UR4, UR15, URZ, UP0, !UPT ;  /* 0x0000000f04197290 */ /* 0x000fe400087fe43f */
[----:B------:R-:W-:Y:S01]  /*02f0*/  UISETP.NE.AND.EX UP1, UPT, UR15, URZ, UPT, UP1 ;  /* 0x0000003f0f00728c */ /* 0x000fe2000bf25310 */
[----:B0-----:R-:W-:Y:S01]  /*0300*/  IMAD R2, R2, UR10, R5 ;  /* 0x0000000a02027c24 */ /* 0x001fe2000f8e0205 */
[----:B------:R-:W-:Y:S01]  /*0310*/  ULDC.64 UR4, c[0x0][0x210] ;  /* 0x0000840000047ab9 */ /* 0x000fe20000000a00 */
[----:B------:R-:W-:Y:S01]  /*0320*/  ULDC.64 UR10, c[0x0][0x268] ;  /* 0x00009a00000a7ab9 */ /* 0x000fe20000000a00 */
[----:B------:R-:W-:-:S02]  /*0330*/  USEL UR16, UR26, UR14, UP1 ;  /* 0x0000000e1a107287 */ /* 0x000fc40008800000 */
[----:B------:R-:W-:Y:S01]  /*0340*/  SHF.L.U32 R134, R2, 0x2, RZ ;  /* 0x0000000202867819 */ /* 0x000fe200000006ff */
[----:B------:R-:W-:Y:S01]  /*0350*/  UMOV UR14, UR6 ;  /* 0x00000006000e7c82 */ /* 0x000fe20008000000 */
[----:B------:R-:W-:Y:S01]  /*0360*/  UIMAD UR23, UR17, UR23, UR21 ;  /* 0x00000017111772a4 */ /* 0x000fe2000f8e0215 */
[----:B-1----:R-:W-:Y:S01]  /*0370*/  IMAD R0, R0, UR7, R3 ;  /* 0x0000000700007c24 */ /* 0x002fe2000f8e0203 */
[C---:B------:R-:W-:Y:S01]  /*0380*/  ISETP.GE.AND P0, PT, R134.reuse, UR4, PT ;  /* 0x0000000486007c0c */ /* 0x040fe2000bf06270 */
[C---:B------:R-:W-:Y:S01]  /*0390*/  VIADD R122, R134.reuse, 0x2 ;  /* 0x00000002867a7836 */ /* 0x040fe20000000000 */
[----:B------:R-:W-:Y:S01]  /*03a0*/  IADD3 R128, R134, 0x1, RZ ;  /* 0x0000000186807810 */ /* 0x000fe20007ffe0ff */
[----:B------:R-:W-:Y:S01]  /*03b0*/  IMAD.SHL.U32 R2, R0, 0x4, RZ ;  /* 0x0000000400027824 */ /* 0x000fe200078e00ff */
[----:B------:R-:W-:Y:S01]  /*03c0*/  IADD3 R118, R134, 0x3, RZ ;  /* 0x0000000386767810 */ /* 0x000fe20007ffe0ff */
[----:B------:R-:W-:Y:S01]  /*03d0*/  ULDC.64 UR6, c[0x0][0x240] ;  /* 0x0000900000067ab9 */ /* 0x000fe20000000a00 */
[----:B------:R-:W-:Y:S01]  /*03e0*/  ISETP.GE.AND P3, PT, R128, UR4, PT ;  /* 0x0000000480007c0c */ /* 0x000fe2000bf66270 */
[C---:B------:R-:W-:Y:S01]  /*03f0*/  VIADD R0, R2.reuse, 0x1 ;  /* 0x0000000102007836 */ /* 0x040fe20000000000 */
[C---:B------:R-:W-:Y:S01]  /*0400*/  ISETP.LT.AND P1, PT, R2.reuse, UR5, !P0 ;  /* 0x0000000502007c0c */ /* 0x040fe2000c721270 */
[C---:B------:R-:W-:Y:S01]  /*0410*/  VIADD R145, R2.reuse, 0x3 ;  /* 0x0000000302917836 */ /* 0x040fe20000000000 */
[C---:B------:R-:W-:Y:S01]  /*0420*/  IADD3 R143, R2.reuse, 0x2, RZ ;  /* 0x00000002028f7810 */ /* 0x040fe20007ffe0ff */
[----:B------:R-:W-:Y:S01]  /*0430*/  IMAD.WIDE.U32 R140, R2, UR6, RZ ;  /* 0x00000006028c7c25 */ /* 0x000fe2000f8e00ff */
[----:B------:R-:W-:Y:S01]  /*0440*/  P2R R3, PR, RZ, 0x2 ;  /* 0x00000002ff037803 */ /* 0x000fe20000000000 */
[----:B------:R-:W-:Y:S01]  /*0450*/  USEL UR15, UR25, UR15, UP1 ;  /* 0x0000000f190f7287 */ /* 0x000fe20008800000 */
[C---:B------:R-:W-:Y:S01]  /*0460*/  ISETP.LT.AND P5, PT, R0.reuse, UR5, !P0 ;  /* 0x0000000500007c0c */ /* 0x040fe2000c7a1270 */
[----:B------:R-:W-:Y:S01]  /*0470*/  IMAD.WIDE.U32 R146, R0, UR6, RZ ;  /* 0x0000000600927c25 */ /* 0x000fe2000f8e00ff */
[----:B------:R-:W-:Y:S01]  /*0480*/  ISETP.LT.AND P1, PT, R143, UR5, !P0 ;  /* 0x000000058f007c0c */ /* 0x000fe2000c721270 */
[----:B------:R-:W-:Y:S01]  /*0490*/  UIADD3 UR19, UR29, UR19, URZ ;  /* 0x000000131d137290 */ /* 0x000fe2000fffe03f */
[C---:B------:R-:W-:Y:S01]  /*04a0*/  ISETP.LT.AND P0, PT, R145.reuse, UR5, !P0 ;  /* 0x0000000591007c0c */ /* 0x040fe2000c701270 */
[----:B------:R-:W-:Y:S01]  /*04b0*/  USEL UR26, UR26, URZ, UP1 ;  /* 0x0000003f1a1a7287 */ /* 0x000fe20008800000 */
[----:B------:R-:W-:Y:S01]  /*04c0*/  P2R R45, PR, RZ, 0x2 ;  /* 0x00000002ff2d7803 */ /* 0x000fe20000000000 */
[----:B------:R-:W-:Y:S01]  /*04d0*/  USHF.L.U64.HI UR24, UR30, 0x2, UR24 ;  /* 0x000000021e187899 */ /* 0x000fe20008010218 */
[----:B------:R-:W-:Y:S01]  /*04e0*/  P2R R41, PR, RZ, 0x1 ;  /* 0x00000001ff297803 */ /* 0x000fe20000000000 */
[----:B------:R-:W-:Y:S01]  /*04f0*/  USHF.L.U64.HI UR23, UR20, 0x2, UR23 ;  /* 0x0000000214177899 */ /* 0x000fe20008010217 */
[----:B------:R-:W-:Y:S01]  /*0500*/  ISETP.LT.AND P1, PT, R145, UR5, !P3 ;  /* 0x0000000591007c0c */ /* 0x000fe2000df21270 */
[----:B------:R-:W-:Y:S01]  /*0510*/  USEL UR25, UR25, URZ, UP1 ;  /* 0x0000003f19197287 */ /* 0x000fe20008800000 */
[----:B------:R-:W-:-:S02]  /*0520*/  ISETP.GE.AND P0, PT, R122, UR4, PT ;  /* 0x000000047a007c0c */ /* 0x000fc4000bf06270 */
[----:B------:R-:W-:Y:S02]  /*0530*/  P2R R40, PR, RZ, 0x2 ;  /* 0x00000002ff287803 */ /* 0x000fe40000000000 */
[----:B------:R-:W-:Y:S02]  /*0540*/  ISETP.LT.AND P4, PT, R143, UR5, !P3 ;  /* 0x000000058f007c0c */ /* 0x000fe4000df81270 */
[----:B------:R-:W-:Y:S02]  /*0550*/  ISETP.LT.AND P1, PT, R0, UR5, !P0 ;  /* 0x0000000500007c0c */ /* 0x000fe4000c721270 */
[----:B------:R-:W-:Y:S02]  /*0560*/  ISETP.LT.AND P2, PT, R2, UR5, !P3 ;  /* 0x0000000502007c0c */ /* 0x000fe4000df41270 */
[----:B------:R-:W-:Y:S02]  /*0570*/  ISETP.LT.AND P6, PT, R0, UR5, !P3 ;  /* 0x0000000500007c0c */ /* 0x000fe4000dfc1270 */
[----:B------:R-:W-:-:S02]  /*0580*/  P2R R44, PR, RZ, 0x10 ;  /* 0x00000010ff2c7803 */ /* 0x000fc40000000000 */
[----:B------:R-:W-:Y:S02]  /*0590*/  P2R R47, PR, RZ, 0x2 ;  /* 0x00000002ff2f7803 */ /* 0x000fe40000000000 */
[----:B------:R-:W-:Y:S02]  /*05a0*/  ISETP.LT.AND P3, PT, R2, UR5, !P0 ;  /* 0x0000000502007c0c */ /* 0x000fe4000c761270 */
[----:B------:R-:W-:Y:S02]  /*05b0*/  ISETP.LT.AND P4, PT, R143, UR5, !P0 ;  /* 0x000000058f007c0c */ /* 0x000fe4000c781270 */
[----:B------:R-:W-:Y:S02]  /*05c0*/  ISETP.LT.AND P1, PT, R145, UR5, !P0 ;  /* 0x0000000591007c0c */ /* 0x000fe4000c721270 */
[----:B------:R-:W-:Y:S02]  /*05d0*/  ISETP.GE.AND P0, PT, R118, UR4, PT ;  /* 0x0000000476007c0c */ /* 0x000fe4000bf06270 */
[----:B------:R-:W-:-:S02]  /*05e0*/  SHF.R.S32.HI R6, RZ, 0x1f, R143 ;  /* 0x0000001fff067819 */ /* 0x000fc4000001148f */
[----:B------:R-:W-:Y:S02]  /*05f0*/  SHF.R.S32.HI R4, RZ, 0x1f, R145 ;  /* 0x0000001fff047819 */ /* 0x000fe40000011491 */
[----:B------:R-:W-:Y:S01]  /*0600*/  P2R R31, PR, RZ, 0x2 ;  /* 0x00000002ff1f7803 */ /* 0x000fe20000000000 */
[----:B------:R-:W-:Y:S01]  /*0610*/  IMAD R10, R6, UR10, RZ ;  /* 0x0000000a060a7c24 */ /* 0x000fe2000f8e02ff */
[----:B------:R-:W-:Y:S01]  /*0620*/  SHF.R.S32.HI R19, RZ, 0x1f, R2 ;  /* 0x0000001fff137819 */ /* 0x000fe20000011402 */
[----:B------:R-:W-:Y:S01]  /*0630*/  IMAD R8, R4, UR10, RZ ;  /* 0x0000000a04087c24 */ /* 0x000fe2000f8e02ff */
[----:B------:R-:W-:Y:S01]  /*0640*/  ISETP.LT.AND P1, PT, R0, UR5, !P0 ;  /* 0x0000000500007c0c */ /* 0x000fe2000c721270 */
[----:B------:R-:W-:Y:S01]  /*0650*/  IMAD R13, R143, UR11, R10 ;  /* 0x0000000b8f0d7c24 */ /* 0x000fe2000f8e020a */
[----:B------:R-:W-:Y:S01]  /*0660*/  SHF.R.S32.HI R67, RZ, 0x1f, R0 ;  /* 0x0000001fff437819 */ /* 0x000fe20000011400 */
[C---:B------:R-:W-:Y:S01]  /*0670*/  IMAD R21, R19.reuse, UR10, RZ ;  /* 0x0000000a13157c24 */ /* 0x040fe2000f8e02ff */
[----:B------:R-:W-:Y:S01]  /*0680*/  P2R R46, PR, RZ, 0x2 ;  /* 0x00000002ff2e7803 */ /* 0x000fe20000000000 */
[C---:B------:R-:W-:Y:S01]  /*0690*/  IMAD R15, R19.reuse, UR8, RZ ;  /* 0x00000008130f7c24 */ /* 0x040fe2000f8e02ff */
[----:B------:R-:W-:Y:S01]  /*06a0*/  SHF.R.S32.HI R135, RZ, 0x1f, R134 ;  /* 0x0000001fff877819 */ /* 0x000fe20000011486 */
[----:B------:R-:W-:Y:S01]  /*06b0*/  IMAD R19, R19, UR6, RZ ;  /* 0x0000000613137c24 */ /* 0x000fe2000f8e02ff */
[----:B------:R-:W-:Y:S01]  /*06c0*/  SHF.R.S32.HI R123, RZ, 0x1f, R122 ;  /* 0x0000001fff7b7819 */ /* 0x000fe2000001147a */
[----:B------:R-:W-:Y:S01]  /*06d0*/  IMAD R7, R67, UR8, RZ ;  /* 0x0000000843077c24 */ /* 0x000fe2000f8e02ff */
[----:B------:R-:W-:Y:S01]  /*06e0*/  SHF.R.S32.HI R129, RZ, 0x1f, R128 ;  /* 0x0000001fff817819 */ /* 0x000fe20000011480 */
[----:B------:R-:W-:Y:S01]  /*06f0*/  IMAD R11, R145, UR11, R8 ;  /* 0x0000000b910b7c24 */ /* 0x000fe2000f8e0208 */
[----:B------:R-:W-:Y:S01]  /*0700*/  SHF.R.S32.HI R119, RZ, 0x1f, R118 ;  /* 0x0000001fff777819 */ /* 0x000fe20000011476 */
[----:B------:R-:W-:Y:S01]  /*0710*/  IMAD R10, R6, UR8, RZ ;  /* 0x00000008060a7c24 */ /* 0x000fe2000f8e02ff */
[----:B------:R-:W-:Y:S01]  /*0720*/  ISETP.LT.AND P1, PT, R143, UR5, !P0 ;  /* 0x000000058f007c0c */ /* 0x000fe2000c721270 */
[----:B------:R-:W-:Y:S01]  /*0730*/  IMAD R8, R4, UR8, RZ ;  /* 0x0000000804087c24 */ /* 0x000fe2000f8e02ff */
[----:B------:R-:W-:Y:S01]  /*0740*/  P2R R43, PR, RZ, 0x10 ;  /* 0x00000010ff2b7803 */ /* 0x000fe20000000000 */
[C---:B------:R-:W-:Y:S01]  /*0750*/  IMAD.WIDE.U32 R136, R2.reuse, UR10, R134 ;  /* 0x0000000a02887c25 */ /* 0x040fe2000f8e0086 */
[----:B------:R-:W-:-:S02]  /*0760*/  ISETP.LT.AND P4, PT, R2, UR5, !P0 ;  /* 0x0000000502007c0c */ /* 0x000fc4000c781270 */
[----:B------:R-:W-:Y:S01]  /*0770*/  P2R R42, PR, RZ, 0x2 ;  /* 0x00000002ff2a7803 */ /* 0x000fe20000000000 */
[C---:B------:R-:W-:Y:S01]  /*0780*/  IMAD.WIDE.U32 R124, R2.reuse, UR10, R122 ;  /* 0x0000000a027c7c25 */ /* 0x040fe2000f8e007a */
[----:B------:R-:W-:Y:S02]  /*0790*/  ISETP.NE.AND P1, PT, R3, RZ, PT ;  /* 0x000000ff0300720c */ /* 0x000fe40003f25270 */
[----:B------:R-:W-:Y:S01]  /*07a0*/  ISETP.LT.AND P0, PT, R145, UR5, !P0 ;  /* 0x0000000591007c0c */ /* 0x000fe2000c701270 */
[C---:B------:R-:W-:Y:S01]  /*07b0*/  IMAD R21, R2.reuse, UR11, R21 ;  /* 0x0000000b02157c24 */ /* 0x040fe2000f8e0215 */
[----:B------:R-:W-:Y:S01]  /*07c0*/  ULDC.64 UR4, c[0x0][0x208] ;  /* 0x0000820000047ab9 */ /* 0x000fe20000000a00 */
[C---:B------:R-:W-:Y:S01]  /*07d0*/  IMAD.WIDE.U32 R120, R2.reuse, UR10, R118 ;  /* 0x0000000a02787c25 */ /* 0x040fe2000f8e0076 */
[----:B------:R-:W-:Y:S02]  /*07e0*/  P2R R25, PR, RZ, 0x1 ;  /* 0x00000001ff197803 */ /* 0x000fe40000000000 */
[----:B------:R-:W-:Y:S01]  /*07f0*/  IADD3 R49, R137, R21, RZ ;  /* 0x0000001589317210 */ /* 0x000fe20007ffe0ff */
[----:B------:R-:W-:Y:S01]  /*0800*/  IMAD.WIDE.U32 R130, R2, UR10, R128 ;  /* 0x0000000a02827c25 */ /* 0x000fe2000f8e0080 */
[----:B------:R-:W-:-:S03]  /*0810*/  IADD3 R51, R21, R125, RZ ;  /* 0x0000007d15337210 */ /* 0x000fc60007ffe0ff */
[----:B------:R-:W-:-:S04]  /*0820*/  IMAD.WIDE.U32 R132, R2, UR8, R134 ;  /* 0x0000000802847c25 */ /* 0x000fc8000f8e0086 */
[----:B------:R-:W-:-:S04]  /*0830*/  IMAD.WIDE.U32 R114, R0, UR8, R134 ;  /* 0x0000000800727c25 */ /* 0x000fc8000f8e0086 */
[C---:B------:R-:W-:Y:S02]  /*0840*/  IMAD R15, R2.reuse, UR9, R15 ;  /* 0x00000009020f7c24 */ /* 0x040fe4000f8e020f */
[----:B------:R-:W-:-:S03]  /*0850*/  IMAD.WIDE.U32 R126, R2, UR8, R128 ;  /* 0x00000008027e7c25 */ /* 0x000fc6000f8e0080 */
[----:B------:R-:W-:Y:S01]  /*0860*/  IADD3 R69, R133, R15, RZ ;  /* 0x0000000f85457210 */ /* 0x000fe20007ffe0ff */
[----:B------:R-:W-:Y:S02]  /*0870*/  IMAD R7, R0, UR9, R7 ;  /* 0x0000000900077c24 */ /* 0x000fe4000f8e0207 */
[----:B------:R-:W-:Y:S01]  /*0880*/  IMAD R19, R2, UR7, R19 ;  /* 0x0000000702137c24 */ /* 0x000fe2000f8e0213 */
[----:B------:R-:W-:Y:S01]  /*0890*/  SHF.L.U64.HI R69, R132, 0x2, R69 ;  /* 0x0000000284457819 */ /* 0x000fe20000010245 */
[----:B------:R-:W-:Y:S01]  /*08a0*/  IMAD R17, R67, UR10, RZ ;  /* 0x0000000a43117c24 */ /* 0x000fe2000f8e02ff */
[----:B------:R-:W-:Y:S01]  /*08b0*/  IADD3 R71, R115, R7, RZ ;  /* 0x0000000773477210 */ /* 0x000fe20007ffe0ff */
[----:B------:R-:W-:Y:S01]  /*08c0*/  IMAD.WIDE.U32 R102, R143, UR8, R134 ;  /* 0x000000088f667c25 */ /* 0x000fe2000f8e0086 */
[----:B------:R-:W-:Y:S02]  /*08d0*/  IADD3 R68, R141, R19, RZ ;  /* 0x000000138d447210 */ /* 0x000fe40007ffe0ff */
[----:B------:R-:W-:Y:S01]  /*08e0*/  SHF.L.U64.HI R71, R114, 0x2, R71 ;  /* 0x0000000272477819 */ /* 0x000fe20000010247 */
[----:B------:R-:W-:-:S02]  /*08f0*/  IMAD R5, R143, UR9, R10 ;  /* 0x000000098f057c24 */ /* 0x000fc4000f8e020a */
[----:B------:R-:W-:Y:S02]  /*0900*/  IMAD R2, R6, UR6, RZ ;  /* 0x0000000606027c24 */ /* 0x000fe4000f8e02ff */
[----:B------:R-:W-:Y:S01]  /*0910*/  IMAD.WIDE.U32 R88, R145, UR8, R134 ;  /* 0x0000000891587c25 */ /* 0x000fe2000f8e0086 */
[----:B------:R-:W-:-:S03]  /*0920*/  IADD3 R73, R103, R5, RZ ;  /* 0x0000000567497210 */ /* 0x000fc60007ffe0ff */
[----:B------:R-:W-:Y:S01]  /*0930*/  IMAD.WIDE.U32 R110, R0, UR8, R128 ;  /* 0x00000008006e7c25 */ /* 0x000fe2000f8e0080 */
[----:B------:R-:W-:-:S03]  /*0940*/  SHF.L.U64.HI R73, R102, 0x2, R73 ;  /* 0x0000000266497819 */ /* 0x000fc60000010249 */
[----:B------:R-:W-:-:S04]  /*0950*/  IMAD.WIDE.U32 R98, R143, UR8, R128 ;  /* 0x000000088f627c25 */ /* 0x000fc8000f8e0080 */
[----:B------:R-:W-:Y:S01]  /*0960*/  IMAD.WIDE.U32 R84, R145, UR8, R128 ;  /* 0x0000000891547c25 */ /* 0x000fe2000f8e0080 */
[----:B------:R-:W-:-:S03]  /*0970*/  IADD3 R5, R5, R99, RZ ;  /* 0x0000006305057210 */ /* 0x000fc60007ffe0ff */
[----:B------:R-:W-:Y:S01]  /*0980*/  IMAD R3, R145, UR9, R8 ;  /* 0x0000000991037c24 */ /* 0x000fe2000f8e0208 */
[----:B------:R-:W-:Y:S01]  /*0990*/  SHF.L.U64.HI R74, R98, 0x2, R5 ;  /* 0x00000002624a7819 */ /* 0x000fe20000010205 */
[----:B------:R-:W-:Y:S02]  /*09a0*/  IMAD R4, R4, UR6, RZ ;  /* 0x0000000604047c24 */ /* 0x000fe4000f8e02ff */
[----:B------:R-:W-:Y:S02]  /*09b0*/  IMAD R67, R67, UR6, RZ ;  /* 0x0000000643437c24 */ /* 0x000fe4000f8e02ff */
[----:B------:R-:W-:-:S04]  /*09c0*/  IMAD.WIDE.U32 R104, R143, UR10, R134 ;  /* 0x0000000a8f687c25 */ /* 0x000fc8000f8e0086 */
[----:B------:R-:W-:-:S04]  /*09d0*/  IMAD.WIDE.U32 R96, R143, UR10, R122 ;  /* 0x0000000a8f607c25 */ /* 0x000fc8000f8e007a */
[----:B------:R-:W-:-:S04]  /*09e0*/  IMAD.WIDE.U32 R92, R143, UR10, R118 ;  /* 0x0000000a8f5c7c25 */ /* 0x000fc8000f8e0076 */
[----:B------:R-:W-:Y:S01]  /*09f0*/  IMAD.WIDE.U32 R100, R143, UR10, R128 ;  /* 0x0000000a8f647c25 */ /* 0x000fe2000f8e0080 */
[----:B------:R-:W-:-:S03]  /*0a00*/  IADD3 R60, R13, R93, RZ ;  /* 0x0000005d0d3c7210 */ /* 0x000fc60007ffe0ff */
[----:B------:R-:W-:Y:S01]  /*0a10*/  IMAD R9, R143, UR7, R2 ;  /* 0x000000078f097c24 */ /* 0x000fe2000f8e0202 */
[----:B------:R-:W-:Y:S01]  /*0a20*/  IADD3 R58, R13, R101, RZ ;  /* 0x000000650d3a7210 */ /* 0x000fe20007ffe0ff */
[----:B------:R-:W-:-:S04]  /*0a30*/  IMAD.WIDE.U32 R90, R145, UR10, R134 ;  /* 0x0000000a915a7c25 */ /* 0x000fc8000f8e0086 */
[----:B------:R-:W-:Y:S01]  /*0a40*/  IMAD.WIDE.U32 R82, R145, UR10, R122 ;  /* 0x0000000a91527c25 */ /* 0x000fe2000f8e007a */
[----:B------:R-:W-:-:S03]  /*0a50*/  IADD3 R61, R91, R11, RZ ;  /* 0x0000000b5b3d7210 */ /* 0x000fc60007ffe0ff */
[----:B------:R-:W-:Y:S01]  /*0a60*/  IMAD.WIDE.U32 R106, R0, UR10, R118 ;  /* 0x0000000a006a7c25 */ /* 0x000fe2000f8e0076 */
[----:B------:R-:W-:-:S03]  /*0a70*/  IADD3 R63, R11, R83, RZ ;  /* 0x000000530b3f7210 */ /* 0x000fc60007ffe0ff */
[----:B------:R-:W-:-:S04]  /*0a80*/  IMAD.WIDE.U32 R78, R145, UR10, R118 ;  /* 0x0000000a914e7c25 */ /* 0x000fc8000f8e0076 */
[----:B------:R-:W-:Y:S01]  /*0a90*/  IMAD.WIDE.U32 R112, R0, UR10, R128 ;  /* 0x0000000a00707c25 */ /* 0x000fe2000f8e0080 */
[----:B------:R-:W-:-:S03]  /*0aa0*/  IADD3 R64, R11, R79, RZ ;  /* 0x0000004f0b407210 */ /* 0x000fc60007ffe0ff */
[----:B------:R-:W-:-:S04]  /*0ab0*/  IMAD.WIDE.U32 R86, R145, UR10, R128 ;  /* 0x0000000a91567c25 */ /* 0x000fc8000f8e0080 */
[C---:B------:R-:W-:Y:S01]  /*0ac0*/  IMAD R17, R0.reuse, UR11, R17 ;  /* 0x0000000b00117c24 */ /* 0x040fe2000f8e0211 */
[----:B------:R-:W-:Y:S01]  /*0ad0*/  ULDC UR11, c[0x0][0x270] ;  /* 0x00009c00000b7ab9 */ /* 0x000fe20000000800 */
[----:B------:R-:W-:Y:S02]  /*0ae0*/  IMAD R65, R145, UR7, R4 ;  /* 0x0000000791417c24 */ /* 0x000fe4000f8e0204 */
[----:B------:R-:W-:Y:S01]  /*0af0*/  IMAD.WIDE.U32 R142, R143, UR6, RZ ;  /* 0x000000068f8e7c25 */ /* 0x000fe2000f8e00ff */
[C---:B------:R-:W-:Y:S02]  /*0b00*/  IADD3 R54, R17.reuse, R113, RZ ;  /* 0x0000007111367210 */ /* 0x040fe40007ffe0ff */
[----:B------:R-:W-:Y:S01]  /*0b10*/  IADD3 R56, R17, R107, RZ ;  /* 0x0000006b11387210 */ /* 0x000fe20007ffe0ff */
[----:B------:R-:W-:Y:S01]  /*0b20*/  IMAD R67, R0, UR7, R67 ;  /* 0x0000000700437c24 */ /* 0x000fe2000f8e0243 */
[----:B------:R-:W-:Y:S01]  /*0b30*/  IADD3 R66, R143, R9, RZ ;  /* 0x000000098f427210 */ /* 0x000fe20007ffe0ff */
[----:B------:R-:W-:-:S02]  /*0b40*/  IMAD.IADD R15, R15, 0x1, R127 ;  /* 0x000000010f0f7824 */ /* 0x000fc400078e027f */
[----:B------:R-:W-:Y:S01]  /*0b50*/  IMAD.IADD R7, R7, 0x1, R111 ;  /* 0x0000000107077824 */ /* 0x000fe200078e026f */
[----:B------:R-:W-:Y:S01]  /*0b60*/  IADD3 R67, R147, R67, RZ ;  /* 0x0000004393437210 */ /* 0x000fe20007ffe0ff */
[----:B------:R-:W-:Y:S01]  /*0b70*/  IMAD.IADD R75, R89, 0x1, R3 ;  /* 0x00000001594b7824 */ /* 0x000fe200078e0203 */
[----:B------:R-:W-:Y:S01]  /*0b80*/  IADD3 R3, R3, R85, RZ ;  /* 0x0000005503037210 */ /* 0x000fe20007ffe0ff */
[----:B------:R-:W-:Y:S01]  /*0b90*/  IMAD.WIDE.U32 R116, R0, UR10, R134 ;  /* 0x0000000a00747c25 */ /* 0x000fe2000f8e0086 */
[----:B------:R-:W-:Y:S02]  /*0ba0*/  SHF.L.U64.HI R70, R126, 0x2, R15 ;  /* 0x000000027e467819 */ /* 0x000fe4000001020f */
[----:B------:R-:W-:Y:S01]  /*0bb0*/  SHF.L.U64.HI R72, R110, 0x2, R7 ;  /* 0x000000026e487819 */ /* 0x000fe20000010207 */
[----:B------:R-:W-:Y:S01]  /*0bc0*/  IMAD.WIDE.U32 R108, R0, UR10, R122 ;  /* 0x0000000a006c7c25 */ /* 0x000fe2000f8e007a */
[----:B------:R-:W-:Y:S01]  /*0bd0*/  SHF.L.U64.HI R75, R88, 0x2, R75 ;  /* 0x00000002584b7819 */ /* 0x000fe2000001024b */
[----:B------:R-:W-:Y:S01]  /*0be0*/  USHF.L.U32 UR10, UR30, 0x2, URZ ;  /* 0x000000021e0a7899 */ /* 0x000fe2000800063f */
[----:B------:R-:W-:Y:S01]  /*0bf0*/  SHF.L.U64.HI R76, R84, 0x2, R3 ;  /* 0x00000002544c7819 */ /* 0x000fe20000010203 */
[----:B------:R-:W-:-:S04]  /*0c00*/  IMAD.WIDE.U32 R144, R145, UR6, RZ ;  /* 0x0000000691907c25 */ /* 0x000fc8000f8e00ff */
[C---:B------:R-:W-:Y:S02]  /*0c10*/  IMAD.IADD R50, R21.reuse, 0x1, R131 ;  /* 0x0000000115327824 */ /* 0x040fe400078e0283 */
[----:B------:R-:W-:Y:S02]  /*0c20*/  IMAD.IADD R52, R21, 0x1, R121 ;  /* 0x0000000115347824 */ /* 0x000fe400078e0279 */
[----:B------:R-:W-:Y:S02]  /*0c30*/  IMAD.IADD R53, R117, 0x1, R17 ;  /* 0x0000000175357824 */ /* 0x000fe400078e0211 */
[----:B------:R-:W-:Y:S02]  /*0c40*/  IMAD.IADD R55, R17, 0x1, R109 ;  /* 0x0000000111377824 */ /* 0x000fe400078e026d */
[----:B------:R-:W-:Y:S02]  /*0c50*/  IMAD.IADD R57, R105, 0x1, R13 ;  /* 0x0000000169397824 */ /* 0x000fe400078e020d */
[----:B------:R-:W-:-:S02]  /*0c60*/  IMAD.IADD R59, R13, 0x1, R97 ;  /* 0x000000010d3b7824 */ /* 0x000fc400078e0261 */
[----:B------:R-:W-:Y:S02]  /*0c70*/  IMAD.IADD R62, R11, 0x1, R87 ;  /* 0x000000010b3e7824 */ /* 0x000fe400078e0257 */
[----:B------:R-:W-:-:S07]  /*0c80*/  IMAD.IADD R65, R145, 0x1, R65 ;  /* 0x0000000191417824 */ /* 0x000fce00078e0241 */
.L_x_216:
        /* <DEDUP_REMOVED lines=11> */
[----:B--2---:R-:W-:Y:S01]  /*0d40*/  IMAD.U32 R7, RZ, RZ, UR11 ;  /* 0x0000000bff077e24 */ /* 0x004fe2000f8e00ff */
[----:B-1----:R-:W-:Y:S01]  /*0d50*/  MOV R4, UR11 ;  /* 0x0000000b00047c02 */ /* 0x002fe20008000f00 */
[----:B------:R-:W-:Y:S01]  /*0d60*/  IMAD.U32 R5, RZ, RZ, UR11 ;  /* 0x0000000bff057e24 */ /* 0x000fe2000f8e00ff */
[----:B------:R-:W-:Y:S01]  /*0d70*/  MOV R2, UR11 ;  /* 0x0000000b00027c02 */ /* 0x000fe20008000f00 */
[----:B------:R-:W-:Y:S01]  /*0d80*/  IMAD.U32 R3, RZ, RZ, UR11 ;  /* 0x0000000bff037e24 */ /* 0x000fe2000f8e00ff */
[----:B------:R-:W-:-:S02]  /*0d90*/  MOV R0, UR11 ;  /* 0x0000000b00007c02 */ /* 0x000fc40008000f00 */
[----:B0-----:R-:W-:-:S13]  /*0da0*/  ISETP.GE.AND P0, PT, R17, 0x1, PT ;  /* 0x000000011100780c */ /* 0x001fda0003f06270 */
[----:B------:R-:W-:Y:S05]  /*0db0*/  @!P0 BRA `(.L_x_208) ;  /* 0x0000000800208947 */ /* 0x000fea0003800000 */
[----:B------:R-:W0:Y:S01]  /*0dc0*/  LDC.64 R2, c[0x0][0x228] ;  /* 0x00008a00ff027b82 */ /* 0x000e220000000a00 */
[----:B------:R-:W-:Y:S01]  /*0dd0*/  UMOV UR29, UR19 ;  /* 0x00000013001d7c82 */ /* 0x000fe20008000000 */
[----:B------:R-:W-:Y:S01]  /*0de0*/  IMAD.U32 R16, RZ, RZ, UR11 ;  /* 0x0000000bff107e24 */ /* 0x000fe2000f8e00ff */
[----:B------:R-:W-:Y:S01]  /*0df0*/  MOV R15, UR11 ;  /* 0x0000000b000f7c02 */ /* 0x000fe20008000f00 */
[----:B------:R-:W-:Y:S01]  /*0e00*/  IMAD.U32 R12, RZ, RZ, UR11 ;  /* 0x0000000bff0c7e24 */ /* 0x000fe2000f8e00ff */
[----:B------:R-:W-:Y:S01]  /*0e10*/  MOV R14, UR11 ;  /* 0x0000000b000e7c02 */ /* 0x000fe20008000f00 */
[----:B------:R-:W-:Y:S01]  /*0e20*/  UMOV UR8, URZ ;  /* 0x0000003f00087c82 */ /* 0x000fe20008000000 */
[----:B------:R-:W-:Y:S01]  /*0e30*/  MOV R13, UR11 ;  /* 0x0000000b000d7c02 */ /* 0x000fe20008000f00 */
[----:B------:R-:W1:Y:S01]  /*0e40*/  LDC R48, c[0x0][0x218] ;  /* 0x00008600ff307b82 */ /* 0x000e620000000800 */
[----:B------:R-:W-:Y:S01]  /*0e50*/  MOV R11, UR11 ;  /* 0x0000000b000b7c02 */ /* 0x000fe20008000f00 */
[----:B------:R-:W-:Y:S01]  /*0e60*/  UMOV UR7, UR12 ;  /* 0x0000000c00077c82 */ /* 0x000fe20008000000 */
[----:B------:R-:W-:Y:S01]  /*0e70*/  MOV R10, UR11 ;  /* 0x0000000b000a7c02 */ /* 0x000fe20008000f00 */
[----:B------:R-:W-:Y:S01]  /*0e80*/  UMOV UR6, UR13 ;  /* 0x0000000d00067c82 */ /* 0x000fe20008000000 */
[----:B0-----:R-:W-:-:S02]  /*0e90*/  IMAD R23, R119, R2, RZ ;  /* 0x0000000277177224 */ /* 0x001fc400078e02ff */
[-C--:B------:R-:W-:Y:S02]  /*0ea0*/  IMAD R33, R123, R2.reuse, RZ ;  /* 0x000000027b217224 */ /* 0x080fe400078e02ff */
[-C--:B------:R-:W-:Y:S02]  /*0eb0*/  IMAD R29, R129, R2.reuse, RZ ;  /* 0x00000002811d7224 */ /* 0x080fe400078e02ff */
[----:B------:R-:W-:Y:S02]  /*0ec0*/  IMAD R0, R135, R2, RZ ;  /* 0x0000000287007224 */ /* 0x000fe400078e02ff */
[-C--:B------:R-:W-:Y:S02]  /*0ed0*/  IMAD R23, R118, R3.reuse, R23 ;  /* 0x0000000376177224 */ /* 0x080fe400078e0217 */
[-C--:B------:R-:W-:Y:S02]  /*0ee0*/  IMAD R33, R122, R3.reuse, R33 ;  /* 0x000000037a217224 */ /* 0x080fe400078e0221 */
[----:B------:R-:W-:-:S02]  /*0ef0*/  IMAD R29, R128, R3, R29 ;  /* 0x00000003801d7224 */ /* 0x000fc400078e021d */
[----:B------:R-:W-:-:S04]  /*0f00*/  IMAD.WIDE.U32 R4, R118, R2, UR28 ;  /* 0x0000001c76047e25 */ /* 0x000fc8000f8e0002 */
[----:B------:R-:W-:Y:S01]  /*0f10*/  IMAD R3, R134, R3, R0 ;  /* 0x0000000386037224 */ /* 0x000fe200078e0200 */
[----:B------:R-:W-:Y:S01]  /*0f20*/  MOV R30, R4 ;  /* 0x00000004001e7202 */ /* 0x000fe20000000f00 */
[-C--:B------:R-:W-:Y:S01]  /*0f30*/  IMAD.WIDE.U32 R8, R122, R2.reuse, UR28 ;  /* 0x0000001c7a087e25 */ /* 0x080fe2000f8e0002 */
[----:B------:R-:W-:Y:S02]  /*0f40*/  IADD3 R23, R5, R23, RZ ;  /* 0x0000001705177210 */ /* 0x000fe40007ffe0ff */
[----:B------:R-:W-:Y:S01]  /*0f50*/  MOV R5, UR11 ;  /* 0x0000000b00057c02 */ /* 0x000fe20008000f00 */
[----:B------:R-:W-:Y:S01]  /*0f60*/  IMAD.WIDE.U32 R6, R128, R2, UR28 ;  /* 0x0000001c80067e25 */ /* 0x000fe2000f8e0002 */
[----:B------:R-:W-:Y:S02]  /*0f70*/  MOV R32, R8 ;  /* 0x0000000800207202 */ /* 0x000fe40000000f00 */
[----:B------:R-:W-:Y:S01]  /*0f80*/  MOV R0, UR11 ;  /* 0x0000000b00007c02 */ /* 0x000fe20008000f00 */
[----:B------:R-:W-:Y:S01]  /*0f90*/  IMAD.WIDE.U32 R26, R134, R2, UR28 ;  /* 0x0000001c861a7e25 */ /* 0x000fe2000f8e0002 */
[----:B------:R-:W-:-:S02]  /*0fa0*/  MOV R28, R6 ;  /* 0x00000006001c7202 */ /* 0x000fc40000000f00 */
[----:B------:R-:W-:Y:S01]  /*0fb0*/  IADD3 R29, R7, R29, RZ ;  /* 0x0000001d071d7210 */ /* 0x000fe20007ffe0ff */
[----:B------:R-:W-:Y:S01]  /*0fc0*/  IMAD.IADD R33, R9, 0x1, R33 ;  /* 0x0000000109217824 */ /* 0x000fe200078e0221 */
[----:B------:R-:W-:Y:S01]  /*0fd0*/  IADD3 R27, R27, R3, RZ ;  /* 0x000000031b1b7210 */ /* 0x000fe20007ffe0ff */
[----:B------:R-:W-:Y:S01]  /*0fe0*/  IMAD.U32 R8, RZ, RZ, UR11 ;  /* 0x0000000bff087e24 */ /* 0x000fe2000f8e00ff */
[----:B------:R-:W-:Y:S01]  /*0ff0*/  MOV R9, UR11 ;  /* 0x0000000b00097c02 */ /* 0x000fe20008000f00 */
[----:B------:R-:W-:Y:S01]  /*1000*/  IMAD.U32 R4, RZ, RZ, UR11 ;  /* 0x0000000bff047e24 */ /* 0x000fe2000f8e00ff */
[----:B------:R-:W-:Y:S02]  /*1010*/  MOV R7, UR11 ;  /* 0x0000000b00077c02 */ /* 0x000fe40008000f00 */
[----:B------:R-:W-:Y:S02]  /*1020*/  MOV R6, UR11 ;  /* 0x0000000b00067c02 */ /* 0x000fe40008000f00 */
[----:B------:R-:W-:-:S02]  /*1030*/  MOV R3, UR11 ;  /* 0x0000000b00037c02 */ /* 0x000fc40008000f00 */
[----:B-1----:R-:W-:-:S07]  /*1040*/  MOV R2, UR11 ;  /* 0x0000000b00027c02 */ /* 0x002fce0008000f00 */
.L_x_209:
[----:B------:R-:W2:Y:S01]  /*1050*/  @P1 LDG.E.S8 R18, desc[UR4][R26.64] ;  /* 0x000000041a121981 */ /* 0x000ea2000c1e1300 */
[----:B------:R-:W-:Y:S01]  /*1060*/  IADD3 R34, P0, R140, UR7, RZ ;  /* 0x000000078c227c10 */ /* 0x000fe2000ff1e0ff */
[----:B------:R-:W-:Y:S01]  /*1070*/  UIADD3 UR8, UR8, 0x1, URZ ;  /* 0x0000000108087890 */ /* 0x000fe2000fffe03f */
[----:B------:R-:W-:Y:S02]  /*1080*/  P2R R80, PR, RZ, 0x4 ;  /* 0x00000004ff507803 */ /* 0x000fe40000000000 */
[----:B------:R-:W-:Y:S02]  /*1090*/  IADD3.X R35, R68, UR6, RZ, P0, !PT ;  /* 0x0000000644237c10 */ /* 0x000fe400087fe4ff */
[----:B------:R-:W-:Y:S02]  /*10a0*/  IADD3 R36, P0, R146, UR7, RZ ;  /* 0x0000000792247c10 */ /* 0x000fe4000ff1e0ff */
[----:B------:R-:W-:Y:S01]  /*10b0*/  P2R R81, PR, RZ, 0x8 ;  /* 0x00000008ff517803 */ /* 0x000fe20000000000 */
[----:B------:R-:W2:Y:S01]  /*10c0*/  @P1 LDG.E.S8 R17, desc[UR4][R34.64] ;  /* 0x0000000422111981 */ /* 0x000ea2000c1e1300 */
[----:B------:R-:W-:Y:S02]  /*10d0*/  IADD3.X R37, R67, UR6, RZ, P0, !PT ;  /* 0x0000000643257c10 */ /* 0x000fe400087fe4ff */
[----:B------:R-:W-:Y:S01]  /*10e0*/  IADD3 R38, P0, R142, UR7, RZ ;  /* 0x000000078e267c10 */ /* 0x000fe2000ff1e0ff */
[----:B------:R-:W3:Y:S01]  /*10f0*/  @P2 LDG.E.S8 R20, desc[UR4][R34.64] ;  /* 0x0000000422142981 */ /* 0x000ee2000c1e1300 */
[----:B------:R-:W-:Y:S02]  /*1100*/  P2R R94, PR, RZ, 0x10 ;  /* 0x00000010ff5e7803 */ /* 0x000fe40000000000 */
[----:B------:R-:W-:Y:S01]  /*1110*/  IADD3.X R39, R66, UR6, RZ, P0, !PT ;  /* 0x0000000642277c10 */ /* 0x000fe200087fe4ff */
[----:B------:R-:W4:Y:S01]  /*1120*/  @P3 LDG.E.S8 R22, desc[UR4][R34.64] ;  /* 0x0000000422163981 */ /* 0x000f22000c1e1300 */
[----:B------:R-:W-:Y:S02]  /*1130*/  ISETP.NE.AND P0, PT, R44, RZ, PT ;  /* 0x000000ff2c00720c */ /* 0x000fe40003f05270 */
[----:B------:R-:W-:Y:S01]  /*1140*/  P2R R138, PR, RZ, 0x40 ;  /* 0x00000040ff8a7803 */ /* 0x000fe20000000000 */
[----:B------:R0:W5:Y:S01]  /*1150*/  @P4 LDG.E.S8 R24, desc[UR4][R34.64] ;  /* 0x0000000422184981 */ /* 0x000162000c1e1300 */
[----:B------:R-:W-:Y:S02]  /*1160*/  P2R R95, PR, RZ, 0x20 ;  /* 0x00000020ff5f7803 */ /* 0x000fe40000000000 */
[----:B------:R-:W-:Y:S01]  /*1170*/  P2R R77, PR, RZ, 0x2 ;  /* 0x00000002ff4d7803 */ /* 0x000fe20000000000 */
[----:B------:R-:W5:Y:S01]  /*1180*/  @P6 LDG.E.S8 R19, desc[UR4][R36.64] ;  /* 0x0000000424136981 */ /* 0x000f62000c1e1300 */
[----:B0-----:R-:W-:Y:S02]  /*1190*/  IMAD.MOV.U32 R34, RZ, RZ, R30 ;  /* 0x000000ffff227224 */ /* 0x001fe400078e001e */
[----:B------:R-:W-:Y:S02]  /*11a0*/  IMAD.MOV.U32 R35, RZ, RZ, R23 ;  /* 0x000000ffff237224 */ /* 0x000fe400078e0017 */
[----:B--2---:R-:W-:Y:S01]  /*11b0*/  @P1 IMAD R0, R17, R18, R0 ;  /* 0x0000001211001224 */ /* 0x004fe200078e0200 */
[----:B------:R-:W-:Y:S01]  /*11c0*/  ISETP.NE.AND P1, PT, R25, RZ, PT ;  /* 0x000000ff1900720c */ /* 0x000fe20003f25270 */
[----:B------:R-:W3:Y:S04]  /*11d0*/  @P2 LDG.E.S8 R17, desc[UR4][R28.64] ;  /* 0x000000041c112981 */ /* 0x000ee8000c1e1300 */
[----:B------:R-:W5:Y:S01]  /*11e0*/  @P4 LDG.E.S8 R18, desc[UR4][R34.64] ;  /* 0x0000000422124981 */ /* 0x000f62000c1e1300 */
[----:B---3--:R-:W-:Y:S01]  /*11f0*/  @P2 IMAD R5, R20, R17, R5 ;  /* 0x0000001114052224 */ /* 0x008fe200078e0205 */
[----:B------:R-:W-:Y:S02]  /*1200*/  ISETP.NE.AND P2, PT, R47, RZ, PT ;  /* 0x000000ff2f00720c */ /* 0x000fe40003f45270 */
[----:B------:R-:W4:Y:S04]  /*1210*/  @P3 LDG.E.S8 R17, desc[UR4][R32.64] ;  /* 0x0000000420113981 */ /* 0x000f28000c1e1300 */
[----:B------:R-:W2:Y:S01]  /*1220*/  @P0 LDG.E.S8 R20, desc[UR4][R38.64] ;  /* 0x0000000426140981 */ /* 0x000ea2000c1e1300 */
[----:B------:R-:W-:Y:S06]  /*1230*/  IADD3 R30, P0, R34, 0x1, RZ ;  /* 0x00000001221e7810 */ /* 0x000fec0007f1e0ff */
[----:B------:R-:W3:Y:S01]  /*1240*/  @P2 LDG.E.S8 R21, desc[UR4][R36.64] ;  /* 0x0000000424152981 */ /* 0x000ee2000c1e1300 */
[----:B----4-:R-:W-:Y:S01]  /*1250*/  @P3 IMAD R9, R22, R17, R9 ;  /* 0x0000001116093224 */ /* 0x010fe200078e0209 */
[----:B------:R-:W-:Y:S02]  /*1260*/  ISETP.NE.AND P3, PT, R46, RZ, PT ;  /* 0x000000ff2e00720c */ /* 0x000fe40003f65270 */
[----:B------:R-:W4:Y:S01]  /*1270*/  @P5 LDG.E.S8 R17, desc[UR4][R36.64] ;  /* 0x0000000424115981 */ /* 0x000f22000c1e1300 */
[----:B-----5:R-:W-:Y:S01]  /*1280*/  @P4 IMAD R13, R24, R18, R13 ;  /* 0x00000012180d4224 */ /* 0x020fe200078e020d */
[----:B------:R-:W-:Y:S02]  /*1290*/  ISETP.NE.AND P4, PT, R45, RZ, PT ;  /* 0x000000ff2d00720c */ /* 0x000fe40003f85270 */
[----:B------:R-:W4:Y:S07]  /*12a0*/  @P5 LDG.E.S8 R18, desc[UR4][R26.64] ;  /* 0x000000041a125981 */ /* 0x000f2e000c1e1300 */
[----:B------:R-:W5:Y:S01]  /*12b0*/  @P3 LDG.E.S8 R23, desc[UR4][R36.64] ;  /* 0x0000000424173981 */ /* 0x000f62000c1e1300 */
[----:B----4-:R-:W-:Y:S01]  /*12c0*/  @P5 IMAD R2, R17, R18, R2 ;  /* 0x0000001211025224 */ /* 0x010fe200078e0202 */
[----:B------:R-:W-:Y:S02]  /*12d0*/  ISETP.NE.AND P5, PT, R42, RZ, PT ;  /* 0x000000ff2a00720c */ /* 0x000fe40003fa5270 */
[----:B------:R-:W4:Y:S04]  /*12e0*/  @P6 LDG.E.S8 R17, desc[UR4][R28.64] ;  /* 0x000000041c116981 */ /* 0x000f28000c1e1300 */
[----:B------:R-:W5:Y:S07]  /*12f0*/  @P3 LDG.E.S8 R18, desc[UR4][R34.64] ;  /* 0x0000000422123981 */ /* 0x000f6e000c1e1300 */
[----:B------:R-:W2:Y:S01]  /*1300*/  @P5 LDG.E.S8 R24, desc[UR4][R38.64] ;  /* 0x0000000426185981 */ /* 0x000ea2000c1e1300 */
[----:B----4-:R-:W-:Y:S01]  /*1310*/  @P6 IMAD R6, R19, R17, R6 ;  /* 0x0000001113066224 */ /* 0x010fe200078e0206 */
[----:B------:R-:W-:Y:S02]  /*1320*/  ISETP.NE.AND P6, PT, R43, RZ, PT ;  /* 0x000000ff2b00720c */ /* 0x000fe40003fc5270 */
[----:B------:R-:W3:Y:S11]  /*1330*/  @P2 LDG.E.S8 R17, desc[UR4][R32.64] ;  /* 0x0000000420112981 */ /* 0x000ef6000c1e1300 */
[----:B------:R-:W4:Y:S01]  /*1340*/  @P6 LDG.E.S8 R22, desc[UR4][R38.64] ;  /* 0x0000000426166981 */ /* 0x000f22000c1e1300 */
[----:B---3--:R-:W-:Y:S01]  /*1350*/  @P2 IMAD R10, R21, R17, R10 ;  /* 0x00000011150a2224 */ /* 0x008fe200078e020a */
[----:B------:R-:W-:Y:S02]  /*1360*/  ISETP.NE.AND P2, PT, R31, RZ, PT ;  /* 0x000000ff1f00720c */ /* 0x000fe40003f45270 */
[----:B------:R-:W3:Y:S01]  /*1370*/  @P4 LDG.E.S8 R17, desc[UR4][R26.64] ;  /* 0x000000041a114981 */ /* 0x000ee2000c1e1300 */
[----:B-----5:R-:W-:Y:S01]  /*1380*/  @P3 IMAD R14, R23, R18, R14 ;  /* 0x00000012170e3224 */ /* 0x020fe200078e020e */
[----:B------:R-:W-:Y:S01]  /*1390*/  ISETP.NE.AND P3, PT, R40, RZ, PT ;  /* 0x000000ff2800720c */ /* 0x000fe20003f65270 */
[----:B------:R-:W-:Y:S01]  /*13a0*/  IMAD.X R23, RZ, RZ, R35, P0 ;  /* 0x000000ffff177224 */ /* 0x000fe200000e0623 */
[----:B------:R-:W3:Y:S01]  /*13b0*/  @P4 LDG.E.S8 R18, desc[UR4][R38.64] ;  /* 0x0000000426124981 */ /* 0x000ee2000c1e1300 */
[----:B------:R-:W-:Y:S03]  /*13c0*/  ISETP.NE.AND P0, PT, R44, RZ, PT ;  /* 0x000000ff2c00720c */ /* 0x000fe60003f05270 */
[----:B------:R-:W5:Y:S07]  /*13d0*/  @P1 LDG.E.S8 R21, desc[UR4][R34.64] ;  /* 0x0000000422151981 */ /* 0x000f6e000c1e1300 */
[----:B------:R-:W5:Y:S01]  /*13e0*/  @P3 LDG.E.S8 R19, desc[UR4][R28.64] ;  /* 0x000000041c133981 */ /* 0x000f62000c1e1300 */
[----:B---3--:R-:W-:Y:S01]  /*13f0*/  @P4 IMAD R3, R18, R17, R3 ;  /* 0x0000001112034224 */ /* 0x008fe200078e0203 */
[----:B------:R-:W-:Y:S02]  /*1400*/  ISETP.NE.AND P4, PT, R41, RZ, PT ;  /* 0x000000ff2900720c */ /* 0x000fe40003f85270 */
[----:B------:R-:W2:Y:S04]  /*1410*/  @P0 LDG.E.S8 R17, desc[UR4][R28.64] ;  /* 0x000000041c110981 */ /* 0x000ea8000c1e1300 */
[----:B------:R-:W3:Y:S01]  /*1420*/  @P5 LDG.E.S8 R18, desc[UR4][R34.64] ;  /* 0x0000000422125981 */ /* 0x000ee2000c1e1300 */
[----:B--2---:R-:W-:Y:S03]  /*1430*/  @P0 IMAD R7, R20, R17, R7 ;  /* 0x0000001114070224 */ /* 0x004fe600078e0207 */
[----:B------:R-:W4:Y:S04]  /*1440*/  @P6 LDG.E.S8 R17, desc[UR4][R32.64] ;  /* 0x0000000420116981 */ /* 0x000f28000c1e1300 */
[----:B------:R0:W2:Y:S02]  /*1450*/  @P2 LDG.E.S8 R20, desc[UR4][R32.64] ;  /* 0x0000000420142981 */ /* 0x0000a4000c1e1300 */
[----:B0-----:R-:W-:Y:S05]  /*1460*/  IADD3 R32, P0, R32, 0x1, RZ ;  /* 0x0000000120207810 */ /* 0x001fea0007f1e0ff */
[----:B------:R-:W-:Y:S01]  /*1470*/  IMAD.X R33, RZ, RZ, R33, P0 ;  /* 0x000000ffff217224 */ /* 0x000fe200000e0621 */
[----:B------:R-:W-:Y:S05]  /*1480*/  IADD3 R28, P0, R28, 0x1, RZ ;  /* 0x000000011c1c7810 */ /* 0x000fea0007f1e0ff */
[----:B------:R-:W-:Y:S01]  /*1490*/  IMAD.X R29, RZ, RZ, R29, P0 ;  /* 0x000000ffff1d7224 */ /* 0x000fe200000e061d */
[----:B------:R-:W-:Y:S01]  /*14a0*/  IADD3 R36, P0, R144, UR7, RZ ;  /* 0x0000000790247c10 */ /* 0x000fe2000ff1e0ff */
[----:B------:R-:W-:Y:S03]  /*14b0*/  UIADD3 UR7, UP0, UR7, 0x1, URZ ;  /* 0x0000000107077890 */ /* 0x000fe6000ff1e03f */
[----:B------:R-:W-:Y:S01]  /*14c0*/  IADD3.X R37, R65, UR6, RZ, P0, !PT ;  /* 0x0000000641257c10 */ /* 0x000fe200087fe4ff */
[----:B------:R-:W-:Y:S01]  /*14d0*/  UIADD3.X UR6, URZ, UR6, URZ, UP0, !UPT ;  /* 0x000000063f067290 */ /* 0x000fe200087fe43f */
[----:B----4-:R-:W-:Y:S01]  /*14e0*/  @P6 IMAD R11, R22, R17, R11 ;  /* 0x00000011160b6224 */ /* 0x010fe200078e020b */
[----:B------:R-:W-:Y:S02]  /*14f0*/  ISETP.NE.AND P6, PT, R138, RZ, PT ;  /* 0x000000ff8a00720c */ /* 0x000fe40003fc5270 */
[----:B------:R-:W4:Y:S01]  /*1500*/  @P4 LDG.E.S8 R17, desc[UR4][R36.64] ;  /* 0x0000000424114981 */ /* 0x000f22000c1e1300 */
[----:B---3--:R-:W-:Y:S01]  /*1510*/  @P5 IMAD R15, R24, R18, R15 ;  /* 0x00000012180f5224 */ /* 0x008fe200078e020f */
[----:B------:R-:W-:Y:S02]  /*1520*/  ISETP.NE.AND P5, PT, R95, RZ, PT ;  /* 0x000000ff5f00720c */ /* 0x000fe40003fa5270 */
[----:B------:R0:W4:Y:S02]  /*1530*/  @P4 LDG.E.S8 R18, desc[UR4][R26.64] ;  /* 0x000000041a124981 */ /* 0x000124000c1e1300 */
[----:B0-----:R-:W-:Y:S05]  /*1540*/  IADD3 R26, P0, R26, 0x1, RZ ;  /* 0x000000011a1a7810 */ /* 0x001fea0007f1e0ff */
[----:B------:R-:W-:Y:S01]  /*1550*/  IMAD.X R27, RZ, RZ, R27, P0 ;  /* 0x000000ffff1b7224 */ /* 0x000fe200000e061b */
[----:B------:R-:W-:Y:S01]  /*1560*/  ISETP.LE.AND P0, PT, R48, UR8, PT ;  /* 0x0000000830007c0c */ /* 0x000fe2000bf03270 */
[----:B----4-:R-:W-:Y:S01]  /*1570*/  @P4 IMAD R4, R17, R18, R4 ;  /* 0x0000001211044224 */ /* 0x010fe200078e0204 */
[----:B------:R-:W-:Y:S01]  /*1580*/  ISETP.NE.AND P4, PT, R94, RZ, PT ;  /* 0x000000ff5e00720c */ /* 0x000fe20003f85270 */
[----:B------:R-:W5:Y:S02]  /*1590*/  @P3 LDG.E.S8 R17, desc[UR4][R36.64] ;  /* 0x0000000424113981 */ /* 0x000f64000c1e1300 */
[----:B-----5:R-:W-:Y:S01]  /*15a0*/  @P3 IMAD R8, R17, R19, R8 ;  /* 0x0000001311083224 */ /* 0x020fe200078e0208 */
[----:B------:R-:W-:Y:S01]  /*15b0*/  ISETP.NE.AND P3, PT, R81, RZ, PT ;  /* 0x000000ff5100720c */ /* 0x000fe20003f65270 */
[----:B------:R-:W2:Y:S02]  /*15c0*/  @P2 LDG.E.S8 R17, desc[UR4][R36.64] ;  /* 0x0000000424112981 */ /* 0x000ea4000c1e1300 */
[----:B--2---:R-:W-:Y:S01]  /*15d0*/  @P2 IMAD R12, R17, R20, R12 ;  /* 0x00000014110c2224 */ /* 0x004fe200078e020c */
[----:B------:R-:W-:Y:S01]  /*15e0*/  ISETP.NE.AND P2, PT, R80, RZ, PT ;  /* 0x000000ff5000720c */ /* 0x000fe20003f45270 */
[----:B------:R-:W2:Y:S02]  /*15f0*/  @P1 LDG.E.S8 R17, desc[UR4][R36.64] ;  /* 0x0000000424111981 */ /* 0x000ea4000c1e1300 */
[----:B--2---:R-:W-:Y:S01]  /*1600*/  @P1 IMAD R16, R17, R21, R16 ;  /* 0x0000001511101224 */ /* 0x004fe200078e0210 */
[----:B------:R-:W-:Y:S01]  /*1610*/  ISETP.NE.AND P1, PT, R77, RZ, PT ;  /* 0x000000ff4d00720c */ /* 0x000fe20003f25270 */
[----:B------:R-:W-:Y:S04]  /*1620*/  @!UPT UIADD3 URZ, URZ, URZ, URZ ;  /* 0x0000003f3f3ff290 */ /* 0x000fe8000fffe03f */
[----:B------:R-:W-:Y:S11]  /*1630*/  @!P0 BRA `(.L_x_209) ;  /* 0xfffffff800848947 */ /* 0x000ff6000383ffff */
.L_x_208:
[----:B------:R-:W-:Y:S01]  /*1640*/  UISETP.NE.U32.AND UP3, UPT, UR26, URZ, UPT ;  /* 0x0000003f1a00728c */ /* 0x000fe2000bf65070 */
[----:B------:R-:W-:Y:S03]  /*1650*/  BSSY B1, `(.L_x_210) ;  /* 0x0000139000017945 */ /* 0x000fe60003800000 */
[----:B------:R-:W-:-:S06]  /*1660*/  UISETP.NE.AND.EX UP3, UPT, UR25, URZ, UPT, UP3 ;  /* 0x0000003f1900728c */ /* 0x000fcc000bf65330 */
[----:B------:R-:W-:-:S13]  /*1670*/  PLOP3.LUT P0, PT, PT, PT, UP3, 0x40, 0x0 ;  /* 0x000000000000781c */ /* 0x000fda0003f0e838 */
[----:B------:R-:W-:Y:S05]  /*1680*/  @P0 BRA `(.L_x_211) ;  /* 0x0000000800dc0947 */ /* 0x000fea0003800000 */
[----:B------:R-:W-:Y:S01]  /*1690*/  @P1 LEA R22, P0, R132, UR16, 0x2 ;  /* 0x0000001084161c11 */ /* 0x000fe2000f8010ff */
[----:B------:R-:W0:Y:S01]  /*16a0*/  @P1 LDC R19, c[0x0][0x21c] ;  /* 0x00008700ff131b82 */ /* 0x000e220000000800 */
[----:B------:R-:W-:Y:S02]  /*16b0*/  P2R R17, PR, RZ, 0x10 ;  /* 0x00000010ff117803 */ /* 0x000fe40000000000 */
[----:B------:R-:W-:Y:S02]  /*16c0*/  @P1 IADD3.X R23, R69, UR15, RZ, P0, !PT ;  /* 0x0000000f45171c10 */ /* 0x000fe400087fe4ff */
[----:B------:R-:W-:-:S03]  /*16d0*/  @P1 LEA R34, P0, R136, UR14, 0x2 ;  /* 0x0000000e88221c11 */ /* 0x000fc6000f8010ff */
[----:B------:R1:W2:Y:S01]  /*16e0*/  @P1 LDG.E R18, desc[UR4][R22.64] ;  /* 0x0000000416121981 */ /* 0x0002a2000c1e1900 */
[----:B------:R-:W2:Y:S01]  /*16f0*/  @P1 LDC R21, c[0x0][0x24c] ;  /* 0x00009300ff151b82 */ /* 0x000ea20000000800 */
[----:B------:R-:W-:Y:S02]  /*1700*/  @P1 LEA.HI.X R35, R136, UR22, R49, 0x2, P0 ;  /* 0x0000001688231c11 */ /* 0x000fe400080f1431 */
[----:B------:R-:W-:-:S04]  /*1710*/  LEA R138, P0, R126, UR16, 0x2 ;  /* 0x000000107e8a7c11 */ /* 0x000fc8000f8010ff */
[----:B------:R-:W-:Y:S02]  /*1720*/  IADD3.X R139, R70, UR15, RZ, P0, !PT ;  /* 0x0000000f468b7c10 */ /* 0x000fe400087fe4ff */
[----:B------:R-:W-:-:S04]  /*1730*/  @P2 LEA R36, P0, R130, UR14, 0x2 ;  /* 0x0000000e82242c11 */ /* 0x000fc8000f8010ff */
[----:B------:R-:W-:Y:S01]  /*1740*/  @P2 LEA.HI.X R37, R130, UR22, R50, 0x2, P0 ;  /* 0x0000001682252c11 */ /* 0x000fe200080f1432 */
[----:B0-----:R-:W-:Y:S01]  /*1750*/  @P1 IMAD R0, R0, R19, RZ ;  /* 0x0000001300001224 */ /* 0x001fe200078e02ff */
[----:B------:R-:W-:-:S04]  /*1760*/  @P3 LEA R80, P0, R124, UR14, 0x2 ;  /* 0x0000000e7c503c11 */ /* 0x000fc8000f8010ff */
[----:B------:R-:W-:Y:S02]  /*1770*/  @P3 LEA.HI.X R81, R124, UR22, R51, 0x2, P0 ;  /* 0x000000167c513c11 */ /* 0x000fe400080f1433 */
[C---:B------:R-:W-:Y:S01]  /*1780*/  @P4 LEA R150, P0, R120.reuse, UR14, 0x2 ;  /* 0x0000000e78964c11 */ /* 0x040fe2000f8010ff */
[----:B-1----:R-:W0:Y:S03]  /*1790*/  @P2 LDC R22, c[0x0][0x21c] ;  /* 0x00008700ff162b82 */ /* 0x002e260000000800 */
[----:B------:R-:W-:Y:S01]  /*17a0*/  @P4 LEA.HI.X R151, R120, UR22, R52, 0x2, P0 ;  /* 0x0000001678974c11 */ /* 0x000fe200080f1434 */
[----:B--2---:R-:W-:Y:S02]  /*17b0*/  @P1 IMAD R0, R18, R21, R0 ;  /* 0x0000001512001224 */ /* 0x004fe400078e0200 */
[----:B0-----:R-:W-:Y:S01]  /*17c0*/  @P2 IMAD R5, R5, R22, RZ ;  /* 0x0000001605052224 */ /* 0x001fe200078e02ff */
[----:B------:R-:W-:Y:S01]  /*17d0*/  @P5 LEA R148, P0, R114, UR16, 0x2 ;  /* 0x0000001072945c11 */ /* 0x000fe2000f8010ff */
[----:B------:R-:W0:Y:S01]  /*17e0*/  @P2 LDC R22, c[0x0][0x24c] ;  /* 0x00009300ff162b82 */ /* 0x000e220000000800 */
[----:B------:R1:W-:Y:S01]  /*17f0*/  @P1 STG.E desc[UR4][R34.64], R0 ;  /* 0x0000000022001986 */ /* 0x0003e2000c101904 */
[----:B------:R-:W-:-:S03]  /*1800*/  ISETP.NE.AND P4, PT, R46, RZ, PT ;  /* 0x000000ff2e00720c */ /* 0x000fc60003f85270 */
[----:B------:R-:W0:Y:S01]  /*1810*/  @P2 LDG.E R21, desc[UR4][R138.64] ;  /* 0x000000048a152981 */ /* 0x000e22000c1e1900 */
[----:B------:R-:W-:Y:S02]  /*1820*/  @P5 IADD3.X R149, R71, UR15, RZ, P0, !PT ;  /* 0x0000000f47955c10 */ /* 0x000fe400087fe4ff */
[----:B------:R-:W-:-:S04]  /*1830*/  @P5 LEA R32, P0, R116, UR14, 0x2 ;  /* 0x0000000e74205c11 */ /* 0x000fc8000f8010ff */
[----:B------:R-:W-:Y:S02]  /*1840*/  @P5 LEA.HI.X R33, R116, UR22, R53, 0x2, P0 ;  /* 0x0000001674215c11 */ /* 0x000fe400080f1435 */
[----:B------:R-:W-:Y:S02]  /*1850*/  LEA R26, P0, R110, UR16, 0x2 ;  /* 0x000000106e1a7c11 */ /* 0x000fe4000f8010ff */
[----:B-1----:R-:W-:Y:S02]  /*1860*/  P2R R0, PR, RZ, 0x2 ;  /* 0x00000002ff007803 */ /* 0x002fe40000000000 */
[----:B------:R-:W-:Y:S01]  /*1870*/  ISETP.NE.AND P1, PT, R40, RZ, PT ;  /* 0x000000ff2800720c */ /* 0x000fe20003f25270 */
[----:B0-----:R-:W-:Y:S02]  /*1880*/  @P2 IMAD R21, R21, R22, R5 ;  /* 0x0000001615152224 */ /* 0x001fe400078e0205 */
[----:B------:R-:W0:Y:S03]  /*1890*/  @P3 LDC R22, c[0x0][0x21c] ;  /* 0x00008700ff163b82 */ /* 0x000e260000000800 */
[----:B------:R1:W-:Y:S04]  /*18a0*/  @P2 STG.E desc[UR4][R36.64], R21 ;  /* 0x0000001524002986 */ /* 0x0003e8000c101904 */
[----:B------:R-:W2:Y:S01]  /*18b0*/  @P3 LDG.E R5, desc[UR4][R138.64+0x4] ;  /* 0x000004048a053981 */ /* 0x000ea2000c1e1900 */
[----:B------:R-:W-:-:S02]  /*18c0*/  P2R R18, PR, RZ, 0x2 ;  /* 0x00000002ff127803 */ /* 0x000fc40000000000 */
[----:B------:R-:W-:Y:S02]  /*18d0*/  ISETP.NE.AND P1, PT, R47, RZ, PT ;  /* 0x000000ff2f00720c */ /* 0x000fe40003f25270 */
[----:B------:R-:W-:Y:S02]  /*18e0*/  IADD3.X R27, R72, UR15, RZ, P0, !PT ;  /* 0x0000000f481b7c10 */ /* 0x000fe400087fe4ff */
[C---:B------:R-:W-:Y:S01]  /*18f0*/  @P6 LEA R38, P0, R112.reuse, UR14, 0x2 ;  /* 0x0000000e70266c11 */ /* 0x040fe2000f8010ff */
[----:B0-----:R-:W-:Y:S02]  /*1900*/  @P3 IMAD R9, R9, R22, RZ ;  /* 0x0000001609093224 */ /* 0x001fe400078e02ff */
[----:B------:R-:W2:Y:S01]  /*1910*/  @P3 LDC R22, c[0x0][0x24c] ;  /* 0x00009300ff163b82 */ /* 0x000ea20000000800 */
[----:B------:R-:W-:-:S05]  /*1920*/  @P6 LEA.HI.X R39, R112, UR22, R54, 0x2, P0 ;  /* 0x0000001670276c11 */ /* 0x000fca00080f1436 */
[----:B------:R-:W-:-:S04]  /*1930*/  @P1 LEA R28, P0, R108, UR14, 0x2 ;  /* 0x0000000e6c1c1c11 */ /* 0x000fc8000f8010ff */
[----:B------:R-:W-:Y:S02]  /*1940*/  @P1 LEA.HI.X R29, R108, UR22, R55, 0x2, P0 ;  /* 0x000000166c1d1c11 */ /* 0x000fe400080f1437 */
[----:B------:R-:W-:-:S04]  /*1950*/  @P4 LEA R34, P0, R106, UR14, 0x2 ;  /* 0x0000000e6a224c11 */ /* 0x000fc8000f8010ff */
[----:B------:R-:W-:Y:S02]  /*1960*/  @P4 LEA.HI.X R35, R106, UR22, R56, 0x2, P0 ;  /* 0x000000166a234c11 */ /* 0x000fe400080f1438 */
[----:B------:R-:W-:Y:S01]  /*1970*/  ISETP.NE.AND P4, PT, R17, RZ, PT ;  /* 0x000000ff1100720c */ /* 0x000fe20003f85270 */
[----:B--2---:R-:W-:-:S12]  /*1980*/  @P3 IMAD R9, R5, R22, R9 ;  /* 0x0000001605093224 */ /* 0x004fd800078e0209 */
[----:B------:R-:W0:Y:S01]  /*1990*/  @P4 LDC R22, c[0x0][0x21c] ;  /* 0x00008700ff164b82 */ /* 0x000e220000000800 */
[----:B------:R2:W-:Y:S04]  /*19a0*/  @P3 STG.E desc[UR4][R80.64], R9 ;  /* 0x0000000950003986 */ /* 0x0005e8000c101904 */
[----:B------:R-:W3:Y:S01]  /*19b0*/  @P4 LDG.E R5, desc[UR4][R138.64+0x8] ;  /* 0x000008048a054981 */ /* 0x000ee2000c1e1900 */
[----:B------:R-:W-:Y:S02]  /*19c0*/  P2R R19, PR, RZ, 0x20 ;  /* 0x00000020ff137803 */ /* 0x000fe40000000000 */
[----:B------:R-:W-:-:S04]  /*19d0*/  ISETP.NE.AND P5, PT, R44, RZ, PT ;  /* 0x000000ff2c00720c */ /* 0x000fc80003fa5270 */
[----:B------:R-:W-:Y:S02]  /*19e0*/  P2R R20, PR, RZ, 0x20 ;  /* 0x00000020ff147803 */ /* 0x000fe40000000000 */
[----:B------:R-:W-:Y:S01]  /*19f0*/  ISETP.NE.AND P5, PT, R45, RZ, PT ;  /* 0x000000ff2d00720c */ /* 0x000fe20003fa5270 */
[----:B0-----:R-:W-:Y:S02]  /*1a00*/  @P4 IMAD R13, R13, R22, RZ ;  /* 0x000000160d0d4224 */ /* 0x001fe400078e02ff */
[----:B------:R-:W3:Y:S10]  /*1a10*/  @P4 LDC R22, c[0x0][0x24c] ;  /* 0x00009300ff164b82 */ /* 0x000ef40000000800 */
[----:B-1----:R-:W-:-:S04]  /*1a20*/  @P5 LEA R36, P0, R102, UR16, 0x2 ;  /* 0x0000001066245c11 */ /* 0x002fc8000f8010ff */
[----:B------:R-:W-:Y:S01]  /*1a30*/  @P5 IADD3.X R37, R73, UR15, RZ, P0, !PT ;  /* 0x0000000f49255c10 */ /* 0x000fe200087fe4ff */
[----:B---3--:R-:W-:Y:S01]  /*1a40*/  @P4 IMAD R5, R5, R22, R13 ;  /* 0x0000001605054224 */ /* 0x008fe200078e020d */
[----:B------:R-:W-:-:S04]  /*1a50*/  @P5 LEA R22, P0, R104, UR14, 0x2 ;  /* 0x0000000e68165c11 */ /* 0x000fc8000f8010ff */
[----:B------:R-:W-:Y:S02]  /*1a60*/  @P5 LEA.HI.X R23, R104, UR22, R57, 0x2, P0 ;  /* 0x0000001668175c11 */ /* 0x000fe400080f1439 */
[----:B------:R-:W-:Y:S02]  /*1a70*/  ISETP.NE.AND P5, PT, R20, RZ, PT ;  /* 0x000000ff1400720c */ /* 0x000fe40003fa5270 */
[----:B--2---:R-:W-:-:S04]  /*1a80*/  LEA R80, P0, R98, UR16, 0x2 ;  /* 0x0000001062507c11 */ /* 0x004fc8000f8010ff */
[----:B------:R-:W-:-:S07]  /*1a90*/  IADD3.X R81, R74, UR15, RZ, P0, !PT ;  /* 0x0000000f4a517c10 */ /* 0x000fce00087fe4ff */
[----:B------:R-:W-:-:S04]  /*1aa0*/  @P5 LEA R94, P0, R100, UR14, 0x2 ;  /* 0x0000000e645e5c11 */ /* 0x000fc8000f8010ff */
[----:B------:R-:W-:Y:S02]  /*1ab0*/  @P5 LEA.HI.X R95, R100, UR22, R58, 0x2, P0 ;  /* 0x00000016645f5c11 */ /* 0x000fe400080f143a */
[----:B------:R-:W-:Y:S01]  /*1ac0*/  ISETP.NE.AND P5, PT, R19, RZ, PT ;  /* 0x000000ff1300720c */ /* 0x000fe20003fa5270 */
[----:B------:R0:W-:-:S12]  /*1ad0*/  @P4 STG.E desc[UR4][R150.64], R5 ;  /* 0x0000000596004986 */ /* 0x0001d8000c101904 */
[----:B------:R-:W2:Y:S01]  /*1ae0*/  @P5 LDG.E R20, desc[UR4][R148.64] ;  /* 0x0000000494145981 */ /* 0x000ea2000c1e1900 */
[----:B------:R-:W1:Y:S02]  /*1af0*/  @P5 LDC R13, c[0x0][0x21c] ;  /* 0x00008700ff0d5b82 */ /* 0x000e640000000800 */
[----:B-1----:R-:W-:-:S06]  /*1b00*/  @P5 IMAD R2, R2, R13, RZ ;  /* 0x0000000d02025224 */ /* 0x002fcc00078e02ff */
[----:B------:R-:W2:Y:S02]  /*1b10*/  @P5 LDC R13, c[0x0][0x24c] ;  /* 0x00009300ff0d5b82 */ /* 0x000ea40000000800 */
[----:B--2---:R-:W-:-:S06]  /*1b20*/  @P5 IMAD R20, R20, R13, R2 ;  /* 0x0000000d14145224 */ /* 0x004fcc00078e0202 */
[----:B------:R-:W1:Y:S01]  /*1b30*/  @P6 LDC R13, c[0x0][0x21c] ;  /* 0x00008700ff0d6b82 */ /* 0x000e620000000800 */
[----:B------:R2:W-:Y:S04]  /*1b40*/  @P5 STG.E desc[UR4][R32.64], R20 ;  /* 0x0000001420005986 */ /* 0x0005e8000c101904 */
[----:B------:R-:W3:Y:S01]  /*1b50*/  @P6 LDG.E R2, desc[UR4][R26.64] ;  /* 0x000000041a026981 */ /* 0x000ee2000c1e1900 */
[----:B-1----:R-:W-:Y:S02]  /*1b60*/  @P6 IMAD R6, R6, R13, RZ ;  /* 0x0000000d06066224 */ /* 0x002fe400078e02ff */
[----:B------:R-:W3:Y:S01]  /*1b70*/  @P6 LDC R13, c[0x0][0x24c] ;  /* 0x00009300ff0d6b82 */ /* 0x000ee20000000800 */
[----:B0-----:R-:W-:Y:S02]  /*1b80*/  P2R R5, PR, RZ, 0x10 ;  /* 0x00000010ff057803 */ /* 0x001fe40000000000 */
[----:B------:R-:W-:-:S02]  /*1b90*/  ISETP.NE.AND P4, PT, R43, RZ, PT ;  /* 0x000000ff2b00720c */ /* 0x000fc40003f85270 */
[----:B------:R-:W-:Y:S02]  /*1ba0*/  P2R R9, PR, RZ, 0x8 ;  /* 0x00000008ff097803 */ /* 0x000fe40000000000 */
[----:B------:R-:W-:Y:S01]  /*1bb0*/  ISETP.NE.AND P3, PT, R42, RZ, PT ;  /* 0x000000ff2a00720c */ /* 0x000fe20003f65270 */
[----:B---3--:R-:W-:Y:S02]  /*1bc0*/  @P6 IMAD R6, R2, R13, R6 ;  /* 0x0000000d02066224 */ /* 0x008fe400078e0206 */
[----:B------:R-:W0:Y:S03]  /*1bd0*/  @P1 LDC R13, c[0x0][0x21c] ;  /* 0x00008700ff0d1b82 */ /* 0x000e260000000800 */
[----:B------:R1:W-:Y:S04]  /*1be0*/  @P6 STG.E desc[UR4][R38.64], R6 ;  /* 0x0000000626006986 */ /* 0x0003e8000c101904 */
[----:B------:R-:W3:Y:S01]  /*1bf0*/  @P1 LDG.E R2, desc[UR4][R26.64+0x4] ;  /* 0x000004041a021981 */ /* 0x000ee2000c1e1900 */
[----:B------:R-:W-:-:S02]  /*1c00*/  P2R R21, PR, RZ, 0x4 ;  /* 0x00000004ff157803 */ /* 0x000fc40000000000 */
[----:B------:R-:W-:Y:S02]  /*1c10*/  ISETP.NE.AND P2, PT, R41, RZ, PT ;  /* 0x000000ff2900720c */ /* 0x000fe40003f45270 */
[----:B------:R-:W-:-:S04]  /*1c20*/  @P4 LEA R138, P0, R96, UR14, 0x2 ;  /* 0x0000000e608a4c11 */ /* 0x000fc8000f8010ff */
[----:B------:R-:W-:Y:S02]  /*1c30*/  @P4 LEA.HI.X R139, R96, UR22, R59, 0x2, P0 ;  /* 0x00000016608b4c11 */ /* 0x000fe400080f143b */
[----:B------:R-:W-:Y:S01]  /*1c40*/  @P3 LEA R148, P0, R92, UR14, 0x2 ;  /* 0x0000000e5c943c11 */ /* 0x000fe2000f8010ff */
[----:B0-----:R-:W-:Y:S02]  /*1c50*/  @P1 IMAD R10, R10, R13, RZ ;  /* 0x0000000d0a0a1224 */ /* 0x001fe400078e02ff */
[----:B------:R-:W3:Y:S01]  /*1c60*/  @P1 LDC R13, c[0x0][0x24c] ;  /* 0x00009300ff0d1b82 */ /* 0x000ee20000000800 */
[----:B------:R-:W-:Y:S02]  /*1c70*/  @P3 LEA.HI.X R149, R92, UR22, R60, 0x2, P0 ;  /* 0x000000165c953c11 */ /* 0x000fe400080f143c */
[----:B------:R-:W-:Y:S02]  /*1c80*/  @P2 LEA R150, P0, R88, UR16, 0x2 ;  /* 0x0000001058962c11 */ /* 0x000fe4000f8010ff */
[----:B------:R-:W-:-:S02]  /*1c90*/  P2R R17, PR, RZ, 0x10 ;  /* 0x00000010ff117803 */ /* 0x000fc40000000000 */
[----:B------:R-:W-:Y:S02]  /*1ca0*/  @P2 IADD3.X R151, R75, UR15, RZ, P0, !PT ;  /* 0x0000000f4b972c10 */ /* 0x000fe400087fe4ff */
[----:B--2---:R-:W-:Y:S02]  /*1cb0*/  @P2 LEA R32, P0, R90, UR14, 0x2 ;  /* 0x0000000e5a202c11 */ /* 0x004fe4000f8010ff */
[----:B------:R-:W-:Y:S02]  /*1cc0*/  ISETP.NE.AND P4, PT, R44, RZ, PT ;  /* 0x000000ff2c00720c */ /* 0x000fe40003f85270 */
[----:B------:R-:W-:Y:S02]  /*1cd0*/  @P2 LEA.HI.X R33, R90, UR22, R61, 0x2, P0 ;  /* 0x000000165a212c11 */ /* 0x000fe400080f143d */
[----:B------:R-:W-:Y:S02]  /*1ce0*/  P2R R19, PR, RZ, 0x10 ;  /* 0x00000010ff137803 */ /* 0x000fe40000000000 */
[----:B------:R-:W-:-:S02]  /*1cf0*/  ISETP.NE.AND P0, PT, R47, RZ, PT ;  /* 0x000000ff2f00720c */ /* 0x000fc40003f05270 */
[----:B------:R-:W-:Y:S01]  /*1d00*/  ISETP.NE.AND P4, PT, R46, RZ, PT ;  /* 0x000000ff2e00720c */ /* 0x000fe20003f85270 */
[----:B---3--:R-:W-:-:S12]  /*1d10*/  @P1 IMAD R2, R2, R13, R10 ;  /* 0x0000000d02021224 */ /* 0x008fd800078e020a */
[----:B------:R-:W0:Y:S01]  /*1d20*/  @P4 LDC R13, c[0x0][0x21c] ;  /* 0x00008700ff0d4b82 */ /* 0x000e220000000800 */
[----:B------:R2:W-:Y:S04]  /*1d30*/  @P0 STG.E desc[UR4][R28.64], R2 ;  /* 0x000000021c000986 */ /* 0x0005e8000c101904 */
[----:B-1----:R-:W3:Y:S01]  /*1d40*/  @P4 LDG.E R6, desc[UR4][R26.64+0x8] ;  /* 0x000008041a064981 */ /* 0x002ee2000c1e1900 */
[----:B------:R-:W-:Y:S02]  /*1d50*/  ISETP.NE.AND P1, PT, R18, RZ, PT ;  /* 0x000000ff1200720c */ /* 0x000fe40003f25270 */
[----:B------:R-:W-:Y:S01]  /*1d60*/  LEA R38, P0, R84, UR16, 0x2 ;  /* 0x0000001054267c11 */ /* 0x000fe2000f8010ff */
[----:B0-----:R-:W-:Y:S02]  /*1d70*/  @P4 IMAD R14, R14, R13, RZ ;  /* 0x0000000d0e0e4224 */ /* 0x001fe400078e02ff */
[----:B------:R-:W3:Y:S01]  /*1d80*/  @P4 LDC R13, c[0x0][0x24c] ;  /* 0x00009300ff0d4b82 */ /* 0x000ee20000000800 */
[----:B------:R-:W-:-:S07]  /*1d90*/  IADD3.X R39, R76, UR15, RZ, P0, !PT ;  /* 0x0000000f4c277c10 */ /* 0x000fce00087fe4ff */
[----:B------:R-:W-:-:S04]  /*1da0*/  @P1 LEA R152, P0, R86, UR14, 0x2 ;  /* 0x0000000e56981c11 */ /* 0x000fc8000f8010ff */
[----:B------:R-:W-:Y:S02]  /*1db0*/  @P1 LEA.HI.X R153, R86, UR22, R62, 0x2, P0 ;  /* 0x0000001656991c11 */ /* 0x000fe400080f143e */
[----:B------:R-:W-:-:S13]  /*1dc0*/  ISETP.NE.AND P0, PT, R45, RZ, PT ;  /* 0x000000ff2d00720c */ /* 0x000fda0003f05270 */
[----:B--2---:R-:W0:Y:S01]  /*1dd0*/  @P0 LDC R2, c[0x0][0x24c] ;  /* 0x00009300ff020b82 */ /* 0x004e220000000800 */
[----:B---3--:R-:W-:-:S07]  /*1de0*/  @P4 IMAD R13, R6, R13, R14 ;  /* 0x0000000d060d4224 */ /* 0x008fce00078e020e */
[----:B------:R-:W1:Y:S01]  /*1df0*/  @P0 LDC R6, c[0x0][0x21c] ;  /* 0x00008700ff060b82 */ /* 0x000e620000000800 */
[----:B------:R-:W-:Y:S04]  /*1e00*/  @P4 STG.E desc[UR4][R34.64], R13 ;  /* 0x0000000d22004986 */ /* 0x000fe8000c101904 */
[----:B------:R-:W0:Y:S01]  /*1e10*/  @P0 LDG.E R37, desc[UR4][R36.64] ;  /* 0x0000000424250981 */ /* 0x000e22000c1e1900 */
[----:B------:R-:W-:Y:S01]  /*1e20*/  ISETP.NE.AND P4, PT, R19, RZ, PT ;  /* 0x000000ff1300720c */ /* 0x000fe20003f85270 */
[----:B-1----:R-:W-:-:S04]  /*1e30*/  @P0 IMAD R6, R3, R6, RZ ;  /* 0x0000000603060224 */ /* 0x002fc800078e02ff */
[----:B0-----:R-:W-:-:S08]  /*1e40*/  @P0 IMAD R19, R37, R2, R6 ;  /* 0x0000000225130224 */ /* 0x001fd000078e0206 */
[----:B------:R-:W0:Y:S01]  /*1e50*/  @P4 LDC R6, c[0x0][0x21c] ;  /* 0x00008700ff064b82 */ /* 0x000e220000000800 */
[----:B------:R-:W-:Y:S04]  /*1e60*/  @P0 STG.E desc[UR4][R22.64], R19 ;  /* 0x0000001316000986 */ /* 0x000fe8000c101904 */
[----:B------:R-:W2:Y:S03]  /*1e70*/  @P4 LDG.E R3, desc[UR4][R80.64] ;  /* 0x0000000450034981 */ /* 0x000ea6000c1e1900 */
[----:B------:R-:W2:Y:S01]  /*1e80*/  @P4 LDC R2, c[0x0][0x24c] ;  /* 0x00009300ff024b82 */ /* 0x000ea20000000800 */
[----:B0-----:R-:W-:-:S04]  /*1e90*/  @P4 IMAD R6, R7, R6, RZ ;  /* 0x0000000607064224 */ /* 0x001fc800078e02ff */
[----:B--2---:R-:W-:-:S05]  /*1ea0*/  @P4 IMAD R3, R3, R2, R6 ;  /* 0x0000000203034224 */ /* 0x004fca00078e0206 */
[----:B------:R0:W-:Y:S01]  /*1eb0*/  @P4 STG.E desc[UR4][R94.64], R3 ;  /* 0x000000035e004986 */ /* 0x0001e2000c101904 */
[----:B------:R-:W-:-:S13]  /*1ec0*/  ISETP.NE.AND P4, PT, R17, RZ, PT ;  /* 0x000000ff1100720c */ /* 0x000fda0003f85270 */
[----:B------:R-:W2:Y:S01]  /*1ed0*/  @P4 LDG.E R7, desc[UR4][R80.64+0x4] ;  /* 0x0000040450074981 */ /* 0x000ea2000c1e1900 */
[----:B------:R-:W1:Y:S08]  /*1ee0*/  @P4 LDC R6, c[0x0][0x21c] ;  /* 0x00008700ff064b82 */ /* 0x000e700000000800 */
[----:B------:R-:W2:Y:S08]  /*1ef0*/  @P4 LDC R2, c[0x0][0x24c] ;  /* 0x00009300ff024b82 */ /* 0x000eb00000000800 */
[----:B0-----:R-:W0:Y:S01]  /*1f00*/  @P2 LDC R3, c[0x0][0x21c] ;  /* 0x00008700ff032b82 */ /* 0x001e220000000800 */
[----:B-1----:R-:W-:-:S04]  /*1f10*/  @P4 IMAD R6, R11, R6, RZ ;  /* 0x000000060b064224 */ /* 0x002fc800078e02ff */
[----:B--2---:R-:W-:-:S03]  /*1f20*/  @P4 IMAD R7, R7, R2, R6 ;  /* 0x0000000207074224 */ /* 0x004fc600078e0206 */
[----:B------:R-:W1:Y:S02]  /*1f30*/  @P3 LDC R6, c[0x0][0x21c] ;  /* 0x00008700ff063b82 */ /* 0x000e640000000800 */
[----:B------:R2:W-:Y:S01]  /*1f40*/  @P4 STG.E desc[UR4][R138.64], R7 ;  /* 0x000000078a004986 */ /* 0x0005e2000c101904 */
[----:B------:R-:W-:-:S03]  /*1f50*/  ISETP.NE.AND P4, PT, R5, RZ, PT ;  /* 0x000000ff0500720c */ /* 0x000fc60003f85270 */
[----:B------:R-:W3:Y:S02]  /*1f60*/  @P3 LDG.E R5, desc[UR4][R80.64+0x8] ;  /* 0x0000080450053981 */ /* 0x000ee4000c1e1900 */
[----:B------:R-:W3:Y:S01]  /*1f70*/  @P3 LDC R2, c[0x0][0x24c] ;  /* 0x00009300ff023b82 */ /* 0x000ee20000000800 */
[----:B-1----:R-:W-:Y:S02]  /*1f80*/  @P3 IMAD R6, R15, R6, RZ ;  /* 0x000000060f063224 */ /* 0x002fe400078e02ff */
[----:B0-----:R-:W-:-:S05]  /*1f90*/  @P2 IMAD R3, R4, R3, RZ ;  /* 0x0000000304032224 */ /* 0x001fca00078e02ff */
[----:B--2---:R-:W0:Y:S01]  /*1fa0*/  @P1 LDC R7, c[0x0][0x21c] ;  /* 0x00008700ff071b82 */ /* 0x004e220000000800 */
[----:B---3--:R-:W-:-:S07]  /*1fb0*/  @P3 IMAD R5, R5, R2, R6 ;  /* 0x0000000205053224 */ /* 0x008fce00078e0206 */
[----:B------:R-:W1:Y:S01]  /*1fc0*/  @P2 LDC R2, c[0x0][0x24c] ;  /* 0x00009300ff022b82 */ /* 0x000e620000000800 */
[----:B------:R2:W-:Y:S04]  /*1fd0*/  @P3 STG.E desc[UR4][R148.64], R5 ;  /* 0x0000000594003986 */ /* 0x0005e8000c101904 */
[----:B------:R-:W1:Y:S01]  /*1fe0*/  @P2 LDG.E R151, desc[UR4][R150.64] ;  /* 0x0000000496972981 */ /* 0x000e62000c1e1900 */
[----:B------:R-:W-:Y:S02]  /*1ff0*/  ISETP.NE.AND P3, PT, R9, RZ, PT ;  /* 0x000000ff0900720c */ /* 0x000fe40003f65270 */
[----:B------:R-:W-:Y:S01]  /*2000*/  ISETP.NE.AND P0, PT, R31, RZ, PT ;  /* 0x000000ff1f00720c */ /* 0x000fe20003f05270 */
[----:B-1----:R-:W-:Y:S02]  /*2010*/  @P2 IMAD R3, R151, R2, R3 ;  /* 0x0000000297032224 */ /* 0x002fe400078e0203 */
[----:B------:R-:W1:Y:S03]  /*2020*/  @P1 LDC R2, c[0x0][0x24c] ;  /* 0x00009300ff021b82 */ /* 0x000e660000000800 */
[----:B------:R2:W-:Y:S04]  /*2030*/  @P2 STG.E desc[UR4][R32.64], R3 ;  /* 0x0000000320002986 */ /* 0x0005e8000c101904 */
[----:B------:R-:W1:Y:S01]  /*2040*/  @P1 LDG.E R9, desc[UR4][R38.64] ;  /* 0x0000000426091981 */ /* 0x000e62000c1e1900 */
[----:B0-----:R-:W-:Y:S01]  /*2050*/  @P1 IMAD R7, R8, R7, RZ ;  /* 0x0000000708071224 */ /* 0x001fe200078e02ff */
[----:B------:R-:W-:Y:S01]  /*2060*/  BSSY B0, `(.L_x_212) ;  /* 0x000000e000007945 */ /* 0x000fe20003800000 */
[----:B------:R-:W-:-:S02]  /*2070*/  ISETP.NE.AND P2, PT, R21, RZ, PT ;  /* 0x000000ff1500720c */ /* 0x000fc40003f45270 */
[----:B-1----:R-:W-:-:S05]  /*2080*/  @P1 IMAD R7, R9, R2, R7 ;  /* 0x0000000209071224 */ /* 0x002fca00078e0207 */
[----:B------:R2:W-:Y:S01]  /*2090*/  @P1 STG.E desc[UR4][R152.64], R7 ;  /* 0x0000000798001986 */ /* 0x0005e2000c101904 */
[----:B------:R-:W-:Y:S01]  /*20a0*/  ISETP.NE.AND P1, PT, R0, RZ, PT ;  /* 0x000000ff0000720c */ /* 0x000fe20003f25270 */
[----:B------:R-:W-:-:S12]  /*20b0*/  @!P0 BRA `(.L_x_213) ;  /* 0x0000000000208947 */ /* 0x000fd80003800000 */
[----:B------:R-:W3:Y:S01]  /*20c0*/  LDG.E R0, desc[UR4][R38.64+0x4] ;  /* 0x0000040426007981 */ /* 0x000ee2000c1e1900 */
[----:B------:R-:W-:Y:S01]  /*20d0*/  ULDC UR6, c[0x0][0x21c] ;  /* 0x0000870000067ab9 */ /* 0x000fe20000000800 */
[----:B------:R-:W-:Y:S01]  /*20e0*/  LEA R4, P0, R82, UR14, 0x2 ;  /* 0x0000000e52047c11 */ /* 0x000fe2000f8010ff */
[----:B--2---:R-:W-:Y:S01]  /*20f0*/  IMAD R3, R12, UR6, RZ ;  /* 0x000000060c037c24 */ /* 0x004fe2000f8e02ff */
[----:B------:R-:W-:Y:S02]  /*2100*/  ULDC UR6, c[0x0][0x24c] ;  /* 0x0000930000067ab9 */ /* 0x000fe40000000800 */
[----:B------:R-:W-:Y:S01]  /*2110*/  LEA.HI.X R5, R82, UR22, R63, 0x2, P0 ;  /* 0x0000001652057c11 */ /* 0x000fe200080f143f */
[----:B---3--:R-:W-:-:S05]  /*2120*/  IMAD R0, R0, UR6, R3 ;  /* 0x0000000600007c24 */ /* 0x008fca000f8e0203 */
[----:B------:R0:W-:Y:S03]  /*2130*/  STG.E desc[UR4][R4.64], R0 ;  /* 0x0000000004007986 */ /* 0x0001e6000c101904 */
.L_x_213:
[----:B------:R-:W-:Y:S05]  /*2140*/  BSYNC B0 ;  /* 0x0000000000007941 */ /* 0x000fea0003800000 */
.L_x_212:
[----:B------:R-:W-:-:S13]  /*2150*/  ISETP.NE.AND P0, PT, R25, RZ, PT ;  /* 0x000000ff1900720c */ /* 0x000fda0003f05270 */
[----:B------:R-:W-:Y:S05]  /*2160*/  @!P0 BRA `(.L_x_214) ;  /* 0x00000008001c8947 */ /* 0x000fea0003800000 */
[----:B------:R-:W3:Y:S01]  /*2170*/  LDG.E R38, desc[UR4][R38.64+0x8] ;  /* 0x0000080426267981 */ /* 0x000ee2000c1e1900 */
[----:B------:R-:W-:Y:S01]  /*2180*/  ULDC UR6, c[0x0][0x21c] ;  /* 0x0000870000067ab9 */ /* 0x000fe20000000800 */
[----:B0-----:R-:W-:Y:S01]  /*2190*/  LEA R4, P0, R78, UR14, 0x2 ;  /* 0x0000000e4e047c11 */ /* 0x001fe2000f8010ff */
[----:B--2---:R-:W-:Y:S01]  /*21a0*/  IMAD R3, R16, UR6, RZ ;  /* 0x0000000610037c24 */ /* 0x004fe2000f8e02ff */
[----:B------:R-:W-:Y:S02]  /*21b0*/  ULDC UR6, c[0x0][0x24c] ;  /* 0x0000930000067ab9 */ /* 0x000fe40000000800 */
[----:B------:R-:W-:Y:S01]  /*21c0*/  LEA.HI.X R5, R78, UR22, R64, 0x2, P0 ;  /* 0x000000164e057c11 */ /* 0x000fe200080f1440 */
[----:B---3--:R-:W-:-:S05]  /*21d0*/  IMAD R3, R38, UR6, R3 ;  /* 0x0000000626037c24 */ /* 0x008fca000f8e0203 */
[----:B------:R1:W-:Y:S01]  /*21e0*/  STG.E desc[UR4][R4.64], R3 ;  /* 0x0000000304007986 */ /* 0x0003e2000c101904 */
[----:B------:R-:W-:Y:S05]  /*21f0*/  BRA `(.L_x_214) ;  /* 0x0000000400f87947 */ /* 0x000fea0003800000 */
.L_x_211:
[C---:B------:R-:W-:Y:S01]  /*2200*/  @P1 LEA R32, P0, R136.reuse, UR14, 0x2 ;  /* 0x0000000e88201c11 */ /* 0x040fe2000f8010ff */
[----:B------:R-:W0:Y:S01]  /*2210*/  @P2 LDC R18, c[0x0][0x21c] ;  /* 0x00008700ff122b82 */ /* 0x000e220000000800 */
[----:B------:R-:W-:Y:S02]  /*2220*/  P2R R23, PR, RZ, 0x2 ;  /* 0x00000002ff177803 */ /* 0x000fe40000000000 */
[----:B------:R-:W-:Y:S02]  /*2230*/  @P1 LEA.HI.X R33, R136, UR22, R49, 0x2, P0 ;  /* 0x0000001688211c11 */ /* 0x000fe400080f1431 */
[C---:B------:R-:W-:Y:S02]  /*2240*/  @P2 LEA R94, P0, R130.reuse, UR14, 0x2 ;  /* 0x0000000e825e2c11 */ /* 0x040fe4000f8010ff */
[----:B------:R-:W-:Y:S02]  /*2250*/  P2R R21, PR, RZ, 0x8 ;  /* 0x00000008ff157803 */ /* 0x000fe40000000000 */
[----:B------:R-:W-:-:S02]  /*2260*/  @P2 LEA.HI.X R95, R130, UR22, R50, 0x2, P0 ;  /* 0x00000016825f2c11 */ /* 0x000fc400080f1432 */
[C---:B------:R-:W-:Y:S02]  /*2270*/  @P3 LEA R148, P0, R124.reuse, UR14, 0x2 ;  /* 0x0000000e7c943c11 */ /* 0x040fe4000f8010ff */
[----:B------:R-:W-:Y:S02]  /*2280*/  ISETP.NE.AND P1, PT, R47, RZ, PT ;  /* 0x000000ff2f00720c */ /* 0x000fe40003f25270 */
[----:B------:R-:W-:Y:S02]  /*2290*/  @P3 LEA.HI.X R149, R124, UR22, R51, 0x2, P0 ;  /* 0x000000167c953c11 */ /* 0x000fe400080f1433 */
[C---:B------:R-:W-:Y:S02]  /*22a0*/  @P4 LEA R152, P0, R120.reuse, UR14, 0x2 ;  /* 0x0000000e78984c11 */ /* 0x040fe4000f8010ff */
[----:B------:R-:W-:Y:S02]  /*22b0*/  ISETP.NE.AND P3, PT, R45, RZ, PT ;  /* 0x000000ff2d00720c */ /* 0x000fe40003f65270 */
[----:B------:R-:W-:-:S02]  /*22c0*/  @P4 LEA.HI.X R153, R120, UR22, R52, 0x2, P0 ;  /* 0x0000001678994c11 */ /* 0x000fc400080f1434 */
[----:B------:R-:W-:Y:S01]  /*22d0*/  @P5 LEA R150, P0, R116, UR14, 0x2 ;  /* 0x0000000e74965c11 */ /* 0x000fe2000f8010ff */
[----:B0-----:R-:W-:Y:S01]  /*22e0*/  @P2 IMAD R18, R5, R18, RZ ;  /* 0x0000001205122224 */ /* 0x001fe200078e02ff */
[----:B------:R-:W-:Y:S02]  /*22f0*/  P2R R22, PR, RZ, 0x8 ;  /* 0x00000008ff167803 */ /* 0x000fe40000000000 */
[----:B------:R-:W-:Y:S02]  /*2300*/  ISETP.NE.AND P3, PT, R46, RZ, PT ;  /* 0x000000ff2e00720c */ /* 0x000fe40003f65270 */
[----:B------:R-:W-:Y:S02]  /*2310*/  @P5 LEA.HI.X R151, R116, UR22, R53, 0x2, P0 ;  /* 0x0000001674975c11 */ /* 0x000fe400080f1435 */
[----:B------:R-:W-:Y:S02]  /*2320*/  @P6 LEA R80, P0, R112, UR14, 0x2 ;  /* 0x0000000e70506c11 */ /* 0x000fe4000f8010ff */
[----:B------:R-:W-:-:S02]  /*2330*/  P2R R17, PR, RZ, 0x20 ;  /* 0x00000020ff117803 */ /* 0x000fc40000000000 */
[----:B------:R-:W-:Y:S02]  /*2340*/  @P6 LEA.HI.X R81, R112, UR22, R54, 0x2, P0 ;  /* 0x0000001670516c11 */ /* 0x000fe400080f1436 */
[----:B------:R-:W-:Y:S02]  /*2350*/  @P1 LEA R36, P0, R108, UR14, 0x2 ;  /* 0x0000000e6c241c11 */ /* 0x000fe4000f8010ff */
[----:B------:R-:W-:Y:S02]  /*2360*/  ISETP.NE.AND P5, PT, R42, RZ, PT ;  /* 0x000000ff2a00720c */ /* 0x000fe40003fa5270 */
[----:B------:R-:W-:Y:S02]  /*2370*/  @P1 LEA.HI.X R37, R108, UR22, R55, 0x2, P0 ;  /* 0x000000166c251c11 */ /* 0x000fe400080f1437 */
[----:B------:R-:W-:Y:S02]  /*2380*/  @P3 LEA R34, P0, R106, UR14, 0x2 ;  /* 0x0000000e6a223c11 */ /* 0x000fe4000f8010ff */
[----:B------:R-:W-:-:S02]  /*2390*/  P2R R19, PR, RZ, 0x20 ;  /* 0x00000020ff137803 */ /* 0x000fc40000000000 */
[----:B------:R-:W-:Y:S02]  /*23a0*/  @P3 LEA.HI.X R35, R106, UR22, R56, 0x2, P0 ;  /* 0x000000166a233c11 */ /* 0x000fe400080f1438 */
[----:B------:R-:W-:Y:S02]  /*23b0*/  ISETP.NE.AND P3, PT, R22, RZ, PT ;  /* 0x000000ff1600720c */ /* 0x000fe40003f65270 */
[----:B------:R-:W-:Y:S02]  /*23c0*/  ISETP.NE.AND P5, PT, R43, RZ, PT ;  /* 0x000000ff2b00720c */ /* 0x000fe40003fa5270 */
[----:B------:R-:W-:Y:S02]  /*23d0*/  ISETP.NE.AND P1, PT, R23, RZ, PT ;  /* 0x000000ff1700720c */ /* 0x000fe40003f25270 */
[----:B------:R-:W-:Y:S02]  /*23e0*/  P2R R20, PR, RZ, 0x20 ;  /* 0x00000020ff147803 */ /* 0x000fe40000000000 */
[----:B------:R-:W-:-:S05]  /*23f0*/  ISETP.NE.AND P5, PT, R44, RZ, PT ;  /* 0x000000ff2c00720c */ /* 0x000fca0003fa5270 */
[----:B------:R-:W-:-:S04]  /*2400*/  @P3 LEA R38, P0, R104, UR14, 0x2 ;  /* 0x0000000e68263c11 */ /* 0x000fc8000f8010ff */
[----:B------:R-:W-:Y:S01]  /*2410*/  @P3 LEA.HI.X R39, R104, UR22, R57, 0x2, P0 ;  /* 0x0000001668273c11 */ /* 0x000fe200080f1439 */
[----:B------:R-:W0:Y:S01]  /*2420*/  @P1 LDC R5, c[0x0][0x21c] ;  /* 0x00008700ff051b82 */ /* 0x000e220000000800 */
[----:B------:R-:W-:Y:S02]  /*2430*/  ISETP.NE.AND P3, PT, R21, RZ, PT ;  /* 0x000000ff1500720c */ /* 0x000fe40003f65270 */
[----:B------:R-:W-:-:S04]  /*2440*/  @P5 LEA R28, P0, R100, UR14, 0x2 ;  /* 0x0000000e641c5c11 */ /* 0x000fc8000f8010ff */
[----:B------:R-:W-:Y:S01]  /*2450*/  @P5 LEA.HI.X R29, R100, UR22, R58, 0x2, P0 ;  /* 0x00000016641d5c11 */ /* 0x000fe200080f143a */
[----:B------:R-:W1:Y:S01]  /*2460*/  @P6 LDC R21, c[0x0][0x21c] ;  /* 0x00008700ff156b82 */ /* 0x000e620000000800 */
[----:B------:R-:W-:-:S07]  /*2470*/  ISETP.NE.AND P5, PT, R20, RZ, PT ;  /* 0x000000ff1400720c */ /* 0x000fce0003fa5270 */
[----:B------:R-:W2:Y:S06]  /*2480*/  @P3 LDC R22, c[0x0][0x21c] ;  /* 0x00008700ff163b82 */ /* 0x000eac0000000800 */
[----:B------:R-:W-:Y:S01]  /*2490*/  @P5 LEA R26, P0, R96, UR14, 0x2 ;  /* 0x0000000e601a5c11 */ /* 0x000fe2000f8010ff */
[----:B0-----:R-:W-:Y:S01]  /*24a0*/  @P1 IMAD R5, R0, R5, RZ ;  /* 0x0000000500051224 */ /* 0x001fe200078e02ff */
[----:B------:R-:W-:Y:S02]  /*24b0*/  P2R R0, PR, RZ, 0x2 ;  /* 0x00000002ff007803 */ /* 0x000fe40000000000 */
[----:B------:R-:W-:-:S02]  /*24c0*/  @P5 LEA.HI.X R27, R96, UR22, R59, 0x2, P0 ;  /* 0x00000016601b5c11 */ /* 0x000fc400080f143b */
[----:B------:R-:W-:Y:S01]  /*24d0*/  ISETP.NE.AND P5, PT, R19, RZ, PT ;  /* 0x000000ff1300720c */ /* 0x000fe20003fa5270 */
[----:B------:R0:W-:Y:S01]  /*24e0*/  @P1 STG.E desc[UR4][R32.64], R5 ;  /* 0x0000000520001986 */ /* 0x0001e2000c101904 */
[----:B------:R-:W-:Y:S01]  /*24f0*/  ISETP.NE.AND P1, PT, R25, RZ, PT ;  /* 0x000000ff1900720c */ /* 0x000fe20003f25270 */
[----:B-1----:R-:W-:Y:S02]  /*2500*/  @P6 IMAD R6, R6, R21, RZ ;  /* 0x0000001506066224 */ /* 0x002fe400078e02ff */
[----:B------:R-:W-:Y:S01]  /*2510*/  @P2 STG.E desc[UR4][R94.64], R18 ;  /* 0x000000125e002986 */ /* 0x000fe2000c101904 */
[----:B--2---:R-:W-:Y:S02]  /*2520*/  @P3 IMAD R9, R9, R22, RZ ;  /* 0x0000001609093224 */ /* 0x004fe400078e02ff */
[----:B------:R-:W1:Y:S03]  /*2530*/  @P4 LDC R22, c[0x0][0x21c] ;  /* 0x00008700ff164b82 */ /* 0x000e660000000800 */
[----:B------:R2:W-:Y:S02]  /*2540*/  @P3 STG.E desc[UR4][R148.64], R9 ;  /* 0x0000000994003986 */ /* 0x0005e4000c101904 */
[----:B0-----:R-:W-:-:S02]  /*2550*/  @P5 LEA R32, P0, R92, UR14, 0x2 ;  /* 0x0000000e5c205c11 */ /* 0x001fc4000f8010ff */
[----:B------:R-:W-:Y:S02]  /*2560*/  P2R R5, PR, RZ, 0x4 ;  /* 0x00000004ff057803 */ /* 0x000fe40000000000 */
[----:B------:R-:W-:Y:S02]  /*2570*/  @P5 LEA.HI.X R33, R92, UR22, R60, 0x2, P0 ;  /* 0x000000165c215c11 */ /* 0x000fe400080f143c */
[----:B------:R-:W-:Y:S02]  /*2580*/  ISETP.NE.AND P5, PT, R17, RZ, PT ;  /* 0x000000ff1100720c */ /* 0x000fe40003fa5270 */
[----:B------:R-:W-:Y:S01]  /*2590*/  ISETP.NE.AND P2, PT, R31, RZ, PT ;  /* 0x000000ff1f00720c */ /* 0x000fe20003f45270 */
[----:B-1----:R-:W-:-:S05]  /*25a0*/  @P4 IMAD R13, R13, R22, RZ ;  /* 0x000000160d0d4224 */ /* 0x002fca00078e02ff */
[----:B------:R0:W-:Y:S01]  /*25b0*/  @P4 STG.E desc[UR4][R152.64], R13 ;  /* 0x0000000d98004986 */ /* 0x0001e2000c101904 */
[----:B--2---:R-:W-:Y:S02]  /*25c0*/  P2R R9, PR, RZ, 0x8 ;  /* 0x00000008ff097803 */ /* 0x004fe40000000000 */
[----:B------:R-:W-:Y:S02]  /*25d0*/  ISETP.NE.AND P3, PT, R40, RZ, PT ;  /* 0x000000ff2800720c */ /* 0x000fe40003f65270 */
[----:B------:R-:W1:Y:S02]  /*25e0*/  @P5 LDC R17, c[0x0][0x21c] ;  /* 0x00008700ff115b82 */ /* 0x000e640000000800 */
[----:B------:R-:W-:Y:S02]  /*25f0*/  P2R R18, PR, RZ, 0x8 ;  /* 0x00000008ff127803 */ /* 0x000fe40000000000 */
[----:B0-----:R-:W-:Y:S02]  /*2600*/  P2R R13, PR, RZ, 0x10 ;  /* 0x00000010ff0d7803 */ /* 0x001fe40000000000 */
[----:B------:R-:W-:Y:S01]  /*2610*/  ISETP.NE.AND P4, PT, R41, RZ, PT ;  /* 0x000000ff2900720c */ /* 0x000fe20003f85270 */
[----:B-1----:R-:W-:-:S03]  /*2620*/  @P5 IMAD R2, R2, R17, RZ ;  /* 0x0000001102025224 */ /* 0x002fc600078e02ff */
[----:B------:R-:W-:Y:S02]  /*2630*/  P2R R17, PR, RZ, 0x10 ;  /* 0x00000010ff117803 */ /* 0x000fe40000000000 */
[----:B------:R0:W-:Y:S04]  /*2640*/  @P5 STG.E desc[UR4][R150.64], R2 ;  /* 0x0000000296005986 */ /* 0x0001e8000c101904 */
[----:B------:R1:W-:Y:S03]  /*2650*/  @P6 STG.E desc[UR4][R80.64], R6 ;  /* 0x0000000650006986 */ /* 0x0003e6000c101904 */
[----:B------:R-:W-:-:S04]  /*2660*/  @P4 LEA R138, P0, R90, UR14, 0x2 ;  /* 0x0000000e5a8a4c11 */ /* 0x000fc8000f8010ff */
[----:B------:R-:W-:Y:S02]  /*2670*/  @P4 LEA.HI.X R139, R90, UR22, R61, 0x2, P0 ;  /* 0x000000165a8b4c11 */ /* 0x000fe400080f143d */
[----:B------:R-:W-:Y:S02]  /*2680*/  ISETP.NE.AND P4, PT, R45, RZ, PT ;  /* 0x000000ff2d00720c */ /* 0x000fe40003f85270 */
[C---:B------:R-:W-:Y:S02]  /*2690*/  @P3 LEA R94, P0, R86.reuse, UR14, 0x2 ;  /* 0x0000000e565e3c11 */ /* 0x040fe4000f8010ff */
[----:B------:R-:W-:Y:S02]  /*26a0*/  P2R R19, PR, RZ, 0x10 ;  /* 0x00000010ff137803 */ /* 0x000fe40000000000 */
[----:B------:R-:W-:Y:S02]  /*26b0*/  ISETP.NE.AND P4, PT, R47, RZ, PT ;  /* 0x000000ff2f00720c */ /* 0x000fe40003f85270 */
[----:B------:R-:W-:-:S02]  /*26c0*/  @P3 LEA.HI.X R95, R86, UR22, R62, 0x2, P0 ;  /* 0x00000016565f3c11 */ /* 0x000fc400080f143e */
[----:B------:R-:W-:Y:S02]  /*26d0*/  ISETP.NE.AND P3, PT, R46, RZ, PT ;  /* 0x000000ff2e00720c */ /* 0x000fe40003f65270 */
[C---:B------:R-:W-:Y:S02]  /*26e0*/  @P2 LEA R148, P0, R82.reuse, UR14, 0x2 ;  /* 0x0000000e52942c11 */ /* 0x040fe4000f8010ff */
[----:B0-----:R-:W-:Y:S02]  /*26f0*/  P2R R2, PR, RZ, 0x20 ;  /* 0x00000020ff027803 */ /* 0x001fe40000000000 */
[----:B------:R-:W-:Y:S02]  /*2700*/  @P2 LEA.HI.X R149, R82, UR22, R63, 0x2, P0 ;  /* 0x0000001652952c11 */ /* 0x000fe400080f143f */
[----:B------:R-:W-:Y:S01]  /*2710*/  @P1 LEA R152, P0, R78, UR14, 0x2 ;  /* 0x0000000e4e981c11 */ /* 0x000fe2000f8010ff */
[----:B------:R-:W0:Y:S01]  /*2720*/  @P4 LDC R21, c[0x0][0x21c] ;  /* 0x00008700ff154b82 */ /* 0x000e220000000800 */
[----:B-1----:R-:W-:-:S02]  /*2730*/  P2R R6, PR, RZ, 0x40 ;  /* 0x00000040ff067803 */ /* 0x002fc40000000000 */
[----:B------:R-:W-:Y:S02]  /*2740*/  ISETP.NE.AND P6, PT, R44, RZ, PT ;  /* 0x000000ff2c00720c */ /* 0x000fe40003fc5270 */
[----:B------:R-:W-:Y:S02]  /*2750*/  ISETP.NE.AND P5, PT, R43, RZ, PT ;  /* 0x000000ff2b00720c */ /* 0x000fe40003fa5270 */
[----:B------:R-:W-:Y:S02]  /*2760*/  @P1 LEA.HI.X R153, R78, UR22, R64, 0x2, P0 ;  /* 0x000000164e991c11 */ /* 0x000fe400080f1440 */
[----:B------:R-:W-:Y:S01]  /*2770*/  ISETP.NE.AND P0, PT, R42, RZ, PT ;  /* 0x000000ff2a00720c */ /* 0x000fe20003f05270 */
[----:B0-----:R-:W-:-:S05]  /*2780*/  @P4 IMAD R20, R10, R21, RZ ;  /* 0x000000150a144224 */ /* 0x001fca00078e02ff */
[----:B------:R0:W-:Y:S01]  /*2790*/  @P4 STG.E desc[UR4][R36.64], R20 ;  /* 0x0000001424004986 */ /* 0x0001e2000c101904 */
[----:B------:R-:W-:Y:S02]  /*27a0*/  ISETP.NE.AND P4, PT, R19, RZ, PT ;  /* 0x000000ff1300720c */ /* 0x000fe40003f85270 */
[----:B------:R-:W1:Y:S11]  /*27b0*/  @P3 LDC R19, c[0x0][0x21c] ;  /* 0x00008700ff133b82 */ /* 0x000e760000000800 */
[----:B------:R-:W2:Y:S01]  /*27c0*/  @P4 LDC R10, c[0x0][0x21c] ;  /* 0x00008700ff0a4b82 */ /* 0x000ea20000000800 */
[----:B-1----:R-:W-:-:S07]  /*27d0*/  @P3 IMAD R22, R14, R19, RZ ;  /* 0x000000130e163224 */ /* 0x002fce00078e02ff */
[----:B------:R-:W1:Y:S01]  /*27e0*/  @P5 LDC R14, c[0x0][0x21c] ;  /* 0x00008700ff0e5b82 */ /* 0x000e620000000800 */
[----:B------:R0:W-:Y:S01]  /*27f0*/  @P3 STG.E desc[UR4][R34.64], R22 ;  /* 0x0000001622003986 */ /* 0x0001e2000c101904 */
[----:B------:R-:W-:-:S06]  /*2800*/  ISETP.NE.AND P3, PT, R18, RZ, PT ;  /* 0x000000ff1200720c */ /* 0x000fcc0003f65270 */
[----:B------:R-:W3:Y:S01]  /*2810*/  @P6 LDC R18, c[0x0][0x21c] ;  /* 0x00008700ff126b82 */ /* 0x000ee20000000800 */
[----:B--2---:R-:W-:-:S05]  /*2820*/  @P4 IMAD R23, R3, R10, RZ ;  /* 0x0000000a03174224 */ /* 0x004fca00078e02ff */
[----:B------:R0:W-:Y:S01]  /*2830*/  @P4 STG.E desc[UR4][R38.64], R23 ;  /* 0x0000001726004986 */ /* 0x0001e2000c101904 */
[----:B------:R-:W-:Y:S01]  /*2840*/  ISETP.NE.AND P4, PT, R17, RZ, PT ;  /* 0x000000ff1100720c */ /* 0x000fe20003f85270 */
[----:B------:R-:W2:Y:S08]  /*2850*/  @P0 LDC R10, c[0x0][0x21c] ;  /* 0x00008700ff0a0b82 */ /* 0x000eb00000000800 */
[----:B------:R-:W4:Y:S01]  /*2860*/  @P3 LDC R19, c[0x0][0x21c] ;  /* 0x00008700ff133b82 */ /* 0x000f220000000800 */
[----:B-1----:R-:W-:-:S07]  /*2870*/  @P5 IMAD R14, R11, R14, RZ ;  /* 0x0000000e0b0e5224 */ /* 0x002fce00078e02ff */
[----:B------:R-:W1:Y:S01]  /*2880*/  @P4 LDC R21, c[0x0][0x21c] ;  /* 0x00008700ff154b82 */ /* 0x000e620000000800 */
[----:B---3--:R-:W-:-:S05]  /*2890*/  @P6 IMAD R18, R7, R18, RZ ;  /* 0x0000001207126224 */ /* 0x008fca00078e02ff */
[----:B------:R0:W-:Y:S01]  /*28a0*/  @P6 STG.E desc[UR4][R28.64], R18 ;  /* 0x000000121c006986 */ /* 0x0001e2000c101904 */
[----:B------:R-:W-:Y:S01]  /*28b0*/  ISETP.NE.AND P6, PT, R6, RZ, PT ;  /* 0x000000ff0600720c */ /* 0x000fe20003fc5270 */
[----:B------:R-:W3:Y:S01]  /*28c0*/  @P2 LDC R17, c[0x0][0x21c] ;  /* 0x00008700ff112b82 */ /* 0x000ee20000000800 */
[----:B--2---:R-:W-:Y:S01]  /*28d0*/  @P0 IMAD R10, R15, R10, RZ ;  /* 0x0000000a0f0a0224 */ /* 0x004fe200078e02ff */
[----:B------:R0:W-:Y:S01]  /*28e0*/  @P5 STG.E desc[UR4][R26.64], R14 ;  /* 0x0000000e1a005986 */ /* 0x0001e2000c101904 */
[----:B------:R-:W-:-:S03]  /*28f0*/  ISETP.NE.AND P5, PT, R2, RZ, PT ;  /* 0x000000ff0200720c */ /* 0x000fc60003fa5270 */
[----:B------:R0:W-:Y:S02]  /*2900*/  @P0 STG.E desc[UR4][R32.64], R10 ;  /* 0x0000000a20000986 */ /* 0x0001e4000c101904 */
[----:B------:R-:W2:Y:S01]  /*2910*/  @P1 LDC R3, c[0x0][0x21c] ;  /* 0x00008700ff031b82 */ /* 0x000ea20000000800 */
[----:B----4-:R-:W-:Y:S02]  /*2920*/  @P3 IMAD R19, R8, R19, RZ ;  /* 0x0000001308133224 */ /* 0x010fe400078e02ff */
[----:B-1----:R-:W-:-:S05]  /*2930*/  @P4 IMAD R21, R4, R21, RZ ;  /* 0x0000001504154224 */ /* 0x002fca00078e02ff */
[----:B------:R0:W-:Y:S01]  /*2940*/  @P4 STG.E desc[UR4][R138.64], R21 ;  /* 0x000000158a004986 */ /* 0x0001e2000c101904 */
[----:B------:R-:W-:Y:S01]  /*2950*/  ISETP.NE.AND P4, PT, R13, RZ, PT ;  /* 0x000000ff0d00720c */ /* 0x000fe20003f85270 */
[----:B---3--:R-:W-:Y:S02]  /*2960*/  @P2 IMAD R17, R12, R17, RZ ;  /* 0x000000110c112224 */ /* 0x008fe400078e02ff */
[----:B------:R0:W-:Y:S01]  /*2970*/  @P3 STG.E desc[UR4][R94.64], R19 ;  /* 0x000000135e003986 */ /* 0x0001e2000c101904 */
[----:B------:R-:W-:-:S03]  /*2980*/  ISETP.NE.AND P3, PT, R9, RZ, PT ;  /* 0x000000ff0900720c */ /* 0x000fc60003f65270 */
[----:B------:R0:W-:Y:S01]  /*2990*/  @P2 STG.E desc[UR4][R148.64], R17 ;  /* 0x0000001194002986 */ /* 0x0001e2000c101904 */
[----:B------:R-:W-:Y:S01]  /*29a0*/  ISETP.NE.AND P2, PT, R5, RZ, PT ;  /* 0x000000ff0500720c */ /* 0x000fe20003f45270 */
[----:B--2---:R-:W-:-:S05]  /*29b0*/  @P1 IMAD R3, R16, R3, RZ ;  /* 0x0000000310031224 */ /* 0x004fca00078e02ff */
[----:B------:R0:W-:Y:S01]  /*29c0*/  @P1 STG.E desc[UR4][R152.64], R3 ;  /* 0x0000000398001986 */ /* 0x0001e2000c101904 */
[----:B------:R-:W-:-:S13]  /*29d0*/  ISETP.NE.AND P1, PT, R0, RZ, PT ;  /* 0x000000ff0000720c */ /* 0x000fda0003f25270 */
.L_x_214:
[----:B------:R-:W-:Y:S05]  /*29e0*/  BSYNC B1 ;  /* 0x0000000000017941 */ /* 0x000fea0003800000 */
.L_x_210:
[----:B0-----:R-:W0:Y:S01]  /*29f0*/  LDC R0, c[0x0][0x274] ;  /* 0x00009d00ff007b82 */ /* 0x001e220000000800 */
[----:B------:R-:W-:Y:S01]  /*2a00*/  UMOV UR29, UR19 ;  /* 0x00000013001d7c82 */ /* 0x000fe20008000000 */
[----:B------:R-:W-:Y:S01]  /*2a10*/  ULDC.64 UR8, c[0x0][0x278] ;  /* 0x00009e0000087ab9 */ /* 0x000fe20000000a00 */
[----:B------:R-:W-:Y:S01]  /*2a20*/  ULDC.64 UR6, c[0x0][0x280] ;  /* 0x0000a00000067ab9 */ /* 0x000fe20000000a00 */
[----:B------:R-:W-:Y:S02]  /*2a30*/  UIMAD.WIDE.U32 UR28, UR17, UR8, UR28 ;  /* 0x00000008111c72a5 */ /* 0x000fe4000f8e001c */
[----:B------:R-:W-:Y:S01]  /*2a40*/  UIMAD.WIDE.U32 UR12, UR17, UR6, UR12 ;  /* 0x00000006110c72a5 */ /* 0x000fe2000f8e000c */
[----:B------:R-:W-:Y:S01]  /*2a50*/  ULDC UR8, c[0x0][0x14] ;  /* 0x0000050000087ab9 */ /* 0x000fe20000000800 */
[----:B------:R-:W-:Y:S02]  /*2a60*/  UIADD3 UR26, UP1, UR26, UR10, URZ ;  /* 0x0000000a1a1a7290 */ /* 0x000fe4000ff3e03f */
[----:B------:R-:W-:-:S02]  /*2a70*/  UIADD3 UR18, UR8, UR18, URZ ;  /* 0x0000001208127290 */ /* 0x000fc4000fffe03f */
[----:B------:R-:W-:Y:S02]  /*2a80*/  UIMAD UR13, UR17, UR7, UR13 ;  /* 0x00000007110d72a4 */ /* 0x000fe4000f8e020d */
[----:B------:R-:W-:Y:S02]  /*2a90*/  UIADD3 UR7, UP2, UR16, UR10, URZ ;  /* 0x0000000a10077290 */ /* 0x000fe4000ff5e03f */
[----:B------:R-:W-:Y:S02]  /*2aa0*/  ULEA UR14, UP0, UR20, UR14, 0x2 ;  /* 0x0000000e140e7291 */ /* 0x000fe4000f80103f */
[----:B------:R-:W-:Y:S02]  /*2ab0*/  UIADD3.X UR6, UR15, UR24, URZ, UP2, !UPT ;  /* 0x000000180f067290 */ /* 0x000fe400097fe43f */
[----:B------:R-:W-:Y:S02]  /*2ac0*/  UIADD3.X UR25, UR25, UR24, URZ, UP1, !UPT ;  /* 0x0000001819197290 */ /* 0x000fe40008ffe43f */
[----:B------:R-:W-:Y:S01]  /*2ad0*/  UIMAD UR19, UR17, UR9, UR29 ;  /* 0x00000009111372a4 */ /* 0x000fe2000f8e021d */
[----:B0-----:R-:W-:Y:S01]  /*2ae0*/  ISETP.LE.AND P0, PT, R0, UR18, PT ;  /* 0x0000001200007c0c */ /* 0x001fe2000bf03270 */
[----:B------:R-:W-:-:S02]  /*2af0*/  USEL UR16, UR16, UR7, !UP3 ;  /* 0x0000000710107287 */ /* 0x000fc4000d800000 */
[----:B------:R-:W-:Y:S02]  /*2b00*/  USEL UR26, UR26, URZ, UP3 ;  /* 0x0000003f1a1a7287 */ /* 0x000fe40009800000 */
[----:B------:R-:W-:Y:S02]  /*2b10*/  UIADD3.X UR22, UR22, UR23, URZ, UP0, !UPT ;  /* 0x0000001716167290 */ /* 0x000fe400087fe43f */
[----:B------:R-:W-:Y:S02]  /*2b20*/  USEL UR15, UR15, UR6, !UP3 ;  /* 0x000000060f0f7287 */ /* 0x000fe4000d800000 */
[----:B------:R-:W-:-:S04]  /*2b30*/  USEL UR25, UR25, URZ, UP3 ;  /* 0x0000003f19197287 */ /* 0x000fc80009800000 */
[----:B------:R-:W-:Y:S08]  /*2b40*/  @P0 BRA `(.L_x_215) ;  /* 0x0000000000040947 */ /* 0x000ff00003800000 */
[----:B------:R-:W-:Y:S05]  /*2b50*/  BRA `(.L_x_216) ;  /* 0xffffffe0004c7947 */ /* 0x000fea000383ffff */
.L_x_215:
[----:B------:R-:W-:Y:S05]  /*2b60*/  EXIT ;  /* 0x000000000000794d */ /* 0x000fea0003800000 */
.L_x_217:
        /* <DEDUP_REMOVED lines=9> */
.L_x_330:


//--------------------- .text._ZN7cutlass9reference6device6kernel12BlockForEachIiNS1_6detail17RandomUniformFuncIiEEEEvPT_mNT0_6ParamsE --------------------------
	.section	.text._ZN7cutlass9reference6device6kernel12BlockForEachIiNS1_6detail17RandomUniformFuncIiEEEEvPT_mNT0_6ParamsE,"ax",@progbits
	.align	128
        .global         _ZN7cutlass9reference6device6kernel12BlockForEachIiNS1_6detail17RandomUniformFuncIiEEEEvPT_mNT0_6ParamsE
        .type           _ZN7cutlass9reference6device6kernel12BlockForEachIiNS1_6detail17RandomUniformFuncIiEEEEvPT_mNT0_6ParamsE,@function
        .size           _ZN7cutlass9reference6device6kernel12BlockForEachIiNS1_6detail17RandomUniformFuncIiEEEEvPT_mNT0_6ParamsE,(.L_x_331 - _ZN7cutlass9reference6device6kernel12BlockForEachIiNS1_6detail17RandomUniformFuncIiEEEEvPT_mNT0_6ParamsE)
        .other          _ZN7cutlass9reference6device6kernel12BlockForEachIiNS1_6detail17RandomUniformFuncIiEEEEvPT_mNT0_6ParamsE,@"STO_CUDA_ENTRY STV_DEFAULT"
_ZN7cutlass9reference6device6kernel12BlockForEachIiNS1_6detail17RandomUniformFuncIiEEEEvPT_mNT0_6ParamsE:
.text._ZN7cutlass9reference6device6kernel12BlockForEachIiNS1_6detail17RandomUniformFuncIiEEEEvPT_mNT0_6ParamsE:
[----:B------:R-:W0:Y:S08]  /*0000*/  LDC R1, c[0x0][0x28] ;  /* 0x00000a00ff017b82 */ /* 0x000e300000000800 */
[----:B------:R-:W1:Y:S01]  /*0010*/  LDC.U8 R0, c[0x0][0x24c] ;  /* 0x00009300ff007b82 */ /* 0x000e620000000000 */
[----:B------:R-:W2:Y:S01]  /*0020*/  S2R R14, SR_CTAID.X ;  /* 0x00000000000e7919 */ /* 0x000ea20000002500 */
[----:B0-----:R-:W-:Y:S01]  /*0030*/  VIADD R1, R1, 0xffffffa0 ;  /* 0xffffffa001017836 */ /* 0x001fe20000000000 */
[----:B------:R-:W-:Y:S01]  /*0040*/  ULDC UR4, c[0x0][0x0] ;  /* 0x0000000000047ab9 */ /* 0x000fe20000000800 */
[----:B------:R-:W-:Y:S01]  /*0050*/  ULDC.64 UR14, c[0x0][0x208] ;  /* 0x00008200000e7ab9 */ /* 0x000fe20000000a00 */
[----:B------:R-:W2:Y:S01]  /*0060*/  S2R R15, SR_TID.X ;  /* 0x00000000000f7919 */ /* 0x000ea20000002100 */
[----:B------:R-:W-:Y:S02]  /*0070*/  BSSY B1, `(.L_x_218) ;  /* 0x0000123000017945 */ /* 0x000fe40003800000 */
[----:B------:R-:W1:Y:S08]  /*0080*/  LDC.U8 R11, c[0x0][0x24d] ;  /* 0x00009340ff0b7b82 */ /* 0x000e700000000000 */
[----:B------:R-:W0:Y:S08]  /*0090*/  LDC.U8 R10, c[0x0][0x24e] ;  /* 0x00009380ff0a7b82 */ /* 0x000e300000000000 */
[----:B------:R-:W3:Y:S08]  /*00a0*/  LDC.64 R4, c[0x0][0x220] ;  /* 0x00008800ff047b82 */ /* 0x000ef00000000a00 */
[----:B------:R-:W4:Y:S01]  /*00b0*/  LDC.U8 R9, c[0x0][0x24f] ;  /* 0x000093c0ff097b82 */ /* 0x000f220000000000 */
[----:B-1----:R-:W-:Y:S01]  /*00c0*/  PRMT R11, R11, 0x7604, R0 ;  /* 0x000076040b0b7816 */ /* 0x002fe20000000000 */
[----:B--2---:R-:W-:-:S02]  /*00d0*/  IMAD R15, R14, UR4, R15 ;  /* 0x000000040e0f7c24 */ /* 0x004fc4000f8e020f */
[----:B------:R-:W-:-:S04]  /*00e0*/  IMAD.MOV.U32 R14, RZ, RZ, RZ ;  /* 0x000000ffff0e7224 */ /* 0x000fc800078e00ff */
[----:B------:R-:W1:Y:S01]  /*00f0*/  LDC R8, c[0x0][0x248] ;  /* 0x00009200ff087b82 */ /* 0x000e620000000800 */
[----:B0-----:R-:W-:Y:S02]  /*0100*/  PRMT R10, R10, 0x7054, R11 ;  /* 0x000070540a0a7816 */ /* 0x001fe4000000000b */
[----:B------:R-:W-:-:S05]  /*0110*/  ISETP.NE.AND P0, PT, R15, RZ, PT ;  /* 0x000000ff0f00720c */ /* 0x000fca0003f05270 */
[----:B------:R-:W0:Y:S01]  /*0120*/  LDC.64 R18, c[0x0][0x220] ;  /* 0x00008800ff127b82 */ /* 0x000e220000000a00 */
[----:B---3--:R-:W-:Y:S02]  /*0130*/  LOP3.LUT R4, R4, 0xaad26b49, RZ, 0x3c, !PT ;  /* 0xaad26b4904047812 */ /* 0x008fe400078e3cff */
[----:B------:R-:W-:-:S03]  /*0140*/  LOP3.LUT R5, R5, 0xf7dcefdd, RZ, 0x3c, !PT ;  /* 0xf7dcefdd05057812 */ /* 0x000fc600078e3cff */
[----:B------:R-:W-:Y:S02]  /*0150*/  IMAD R11, R4, 0x4182bed5, RZ ;  /* 0x4182bed5040b7824 */ /* 0x000fe400078e02ff */
[----:B------:R-:W2:Y:S01]  /*0160*/  LDC.64 R6, c[0x0][0x228] ;  /* 0x00008a00ff067b82 */ /* 0x000ea20000000a00 */
[----:B----4-:R-:W-:Y:S01]  /*0170*/  PRMT R9, R9, 0x654, R10 ;  /* 0x0000065409097816 */ /* 0x010fe2000000000a */
[----:B------:R-:W-:Y:S01]  /*0180*/  IMAD R10, R5, -0x658354e5, RZ ;  /* 0x9a7cab1b050a7824 */ /* 0x000fe200078e02ff */
[C---:B------:R-:W-:Y:S01]  /*0190*/  LOP3.LUT R12, R11.reuse, 0x159a55e5, RZ, 0x3c, !PT ;  /* 0x159a55e50b0c7812 */ /* 0x040fe200078e3cff */
[C---:B------:R-:W-:Y:S02]  /*01a0*/  VIADD R5, R11.reuse, 0x75bcd15 ;  /* 0x075bcd150b057836 */ /* 0x040fe40000000000 */
[C---:B------:R-:W-:Y:S01]  /*01b0*/  VIADD R13, R10.reuse, 0x1f123bb5 ;  /* 0x1f123bb50a0d7836 */ /* 0x040fe20000000000 */
[C---:B------:R-:W-:Y:S01]  /*01c0*/  IADD3 R4, R11.reuse, 0x64f0c9, R10 ;  /* 0x0064f0c90b047810 */ /* 0x040fe20007ffe00a */
[----:B------:R-:W3:Y:S01]  /*01d0*/  LDC.64 R16, c[0x0][0x238] ;  /* 0x00008e00ff107b82 */ /* 0x000ee20000000a00 */
[----:B------:R-:W-:Y:S01]  /*01e0*/  LOP3.LUT R10, R10, 0x5491333, RZ, 0x3c, !PT ;  /* 0x054913330a0a7812 */ /* 0x000fe200078e3cff */
[----:B------:R-:W-:Y:S01]  /*01f0*/  VIADD R11, R11, 0x583f19 ;  /* 0x00583f190b0b7836 */ /* 0x000fe20000000000 */
[----:B-1----:R1:W-:Y:S04]  /*0200*/  STL.64 [R1+0x28], R8 ;  /* 0x0000280801007387 */ /* 0x0023e80000100a00 */
[----:B------:R1:W-:Y:S01]  /*0210*/  STL.64 [R1+0x30], R4 ;  /* 0x0000300401007387 */ /* 0x0003e20000100a00 */
[----:B------:R-:W4:Y:S03]  /*0220*/  LDC R0, c[0x0][0x230] ;  /* 0x00008c00ff007b82 */ /* 0x000f260000000800 */
[----:B0-----:R1:W-:Y:S04]  /*0230*/  STL.64 [R1], R18 ;  /* 0x0000001201007387 */ /* 0x0013e80000100a00 */
[----:B------:R1:W-:Y:S01]  /*0240*/  STL.64 [R1+0x38], R12 ;  /* 0x0000380c01007387 */ /* 0x0003e20000100a00 */
[----:B------:R-:W0:Y:S03]  /*0250*/  LDC.64 R2, c[0x0][0x240] ;  /* 0x00009000ff027b82 */ /* 0x000e260000000a00 */
[----:B--2---:R1:W-:Y:S04]  /*0260*/  STL.64 [R1+0x8], R6 ;  /* 0x0000080601007387 */ /* 0x0043e80000100a00 */
[----:B------:R1:W-:Y:S04]  /*0270*/  STL.64 [R1+0x40], R10 ;  /* 0x0000400a01007387 */ /* 0x0003e80000100a00 */
[----:B---3--:R1:W-:Y:S04]  /*0280*/  STL.64 [R1+0x18], R16 ;  /* 0x0000181001007387 */ /* 0x0083e80000100a00 */
[----:B----4-:R1:W-:Y:S04]  /*0290*/  STL [R1+0x10], R0 ;  /* 0x0000100001007387 */ /* 0x0103e80000100800 */
[----:B0-----:R1:W-:Y:S01]  /*02a0*/  STL.64 [R1+0x20], R2 ;  /* 0x0000200201007387 */ /* 0x0013e20000100a00 */
[----:B------:R-:W-:Y:S05]  /*02b0*/  @!P0 BRA `(.L_x_219) ;  /* 0x0000000c00f88947 */ /* 0x000fea0003800000 */
[----:B------:R-:W-:Y:S01]  /*02c0*/  HFMA2.MMA R21, -RZ, RZ, 0, 0 ;  /* 0x00000000ff157435 */ /* 0x000fe200000001ff */
[----:B-1----:R-:W-:Y:S02]  /*02d0*/  MOV R7, R15 ;  /* 0x0000000f00077202 */ /* 0x002fe40000000f00 */
[----:B------:R-:W-:-:S08]  /*02e0*/  MOV R4, R14 ;  /* 0x0000000e00047202 */ /* 0x000fd00000000f00 */
.L_x_225:
[----:B------:R-:W-:Y:S01]  /*02f0*/  LOP3.LUT P0, RZ, R7, 0x3, RZ, 0xc0, !PT ;  /* 0x0000000307ff7812 */ /* 0x000fe2000780c0ff */
[----:B------:R-:W-:-:S12]  /*0300*/  BSSY B0, `(.L_x_220) ;  /* 0x00000f2000007945 */ /* 0x000fd80003800000 */
[----:B0-----:R-:W-:Y:S05]  /*0310*/  @!P0 BRA `(.L_x_221) ;  /* 0x0000000c00c08947 */ /* 0x001fea0003800000 */
[----:B------:R-:W-:Y:S02]  /*0320*/  HFMA2.MMA R20, -RZ, RZ, 0, 0 ;  /* 0x00000000ff147435 */ /* 0x000fe400000001ff */
.L_x_224:
[----:B------:R-:W-:Y:S01]  /*0330*/  IMAD.MOV.U32 R18, RZ, RZ, RZ ;  /* 0x000000ffff127224 */ /* 0x000fe200078e00ff */
[----:B0-----:R-:W-:Y:S02]  /*0340*/  CS2R R10, SRZ ;  /* 0x00000000000a7805 */ /* 0x001fe4000001ff00 */
[----:B------:R-:W-:Y:S01]  /*0350*/  CS2R R12, SRZ ;  /* 0x00000000000c7805 */ /* 0x000fe2000001ff00 */
[----:B------:R-:W-:-:S07]  /*0360*/  IMAD.MOV.U32 R5, RZ, RZ, RZ ;  /* 0x000000ffff057224 */ /* 0x000fce00078e00ff */
.L_x_223:
[----:B------:R-:W-:Y:S01]  /*0370*/  LEA R0, R18, R1, 0x2 ;  /* 0x0000000112007211 */ /* 0x000fe200078e10ff */
[----:B------:R-:W0:Y:S05]  /*0380*/  LDC.64 R24, c[0x4][RZ] ;  /* 0x01000000ff187b82 */ /* 0x000e2a0000000a00 */
[----:B------:R-:W5:Y:S01]  /*0390*/  LDL R0, [R0+0x34] ;  /* 0x0000340000007983 */ /* 0x000f620000100800 */
[----:B------:R-:W-:Y:S02]  /*03a0*/  SHF.R.S32.HI R3, RZ, 0x1f, R21 ;  /* 0x0000001fff037819 */ /* 0x000fe40000011415 */
[----:B------:R-:W-:-:S03]  /*03b0*/  MOV R19, RZ ;  /* 0x000000ff00137202 */ /* 0x000fc60000000f00 */
[----:B------:R-:W-:Y:S02]  /*03c0*/  IMAD R3, R3, 0xc80, RZ ;  /* 0x00000c8003037824 */ /* 0x000fe400078e02ff */
[----:B0-----:R-:W-:-:S05]  /*03d0*/  IMAD.WIDE.U32 R24, R21, 0xc80, R24 ;  /* 0x00000c8015187825 */ /* 0x001fca00078e0018 */
[----:B------:R-:W-:-:S07]  /*03e0*/  IADD3 R3, R25, R3, RZ ;  /* 0x0000000319037210 */ /* 0x000fce0007ffe0ff */
.L_x_222:
[----:B------:R-:W-:Y:S02]  /*03f0*/  IMAD.MOV.U32 R2, RZ, RZ, 0x1 ;  /* 0x00000001ff027424 */ /* 0x000fe400078e00ff */
[----:B------:R-:W-:-:S03]  /*0400*/  IMAD.MOV.U32 R8, RZ, RZ, R24 ;  /* 0x000000ffff087224 */ /* 0x000fc600078e0018 */
[----:B------:R-:W-:Y:S01]  /*0410*/  SHF.L.U32 R9, R2, R19, RZ ;  /* 0x0000001302097219 */ /* 0x000fe200000006ff */
[----:B------:R-:W-:-:S03]  /*0420*/  IMAD R2, R18, 0x20, R19 ;  /* 0x0000002012027824 */ /* 0x000fc600078e0213 */
[----:B-----5:R-:W-:Y:S01]  /*0430*/  LOP3.LUT P0, RZ, R0, R9, RZ, 0xc0, !PT ;  /* 0x0000000900ff7212 */ /* 0x020fe2000780c0ff */
[----:B------:R-:W-:Y:S02]  /*0440*/  IMAD R2, R2, 0x5, RZ ;  /* 0x0000000502027824 */ /* 0x000fe400078e02ff */
[----:B------:R-:W-:Y:S02]  /*0450*/  IMAD.MOV.U32 R9, RZ, RZ, R3 ;  /* 0x000000ffff097224 */ /* 0x000fe400078e0003 */
[----:B------:R-:W-:-:S08]  /*0460*/  IMAD.WIDE R22, R2, 0x4, R8 ;  /* 0x0000000402167825 */ /* 0x000fd000078e0208 */
[----:B------:R-:W2:Y:S01]  /*0470*/  @P0 LDG.E R6, desc[UR14][R22.64+0x8] ;  /* 0x0000080e16060981 */ /* 0x000ea2000c1e1900 */
[----:B------:R-:W-:-:S03]  /*0480*/  IMAD.MOV.U32 R2, RZ, RZ, 0x2 ;  /* 0x00000002ff027424 */ /* 0x000fc600078e00ff */
[----:B------:R-:W3:Y:S04]  /*0490*/  @P0 LDG.E R16, desc[UR14][R22.64] ;  /* 0x0000000e16100981 */ /* 0x000ee8000c1e1900 */
[----:B------:R-:W4:Y:S01]  /*04a0*/  @P0 LDG.E R8, desc[UR14][R22.64+0x10] ;  /* 0x0000100e16080981 */ /* 0x000f22000c1e1900 */
[----:B------:R-:W-:-:S03]  /*04b0*/  SHF.L.U32 R27, R2, R19, RZ ;  /* 0x00000013021b7219 */ /* 0x000fc600000006ff */
[----:B------:R-:W4:Y:S04]  /*04c0*/  @P0 LDG.E R9, desc[UR14][R22.64+0x4] ;  /* 0x0000040e16090981 */ /* 0x000f28000c1e1900 */
[----:B------:R-:W4:Y:S01]  /*04d0*/  @P0 LDG.E R17, desc[UR14][R22.64+0xc] ;  /* 0x00000c0e16110981 */ /* 0x000f22000c1e1900 */
[----:B------:R-:W-:-:S13]  /*04e0*/  LOP3.LUT P1, RZ, R0, R27, RZ, 0xc0, !PT ;  /* 0x0000001b00ff7212 */ /* 0x000fda000782c0ff */
[----:B------:R-:W4:Y:S04]  /*04f0*/  @P1 LDG.E R2, desc[UR14][R22.64+0x14] ;  /* 0x0000140e16021981 */ /* 0x000f28000c1e1900 */
[----:B------:R-:W4:Y:S01]  /*0500*/  @P1 LDG.E R27, desc[UR14][R22.64+0x18] ;  /* 0x0000180e161b1981 */ /* 0x000f22000c1e1900 */
[----:B--2---:R-:W-:-:S03]  /*0510*/  @P0 LOP3.LUT R13, R13, R6, RZ, 0x3c, !PT ;  /* 0x000000060d0d0212 */ /* 0x004fc600078e3cff */
[----:B------:R-:W2:Y:S01]  /*0520*/  @P1 LDG.E R6, desc[UR14][R22.64+0x1c] ;  /* 0x00001c0e16061981 */ /* 0x000ea2000c1e1900 */
[----:B---3--:R-:W-:Y:S01]  /*0530*/  @P0 LOP3.LUT R5, R5, R16, RZ, 0x3c, !PT ;  /* 0x0000001005050212 */ /* 0x008fe200078e3cff */
[----:B------:R-:W-:Y:S01]  /*0540*/  IMAD.MOV.U32 R16, RZ, RZ, 0x4 ;  /* 0x00000004ff107424 */ /* 0x000fe200078e00ff */
[----:B----4-:R-:W-:Y:S02]  /*0550*/  @P0 LOP3.LUT R11, R11, R8, RZ, 0x3c, !PT ;  /* 0x000000080b0b0212 */ /* 0x010fe400078e3cff */
[----:B------:R-:W3:Y:S01]  /*0560*/  @P1 LDG.E R8, desc[UR14][R22.64+0x24] ;  /* 0x0000240e16081981 */ /* 0x000ee2000c1e1900 */
[----:B------:R-:W-:-:S03]  /*0570*/  @P0 LOP3.LUT R12, R12, R9, RZ, 0x3c, !PT ;  /* 0x000000090c0c0212 */ /* 0x000fc600078e3cff */
[----:B------:R-:W4:Y:S01]  /*0580*/  @P1 LDG.E R9, desc[UR14][R22.64+0x20] ;  /* 0x0000200e16091981 */ /* 0x000f22000c1e1900 */
[----:B------:R-:W-:Y:S02]  /*0590*/  @P0 LOP3.LUT R10, R10, R17, RZ, 0x3c, !PT ;  /* 0x000000110a0a0212 */ /* 0x000fe400078e3cff */
[----:B------:R-:W-:-:S04]  /*05a0*/  SHF.L.U32 R17, R16, R19, RZ ;  /* 0x0000001310117219 */ /* 0x000fc800000006ff */
[----:B------:R-:W-:Y:S02]  /*05b0*/  LOP3.LUT P0, RZ, R0, R17, RZ, 0xc0, !PT ;  /* 0x0000001100ff7212 */ /* 0x000fe4000780c0ff */
[----:B------:R-:W-:-:S11]  /*05c0*/  @P1 LOP3.LUT R5, R5, R2, RZ, 0x3c, !PT ;  /* 0x0000000205051212 */ /* 0x000fd600078e3cff */
[----:B------:R-:W4:Y:S04]  /*05d0*/  @P0 LDG.E R2, desc[UR14][R22.64+0x30] ;  /* 0x0000300e16020981 */ /* 0x000f28000c1e1900 */
[----:B------:R-:W4:Y:S04]  /*05e0*/  @P0 LDG.E R17, desc[UR14][R22.64+0x2c] ;  /* 0x00002c0e16110981 */ /* 0x000f28000c1e1900 */
[----:B------:R-:W4:Y:S01]  /*05f0*/  @P0 LDG.E R16, desc[UR14][R22.64+0x28] ;  /* 0x0000280e16100981 */ /* 0x000f22000c1e1900 */
[----:B------:R-:W-:Y:S02]  /*0600*/  @P1 LOP3.LUT R12, R12, R27, RZ, 0x3c, !PT ;  /* 0x0000001b0c0c1212 */ /* 0x000fe400078e3cff */
[----:B--2---:R-:W-:-:S02]  /*0610*/  @P1 LOP3.LUT R13, R13, R6, RZ, 0x3c, !PT ;  /* 0x000000060d0d1212 */ /* 0x004fc400078e3cff */
[----:B------:R-:W2:Y:S01]  /*0620*/  @P0 LDG.E R6, desc[UR14][R22.64+0x38] ;  /* 0x0000380e16060981 */ /* 0x000ea2000c1e1900 */
[----:B---3--:R-:W-:Y:S01]  /*0630*/  @P1 LOP3.LUT R11, R11, R8, RZ, 0x3c, !PT ;  /* 0x000000080b0b1212 */ /* 0x008fe200078e3cff */
[----:B------:R-:W-:Y:S01]  /*0640*/  IMAD.MOV.U32 R8, RZ, RZ, 0x8 ;  /* 0x00000008ff087424 */ /* 0x000fe200078e00ff */
[----:B----4-:R-:W-:Y:S02]  /*0650*/  @P1 LOP3.LUT R10, R10, R9, RZ, 0x3c, !PT ;  /* 0x000000090a0a1212 */ /* 0x010fe400078e3cff */
[----:B------:R-:W3:Y:S02]  /*0660*/  @P0 LDG.E R9, desc[UR14][R22.64+0x34] ;  /* 0x0000340e16090981 */ /* 0x000ee4000c1e1900 */
[----:B------:R-:W-:-:S04]  /*0670*/  SHF.L.U32 R27, R8, R19, RZ ;  /* 0x00000013081b7219 */ /* 0x000fc800000006ff */
[----:B------:R-:W-:-:S13]  /*0680*/  LOP3.LUT P1, RZ, R0, R27, RZ, 0xc0, !PT ;  /* 0x0000001b00ff7212 */ /* 0x000fda000782c0ff */
[----:B------:R-:W4:Y:S01]  /*0690*/  @P1 LDG.E R8, desc[UR14][R22.64+0x3c] ;  /* 0x00003c0e16081981 */ /* 0x000f22000c1e1900 */
[----:B------:R-:W-:-:S03]  /*06a0*/  @P0 LOP3.LUT R13, R13, R2, RZ, 0x3c, !PT ;  /* 0x000000020d0d0212 */ /* 0x000fc600078e3cff */
[----:B------:R-:W4:Y:S04]  /*06b0*/  @P1 LDG.E R2, desc[UR14][R22.64+0x44] ;  /* 0x0000440e16021981 */ /* 0x000f28000c1e1900 */
[----:B------:R-:W4:Y:S01]  /*06c0*/  @P1 LDG.E R27, desc[UR14][R22.64+0x40] ;  /* 0x0000400e161b1981 */ /* 0x000f22000c1e1900 */
[----:B------:R-:W-:-:S03]  /*06d0*/  @P0 LOP3.LUT R12, R12, R17, RZ, 0x3c, !PT ;  /* 0x000000110c0c0212 */ /* 0x000fc600078e3cff */
[----:B------:R-:W4:Y:S01]  /*06e0*/  @P1 LDG.E R17, desc[UR14][R22.64+0x48] ;  /* 0x0000480e16111981 */ /* 0x000f22000c1e1900 */
[----:B------:R-:W-:Y:S01]  /*06f0*/  @P0 LOP3.LUT R5, R5, R16, RZ, 0x3c, !PT ;  /* 0x0000001005050212 */ /* 0x000fe200078e3cff */
[----:B------:R-:W-:Y:S01]  /*0700*/  IMAD.MOV.U32 R16, RZ, RZ, 0x10 ;  /* 0x00000010ff107424 */ /* 0x000fe200078e00ff */
[----:B--2---:R-:W-:Y:S02]  /*0710*/  @P0 LOP3.LUT R11, R11, R6, RZ, 0x3c, !PT ;  /* 0x000000060b0b0212 */ /* 0x004fe400078e3cff */
[----:B------:R-:W2:Y:S01]  /*0720*/  @P1 LDG.E R6, desc[UR14][R22.64+0x4c] ;  /* 0x00004c0e16061981 */ /* 0x000ea2000c1e1900 */
[----:B---3--:R-:W-:Y:S02]  /*0730*/  @P0 LOP3.LUT R10, R10, R9, RZ, 0x3c, !PT ;  /* 0x000000090a0a0212 */ /* 0x008fe400078e3cff */
[----:B------:R-:W-:-:S04]  /*0740*/  SHF.L.U32 R9, R16, R19, RZ ;  /* 0x0000001310097219 */ /* 0x000fc800000006ff */
[----:B------:R-:W-:-:S13]  /*0750*/  LOP3.LUT P0, RZ, R0, R9, RZ, 0xc0, !PT ;  /* 0x0000000900ff7212 */ /* 0x000fda000780c0ff */
[----:B------:R-:W3:Y:S01]  /*0760*/  @P0 LDG.E R16, desc[UR14][R22.64+0x50] ;  /* 0x0000500e16100981 */ /* 0x000ee2000c1e1900 */
[----:B----4-:R-:W-:-:S03]  /*0770*/  @P1 LOP3.LUT R13, R13, R2, RZ, 0x3c, !PT ;  /* 0x000000020d0d1212 */ /* 0x010fc600078e3cff */
[----:B------:R-:W4:Y:S04]  /*0780*/  @P0 LDG.E R9, desc[UR14][R22.64+0x54] ;  /* 0x0000540e16090981 */ /* 0x000f28000c1e1900 */
[----:B------:R-:W4:Y:S01]  /*0790*/  @P0 LDG.E R2, desc[UR14][R22.64+0x60] ;  /* 0x0000600e16020981 */ /* 0x000f22000c1e1900 */
[----:B------:R-:W-:-:S03]  /*07a0*/  @P1 LOP3.LUT R5, R5, R8, RZ, 0x3c, !PT ;  /* 0x0000000805051212 */ /* 0x000fc600078e3cff */
[----:B------:R-:W4:Y:S01]  /*07b0*/  @P0 LDG.E R8, desc[UR14][R22.64+0x58] ;  /* 0x0000580e16080981 */ /* 0x000f22000c1e1900 */
[----:B------:R-:W-:-:S03]  /*07c0*/  @P1 LOP3.LUT R12, R12, R27, RZ, 0x3c, !PT ;  /* 0x0000001b0c0c1212 */ /* 0x000fc600078e3cff */
[----:B------:R-:W4:Y:S01]  /*07d0*/  @P0 LDG.E R27, desc[UR14][R22.64+0x5c] ;  /* 0x00005c0e161b0981 */ /* 0x000f22000c1e1900 */
[----:B------:R-:W-:Y:S02]  /*07e0*/  @P1 LOP3.LUT R10, R10, R17, RZ, 0x3c, !PT ;  /* 0x000000110a0a1212 */ /* 0x000fe400078e3cff */
[----:B--2---:R-:W-:Y:S01]  /*07f0*/  @P1 LOP3.LUT R11, R11, R6, RZ, 0x3c, !PT ;  /* 0x000000060b0b1212 */ /* 0x004fe200078e3cff */
[----:B------:R-:W-:-:S05]  /*0800*/  IMAD.MOV.U32 R6, RZ, RZ, 0x20 ;  /* 0x00000020ff067424 */ /* 0x000fca00078e00ff */
[----:B------:R-:W-:-:S04]  /*0810*/  SHF.L.U32 R17, R6, R19, RZ ;  /* 0x0000001306117219 */ /* 0x000fc800000006ff */
[----:B------:R-:W-:-:S13]  /*0820*/  LOP3.LUT P1, RZ, R0, R17, RZ, 0xc0, !PT ;  /* 0x0000001100ff7212 */ /* 0x000fda000782c0ff */
[----:B------:R-:W2:Y:S04]  /*0830*/  @P1 LDG.E R17, desc[UR14][R22.64+0x68] ;  /* 0x0000680e16111981 */ /* 0x000ea8000c1e1900 */
[----:B------:R-:W2:Y:S01]  /*0840*/  @P1 LDG.E R6, desc[UR14][R22.64+0x64] ;  /* 0x0000640e16061981 */ /* 0x000ea2000c1e1900 */
[----:B---3--:R-:W-:-:S03]  /*0850*/  @P0 LOP3.LUT R5, R5, R16, RZ, 0x3c, !PT ;  /* 0x0000001005050212 */ /* 0x008fc600078e3cff */
[----:B------:R-:W3:Y:S01]  /*0860*/  @P1 LDG.E R16, desc[UR14][R22.64+0x6c] ;  /* 0x00006c0e16101981 */ /* 0x000ee2000c1e1900 */
[----:B----4-:R-:W-:-:S03]  /*0870*/  @P0 LOP3.LUT R11, R11, R2, RZ, 0x3c, !PT ;  /* 0x000000020b0b0212 */ /* 0x010fc600078e3cff */
[----:B------:R-:W4:Y:S01]  /*0880*/  @P1 LDG.E R2, desc[UR14][R22.64+0x74] ;  /* 0x0000740e16021981 */ /* 0x000f22000c1e1900 */
[----:B------:R-:W-:-:S03]  /*0890*/  @P0 LOP3.LUT R12, R12, R9, RZ, 0x3c, !PT ;  /* 0x000000090c0c0212 */ /* 0x000fc600078e3cff */
[----:B------:R-:W4:Y:S01]  /*08a0*/  @P1 LDG.E R9, desc[UR14][R22.64+0x70] ;  /* 0x0000700e16091981 */ /* 0x000f22000c1e1900 */
[----:B------:R-:W-:Y:S01]  /*08b0*/  @P0 LOP3.LUT R13, R13, R8, RZ, 0x3c, !PT ;  /* 0x000000080d0d0212 */ /* 0x000fe200078e3cff */
[----:B------:R-:W-:Y:S01]  /*08c0*/  IMAD.MOV.U32 R8, RZ, RZ, 0x40 ;  /* 0x00000040ff087424 */ /* 0x000fe200078e00ff */
[----:B------:R-:W-:-:S04]  /*08d0*/  @P0 LOP3.LUT R10, R10, R27, RZ, 0x3c, !PT ;  /* 0x0000001b0a0a0212 */ /* 0x000fc800078e3cff */
[----:B------:R-:W-:-:S04]  /*08e0*/  SHF.L.U32 R27, R8, R19, RZ ;  /* 0x00000013081b7219 */ /* 0x000fc800000006ff */
[----:B------:R-:W-:-:S13]  /*08f0*/  LOP3.LUT P0, RZ, R0, R27, RZ, 0xc0, !PT ;  /* 0x0000001b00ff7212 */ /* 0x000fda000780c0ff */
[----:B------:R-:W4:Y:S04]  /*0900*/  @P0 LDG.E R8, desc[UR14][R22.64+0x78] ;  /* 0x0000780e16080981 */ /* 0x000f28000c1e1900 */
[----:B------:R-:W4:Y:S01]  /*0910*/  @P0 LDG.E R27, desc[UR14][R22.64+0x84] ;  /* 0x0000840e161b0981 */ /* 0x000f22000c1e1900 */
[----:B--2---:R-:W-:-:S03]  /*0920*/  @P1 LOP3.LUT R12, R12, R17, RZ, 0x3c, !PT ;  /* 0x000000110c0c1212 */ /* 0x004fc600078e3cff */
[----:B------:R-:W2:Y:S01]  /*0930*/  @P0 LDG.E R17, desc[UR14][R22.64+0x7c] ;  /* 0x00007c0e16110981 */ /* 0x000ea2000c1e1900 */
[----:B------:R-:W-:-:S03]  /*0940*/  @P1 LOP3.LUT R5, R5, R6, RZ, 0x3c, !PT ;  /* 0x0000000605051212 */ /* 0x000fc600078e3cff */
[----:B------:R-:W2:Y:S01]  /*0950*/  @P0 LDG.E R6, desc[UR14][R22.64+0x80] ;  /* 0x0000800e16060981 */ /* 0x000ea2000c1e1900 */
[----:B---3--:R-:W-:-:S03]  /*0960*/  @P1 LOP3.LUT R13, R13, R16, RZ, 0x3c, !PT ;  /* 0x000000100d0d1212 */ /* 0x008fc600078e3cff */
[----:B------:R-:W3:Y:S01]  /*0970*/  @P0 LDG.E R16, desc[UR14][R22.64+0x88] ;  /* 0x0000880e16100981 */ /* 0x000ee2000c1e1900 */
[----:B----4-:R-:W-:Y:S01]  /*0980*/  @P1 LOP3.LUT R11, R11, R2, RZ, 0x3c, !PT ;  /* 0x000000020b0b1212 */ /* 0x010fe200078e3cff */
[----:B------:R-:W-:Y:S01]  /*0990*/  IMAD.MOV.U32 R2, RZ, RZ, 0x80 ;  /* 0x00000080ff027424 */ /* 0x000fe200078e00ff */
[----:B------:R-:W-:-:S04]  /*09a0*/  @P1 LOP3.LUT R10, R10, R9, RZ, 0x3c, !PT ;  /* 0x000000090a0a1212 */ /* 0x000fc800078e3cff */
[----:B------:R-:W-:-:S04]  /*09b0*/  SHF.L.U32 R9, R2, R19, RZ ;  /* 0x0000001302097219 */ /* 0x000fc800000006ff */
[----:B------:R-:W-:-:S13]  /*09c0*/  LOP3.LUT P1, RZ, R0, R9, RZ, 0xc0, !PT ;  /* 0x0000000900ff7212 */ /* 0x000fda000782c0ff */
[----:B------:R-:W4:Y:S04]  /*09d0*/  @P1 LDG.E R9, desc[UR14][R22.64+0x90] ;  /* 0x0000900e16091981 */ /* 0x000f28000c1e1900 */
[----:B------:R-:W4:Y:S01]  /*09e0*/  @P1 LDG.E R2, desc[UR14][R22.64+0x8c] ;  /* 0x00008c0e16021981 */ /* 0x000f22000c1e1900 */
[----:B------:R-:W-:-:S03]  /*09f0*/  @P0 LOP3.LUT R5, R5, R8, RZ, 0x3c, !PT ;  /* 0x0000000805050212 */ /* 0x000fc600078e3cff */
[----:B------:R-:W4:Y:S01]  /*0a00*/  @P1 LDG.E R8, desc[UR14][R22.64+0x94] ;  /* 0x0000940e16081981 */ /* 0x000f22000c1e1900 */
[----:B------:R-:W-:Y:S02]  /*0a10*/  @P0 LOP3.LUT R10, R10, R27, RZ, 0x3c, !PT ;  /* 0x0000001b0a0a0212 */ /* 0x000fe400078e3cff */
[----:B--2---:R-:W-:Y:S02]  /*0a20*/  @P0 LOP3.LUT R12, R12, R17, RZ, 0x3c, !PT ;  /* 0x000000110c0c0212 */ /* 0x004fe400078e3cff */
[----:B------:R-:W2:Y:S01]  /*0a30*/  @P1 LDG.E R17, desc[UR14][R22.64+0x98] ;  /* 0x0000980e16111981 */ /* 0x000ea2000c1e1900 */
[----:B------:R-:W-:-:S03]  /*0a40*/  @P0 LOP3.LUT R13, R13, R6, RZ, 0x3c, !PT ;  /* 0x000000060d0d0212 */ /* 0x000fc600078e3cff */
[----:B------:R-:W2:Y:S01]  /*0a50*/  @P1 LDG.E R6, desc[UR14][R22.64+0x9c] ;  /* 0x00009c0e16061981 */ /* 0x000ea2000c1e1900 */
[----:B---3--:R-:W-:Y:S01]  /*0a60*/  @P0 LOP3.LUT R11, R11, R16, RZ, 0x3c, !PT ;  /* 0x000000100b0b0212 */ /* 0x008fe200078e3cff */
[----:B------:R-:W-:-:S05]  /*0a70*/  IMAD.MOV.U32 R16, RZ, RZ, 0x100 ;  /* 0x00000100ff107424 */ /* 0x000fca00078e00ff */
[----:B------:R-:W-:-:S04]  /*0a80*/  SHF.L.U32 R27, R16, R19, RZ ;  /* 0x00000013101b7219 */ /* 0x000fc800000006ff */
[----:B------:R-:W-:-:S13]  /*0a90*/  LOP3.LUT P0, RZ, R0, R27, RZ, 0xc0, !PT ;  /* 0x0000001b00ff7212 */ /* 0x000fda000780c0ff */
[----:B------:R-:W3:Y:S01]  /*0aa0*/  @P0 LDG.E R16, desc[UR14][R22.64+0xa0] ;  /* 0x0000a00e16100981 */ /* 0x000ee2000c1e1900 */
[----:B----4-:R-:W-:-:S03]  /*0ab0*/  @P1 LOP3.LUT R12, R12, R9, RZ, 0x3c, !PT ;  /* 0x000000090c0c1212 */ /* 0x010fc600078e3cff */
[----:B------:R-:W4:Y:S01]  /*0ac0*/  @P0 LDG.E R9, desc[UR14][R22.64+0xa4] ;  /* 0x0000a40e16090981 */ /* 0x000f22000c1e1900 */
[----:B------:R-:W-:-:S03]  /*0ad0*/  @P1 LOP3.LUT R13, R13, R8, RZ, 0x3c, !PT ;  /* 0x000000080d0d1212 */ /* 0x000fc600078e3cff */
[----:B------:R-:W3:Y:S01]  /*0ae0*/  @P0 LDG.E R8, desc[UR14][R22.64+0xb0] ;  /* 0x0000b00e16080981 */ /* 0x000ee2000c1e1900 */
[----:B------:R-:W-:-:S03]  /*0af0*/  @P1 LOP3.LUT R5, R5, R2, RZ, 0x3c, !PT ;  /* 0x0000000205051212 */ /* 0x000fc600078e3cff */
[----:B------:R-:W3:Y:S01]  /*0b00*/  @P0 LDG.E R2, desc[UR14][R22.64+0xa8] ;  /* 0x0000a80e16020981 */ /* 0x000ee2000c1e1900 */
[----:B--2---:R-:W-:-:S03]  /*0b10*/  @P1 LOP3.LUT R10, R10, R17, RZ, 0x3c, !PT ;  /* 0x000000110a0a1212 */ /* 0x004fc600078e3cff */
[----:B------:R-:W2:Y:S01]  /*0b20*/  @P0 LDG.E R17, desc[UR14][R22.64+0xac] ;  /* 0x0000ac0e16110981 */ /* 0x000ea2000c1e1900 */
[----:B------:R-:W-:Y:S01]  /*0b30*/  @P1 LOP3.LUT R11, R11, R6, RZ, 0x3c, !PT ;  /* 0x000000060b0b1212 */ /* 0x000fe200078e3cff */
[----:B------:R-:W-:-:S05]  /*0b40*/  IMAD.MOV.U32 R6, RZ, RZ, 0x200 ;  /* 0x00000200ff067424 */ /* 0x000fca00078e00ff */
[----:B------:R-:W-:-:S04]  /*0b50*/  SHF.L.U32 R27, R6, R19, RZ ;  /* 0x00000013061b7219 */ /* 0x000fc800000006ff */
[----:B------:R-:W-:-:S13]  /*0b60*/  LOP3.LUT P1, RZ, R0, R27, RZ, 0xc0, !PT ;  /* 0x0000001b00ff7212 */ /* 0x000fda000782c0ff */
[----:B------:R-:W2:Y:S01]  /*0b70*/  @P1 LDG.E R6, desc[UR14][R22.64+0xb4] ;  /* 0x0000b40e16061981 */ /* 0x000ea2000c1e1900 */
[----:B----4-:R-:W-:-:S03]  /*0b80*/  @P0 LOP3.LUT R12, R12, R9, RZ, 0x3c, !PT ;  /* 0x000000090c0c0212 */ /* 0x010fc600078e3cff */
[----:B------:R-:W4:Y:S04]  /*0b90*/  @P1 LDG.E R27, desc[UR14][R22.64+0xb8] ;  /* 0x0000b80e161b1981 */ /* 0x000f28000c1e1900 */
[----:B------:R-:W4:Y:S01]  /*0ba0*/  @P1 LDG.E R9, desc[UR14][R22.64+0xc0] ;  /* 0x0000c00e16091981 */ /* 0x000f22000c1e1900 */
[----:B---3--:R-:W-:Y:S01]  /*0bb0*/  @P0 LOP3.LUT R5, R5, R16, RZ, 0x3c, !PT ;  /* 0x0000001005050212 */ /* 0x008fe200078e3cff */
[----:B------:R-:W-:Y:S01]  /*0bc0*/  IMAD.MOV.U32 R16, RZ, RZ, 0x400 ;  /* 0x00000400ff107424 */ /* 0x000fe200078e00ff */
[----:B------:R-:W-:Y:S02]  /*0bd0*/  @P0 LOP3.LUT R11, R11, R8, RZ, 0x3c, !PT ;  /* 0x000000080b0b0212 */ /* 0x000fe400078e3cff */
[----:B------:R-:W3:Y:S01]  /*0be0*/  @P1 LDG.E R8, desc[UR14][R22.64+0xc4] ;  /* 0x0000c40e16081981 */ /* 0x000ee2000c1e1900 */
[----:B------:R-:W-:-:S03]  /*0bf0*/  @P0 LOP3.LUT R13, R13, R2, RZ, 0x3c, !PT ;  /* 0x000000020d0d0212 */ /* 0x000fc600078e3cff */
[----:B------:R-:W3:Y:S01]  /*0c00*/  @P1 LDG.E R2, desc[UR14][R22.64+0xbc] ;  /* 0x0000bc0e16021981 */ /* 0x000ee2000c1e1900 */
[----:B--2---:R-:W-:Y:S02]  /*0c10*/  @P0 LOP3.LUT R10, R10, R17, RZ, 0x3c, !PT ;  /* 0x000000110a0a0212 */ /* 0x004fe400078e3cff */
[----:B------:R-:W-:-:S04]  /*0c20*/  SHF.L.U32 R17, R16, R19, RZ ;  /* 0x0000001310117219 */ /* 0x000fc800000006ff */
[----:B------:R-:W-:-:S13]  /*0c30*/  LOP3.LUT P0, RZ, R0, R17, RZ, 0xc0, !PT ;  /* 0x0000001100ff7212 */ /* 0x000fda000780c0ff */
[----:B------:R-:W2:Y:S04]  /*0c40*/  @P0 LDG.E R16, desc[UR14][R22.64+0xc8] ;  /* 0x0000c80e16100981 */ /* 0x000ea8000c1e1900 */
[----:B------:R-:W2:Y:S01]  /*0c50*/  @P0 LDG.E R17, desc[UR14][R22.64+0xcc] ;  /* 0x0000cc0e16110981 */ /* 0x000ea2000c1e1900 */
[----:B------:R-:W-:-:S03]  /*0c60*/  @P1 LOP3.LUT R5, R5, R6, RZ, 0x3c, !PT ;  /* 0x0000000605051212 */ /* 0x000fc600078e3cff */
[----:B------:R-:W2:Y:S01]  /*0c70*/  @P0 LDG.E R6, desc[UR14][R22.64+0xd0] ;  /* 0x0000d00e16060981 */ /* 0x000ea2000c1e1900 */
[----:B----4-:R-:W-:-:S03]  /*0c80*/  @P1 LOP3.LUT R10, R10, R9, RZ, 0x3c, !PT ;  /* 0x000000090a0a1212 */ /* 0x010fc600078e3cff */
[----:B------:R-:W4:Y:S01]  /*0c90*/  @P0 LDG.E R9, desc[UR14][R22.64+0xd4] ;  /* 0x0000d40e16090981 */ /* 0x000f22000c1e1900 */
[----:B---3--:R-:W-:Y:S01]  /*0ca0*/  @P1 LOP3.LUT R11, R11, R8, RZ, 0x3c, !PT ;  /* 0x000000080b0b1212 */ /* 0x008fe200078e3cff */
[----:B------:R-:W-:Y:S01]  /*0cb0*/  IMAD.MOV.U32 R8, RZ, RZ, 0x800 ;  /* 0x00000800ff087424 */ /* 0x000fe200078e00ff */
[----:B------:R-:W-:-:S04]  /*0cc0*/  @P1 LOP3.LUT R12, R12, R27, RZ, 0x3c, !PT ;  /* 0x0000001b0c0c1212 */ /* 0x000fc800078e3cff */
[----:B------:R-:W-:-:S04]  /*0cd0*/  SHF.L.U32 R27, R8, R19, RZ ;  /* 0x00000013081b7219 */ /* 0x000fc800000006ff */
[----:B------:R-:W-:Y:S02]  /*0ce0*/  LOP3.LUT P2, RZ, R0, R27, RZ, 0xc0, !PT ;  /* 0x0000001b00ff7212 */ /* 0x000fe4000784c0ff */
[----:B------:R-:W-:Y:S02]  /*0cf0*/  @P1 LOP3.LUT R13, R13, R2, RZ, 0x3c, !PT ;  /* 0x000000020d0d1212 */ /* 0x000fe400078e3cff */
[----:B------:R-:W3:Y:S01]  /*0d00*/  @P0 LDG.E R2, desc[UR14][R22.64+0xd8] ;  /* 0x0000d80e16020981 */ /* 0x000ee2000c1e1900 */
[----:B------:R-:W-:-:S05]  /*0d10*/  IMAD.MOV.U32 R8, RZ, RZ, 0x1000 ;  /* 0x00001000ff087424 */ /* 0x000fca00078e00ff */
[----:B------:R-:W-:-:S03]  /*0d20*/  SHF.L.U32 R27, R8, R19, RZ ;  /* 0x00000013081b7219 */ /* 0x000fc600000006ff */
[----:B------:R-:W3:Y:S01]  /*0d30*/  @P2 LDG.E R8, desc[UR14][R22.64+0xe4] ;  /* 0x0000e40e16082981 */ /* 0x000ee2000c1e1900 */
[----:B--2---:R-:W-:-:S03]  /*0d40*/  @P0 LOP3.LUT R5, R5, R16, RZ, 0x3c, !PT ;  /* 0x0000001005050212 */ /* 0x004fc600078e3cff */
[----:B------:R-:W2:Y:S01]  /*0d50*/  @P2 LDG.E R16, desc[UR14][R22.64+0xdc] ;  /* 0x0000dc0e16102981 */ /* 0x000ea2000c1e1900 */
[----:B------:R-:W-:-:S03]  /*0d60*/  @P0 LOP3.LUT R12, R12, R17, RZ, 0x3c, !PT ;  /* 0x000000110c0c0212 */ /* 0x000fc600078e3cff */
[----:B------:R-:W2:Y:S01]  /*0d70*/  @P2 LDG.E R17, desc[UR14][R22.64+0xe0] ;  /* 0x0000e00e16112981 */ /* 0x000ea2000c1e1900 */
[----:B------:R-:W-:-:S03]  /*0d80*/  @P0 LOP3.LUT R13, R13, R6, RZ, 0x3c, !PT ;  /* 0x000000060d0d0212 */ /* 0x000fc600078e3cff */
[----:B------:R-:W2:Y:S01]  /*0d90*/  @P2 LDG.E R6, desc[UR14][R22.64+0xec] ;  /* 0x0000ec0e16062981 */ /* 0x000ea2000c1e1900 */
[----:B----4-:R-:W-:-:S03]  /*0da0*/  @P0 LOP3.LUT R10, R10, R9, RZ, 0x3c, !PT ;  /* 0x000000090a0a0212 */ /* 0x010fc600078e3cff */
[----:B------:R-:W4:Y:S01]  /*0db0*/  @P2 LDG.E R9, desc[UR14][R22.64+0xe8] ;  /* 0x0000e80e16092981 */ /* 0x000f22000c1e1900 */
[----:B------:R-:W-:Y:S02]  /*0dc0*/  LOP3.LUT P1, RZ, R0, R27, RZ, 0xc0, !PT ;  /* 0x0000001b00ff7212 */ /* 0x000fe4000782c0ff */
[----:B---3--:R-:W-:-:S11]  /*0dd0*/  @P0 LOP3.LUT R11, R11, R2, RZ, 0x3c, !PT ;  /* 0x000000020b0b0212 */ /* 0x008fd600078e3cff */
[----:B------:R-:W3:Y:S01]  /*0de0*/  @P1 LDG.E R2, desc[UR14][R22.64+0xf0] ;  /* 0x0000f00e16021981 */ /* 0x000ee2000c1e1900 */
[----:B------:R-:W-:-:S03]  /*0df0*/  @P2 LOP3.LUT R13, R13, R8, RZ, 0x3c, !PT ;  /* 0x000000080d0d2212 */ /* 0x000fc600078e3cff */
[----:B------:R-:W3:Y:S01]  /*0e00*/  @P1 LDG.E R8, desc[UR14][R22.64+0x100] ;  /* 0x0001000e16081981 */ /* 0x000ee2000c1e1900 */
[----:B--2---:R-:W-:Y:S01]  /*0e10*/  @P2 LOP3.LUT R5, R5, R16, RZ, 0x3c, !PT ;  /* 0x0000001005052212 */ /* 0x004fe200078e3cff */
[----:B------:R-:W-:-:S05]  /*0e20*/  IMAD.MOV.U32 R16, RZ, RZ, 0x2000 ;  /* 0x00002000ff107424 */ /* 0x000fca00078e00ff */
[----:B------:R-:W-:Y:S02]  /*0e30*/  SHF.L.U32 R27, R16, R19, RZ ;  /* 0x00000013101b7219 */ /* 0x000fe400000006ff */
[----:B------:R-:W2:Y:S02]  /*0e40*/  @P1 LDG.E R16, desc[UR14][R22.64+0xf8] ;  /* 0x0000f80e16101981 */ /* 0x000ea4000c1e1900 */
[----:B------:R-:W-:Y:S02]  /*0e50*/  LOP3.LUT P0, RZ, R0, R27, RZ, 0xc0, !PT ;  /* 0x0000001b00ff7212 */ /* 0x000fe4000780c0ff */
[----:B------:R-:W2:Y:S01]  /*0e60*/  @P1 LDG.E R27, desc[UR14][R22.64+0xf4] ;  /* 0x0000f40e161b1981 */ /* 0x000ea2000c1e1900 */
[----:B------:R-:W-:Y:S02]  /*0e70*/  @P2 LOP3.LUT R12, R12, R17, RZ, 0x3c, !PT ;  /* 0x000000110c0c2212 */ /* 0x000fe400078e3cff */
[----:B------:R-:W-:Y:S01]  /*0e80*/  @P2 LOP3.LUT R11, R11, R6, RZ, 0x3c, !PT ;  /* 0x000000060b0b2212 */ /* 0x000fe200078e3cff */
[----:B------:R-:W2:Y:S01]  /*0e90*/  @P1 LDG.E R17, desc[UR14][R22.64+0xfc] ;  /* 0x0000fc0e16111981 */ /* 0x000ea2000c1e1900 */
[----:B----4-:R-:W-:-:S06]  /*0ea0*/  @P2 LOP3.LUT R10, R10, R9, RZ, 0x3c, !PT ;  /* 0x000000090a0a2212 */ /* 0x010fcc00078e3cff */
[----:B------:R-:W4:Y:S04]  /*0eb0*/  @P0 LDG.E R6, desc[UR14][R22.64+0x104] ;  /* 0x0001040e16060981 */ /* 0x000f28000c1e1900 */
[----:B------:R-:W4:Y:S01]  /*0ec0*/  @P0 LDG.E R9, desc[UR14][R22.64+0x108] ;  /* 0x0001080e16090981 */ /* 0x000f22000c1e1900 */
[----:B---3--:R-:W-:Y:S01]  /*0ed0*/  @P1 LOP3.LUT R5, R5, R2, RZ, 0x3c, !PT ;  /* 0x0000000205051212 */ /* 0x008fe200078e3cff */
[----:B------:R-:W-:Y:S01]  /*0ee0*/  IMAD.MOV.U32 R2, RZ, RZ, 0x4000 ;  /* 0x00004000ff027424 */ /* 0x000fe200078e00ff */
[----:B------:R-:W-:Y:S02]  /*0ef0*/  @P1 LOP3.LUT R11, R11, R8, RZ, 0x3c, !PT ;  /* 0x000000080b0b1212 */ /* 0x000fe400078e3cff */
[----:B--2---:R-:W-:Y:S02]  /*0f00*/  @P1 LOP3.LUT R12, R12, R27, RZ, 0x3c, !PT ;  /* 0x0000001b0c0c1212 */ /* 0x004fe400078e3cff */
[----:B------:R-:W-:-:S02]  /*0f10*/  SHF.L.U32 R27, R2, R19, RZ ;  /* 0x00000013021b7219 */ /* 0x000fc400000006ff */
[----:B------:R-:W2:Y:S02]  /*0f20*/  @P0 LDG.E R2, desc[UR14][R22.64+0x10c] ;  /* 0x00010c0e16020981 */ /* 0x000ea4000c1e1900 */
[----:B------:R-:W-:Y:S02]  /*0f30*/  LOP3.LUT P2, RZ, R0, R27, RZ, 0xc0, !PT ;  /* 0x0000001b00ff7212 */ /* 0x000fe4000784c0ff */
[----:B------:R-:W-:Y:S02]  /*0f40*/  @P1 LOP3.LUT R13, R13, R16, RZ, 0x3c, !PT ;  /* 0x000000100d0d1212 */ /* 0x000fe400078e3cff */
[----:B------:R-:W3:Y:S01]  /*0f50*/  @P0 LDG.E R16, desc[UR14][R22.64+0x114] ;  /* 0x0001140e16100981 */ /* 0x000ee2000c1e1900 */
[----:B------:R-:W-:Y:S02]  /*0f60*/  @P1 LOP3.LUT R10, R10, R17, RZ, 0x3c, !PT ;  /* 0x000000110a0a1212 */ /* 0x000fe400078e3cff */
[----:B----4-:R-:W-:Y:S01]  /*0f70*/  @P0 LOP3.LUT R5, R5, R6, RZ, 0x3c, !PT ;  /* 0x0000000605050212 */ /* 0x010fe200078e3cff */
[----:B------:R-:W4:Y:S01]  /*0f80*/  @P0 LDG.E R17, desc[UR14][R22.64+0x110] ;  /* 0x0001100e16110981 */ /* 0x000f22000c1e1900 */
[----:B------:R-:W-:-:S04]  /*0f90*/  @P0 LOP3.LUT R12, R12, R9, RZ, 0x3c, !PT ;  /* 0x000000090c0c0212 */ /* 0x000fc800078e3cff */
[----:B------:R-:W4:Y:S04]  /*0fa0*/  @P2 LDG.E R9, desc[UR14][R22.64+0x11c] ;  /* 0x00011c0e16092981 */ /* 0x000f28000c1e1900 */
[----:B------:R-:W4:Y:S04]  /*0fb0*/  @P2 LDG.E R8, desc[UR14][R22.64+0x118] ;  /* 0x0001180e16082981 */ /* 0x000f28000c1e1900 */
[----:B------:R-:W4:Y:S01]  /*0fc0*/  @P2 LDG.E R6, desc[UR14][R22.64+0x120] ;  /* 0x0001200e16062981 */ /* 0x000f22000c1e1900 */
[----:B--2---:R-:W-:Y:S01]  /*0fd0*/  @P0 LOP3.LUT R13, R13, R2, RZ, 0x3c, !PT ;  /* 0x000000020d0d0212 */ /* 0x004fe200078e3cff */
[----:B------:R-:W-:-:S05]  /*0fe0*/  IMAD.MOV.U32 R2, RZ, RZ, 0x8000 ;  /* 0x00008000ff027424 */ /* 0x000fca00078e00ff */
[----:B------:R-:W-:-:S04]  /*0ff0*/  SHF.L.U32 R27, R2, R19, RZ ;  /* 0x00000013021b7219 */ /* 0x000fc800000006ff */
[----:B------:R-:W-:Y:S02]  /*1000*/  LOP3.LUT P1, RZ, R0, R27, RZ, 0xc0, !PT ;  /* 0x0000001b00ff7212 */ /* 0x000fe4000782c0ff */
[----:B---3--:R-:W-:Y:S02]  /*1010*/  @P0 LOP3.LUT R11, R11, R16, RZ, 0x3c, !PT ;  /* 0x000000100b0b0212 */ /* 0x008fe400078e3cff */
[----:B------:R-:W2:Y:S01]  /*1020*/  @P2 LDG.E R16, desc[UR14][R22.64+0x128] ;  /* 0x0001280e16102981 */ /* 0x000ea2000c1e1900 */
[----:B----4-:R-:W-:-:S03]  /*1030*/  @P2 LOP3.LUT R12, R12, R9, RZ, 0x3c, !PT ;  /* 0x000000090c0c2212 */ /* 0x010fc600078e3cff */
[----:B------:R-:W3:Y:S01]  /*1040*/  @P2 LDG.E R9, desc[UR14][R22.64+0x124] ;  /* 0x0001240e16092981 */ /* 0x000ee2000c1e1900 */
[----:B------:R-:W-:Y:S02]  /*1050*/  @P0 LOP3.LUT R10, R10, R17, RZ, 0x3c, !PT ;  /* 0x000000110a0a0212 */ /* 0x000fe400078e3cff */
[----:B------:R-:W-:Y:S02]  /*1060*/  @P2 LOP3.LUT R5, R5, R8, RZ, 0x3c, !PT ;  /* 0x0000000805052212 */ /* 0x000fe400078e3cff */
[----:B------:R-:W-:Y:S01]  /*1070*/  @P2 LOP3.LUT R13, R13, R6, RZ, 0x3c, !PT ;  /* 0x000000060d0d2212 */ /* 0x000fe200078e3cff */
[----:B------:R-:W4:Y:S04]  /*1080*/  @P1 LDG.E R8, desc[UR14][R22.64+0x12c] ;  /* 0x00012c0e16081981 */ /* 0x000f28000c1e1900 */
[----:B------:R-:W4:Y:S04]  /*1090*/  @P1 LDG.E R17, desc[UR14][R22.64+0x130] ;  /* 0x0001300e16111981 */ /* 0x000f28000c1e1900 */
[----:B------:R-:W4:Y:S04]  /*10a0*/  @P1 LDG.E R6, desc[UR14][R22.64+0x134] ;  /* 0x0001340e16061981 */ /* 0x000f28000c1e1900 */
[----:B------:R-:W4:Y:S04]  /*10b0*/  @P1 LDG.E R2, desc[UR14][R22.64+0x13c] ;  /* 0x00013c0e16021981 */ /* 0x000f28000c1e1900 */
[----:B------:R-:W4:Y:S01]  /*10c0*/  @P1 LDG.E R27, desc[UR14][R22.64+0x138] ;  /* 0x0001380e161b1981 */ /* 0x000f22000c1e1900 */
[----:B------:R-:W-:-:S05]  /*10d0*/  VIADD R19, R19, 0x10 ;  /* 0x0000001013137836 */ /* 0x000fca0000000000 */
[----:B------:R-:W-:Y:S02]  /*10e0*/  ISETP.NE.AND P0, PT, R19, 0x20, PT ;  /* 0x000000201300780c */ /* 0x000fe40003f05270 */
[----:B--2---:R-:W-:Y:S02]  /*10f0*/  @P2 LOP3.LUT R11, R11, R16, RZ, 0x3c, !PT ;  /* 0x000000100b0b2212 */ /* 0x004fe400078e3cff */
[----:B---3--:R-:W-:Y:S02]  /*1100*/  @P2 LOP3.LUT R10, R10, R9, RZ, 0x3c, !PT ;  /* 0x000000090a0a2212 */ /* 0x008fe400078e3cff */
[----:B----4-:R-:W-:Y:S02]  /*1110*/  @P1 LOP3.LUT R5, R5, R8, RZ, 0x3c, !PT ;  /* 0x0000000805051212 */ /* 0x010fe400078e3cff */
[----:B------:R-:W-:Y:S02]  /*1120*/  @P1 LOP3.LUT R12, R12, R17, RZ, 0x3c, !PT ;  /* 0x000000110c0c1212 */ /* 0x000fe400078e3cff */
[----:B------:R-:W-:-:S02]  /*1130*/  @P1 LOP3.LUT R13, R13, R6, RZ, 0x3c, !PT ;  /* 0x000000060d0d1212 */ /* 0x000fc400078e3cff */
[----:B------:R-:W-:Y:S02]  /*1140*/  @P1 LOP3.LUT R11, R11, R2, RZ, 0x3c, !PT ;  /* 0x000000020b0b1212 */ /* 0x000fe400078e3cff */
[----:B------:R-:W-:Y:S01]  /*1150*/  @P1 LOP3.LUT R10, R10, R27, RZ, 0x3c, !PT ;  /* 0x0000001b0a0a1212 */ /* 0x000fe200078e3cff */
[----:B------:R-:W-:Y:S05]  /*1160*/  @P0 BRA `(.L_x_222) ;  /* 0xfffffff000a00947 */ /* 0x000fea000383ffff */
[----:B------:R-:W-:-:S04]  /*1170*/  IADD3 R18, R18, 0x1, RZ ;  /* 0x0000000112127810 */ /* 0x000fc80007ffe0ff */
[----:B------:R-:W-:-:S13]  /*1180*/  ISETP.GE.U32.AND P0, PT, R18, 0x5, PT ;  /* 0x000000051200780c */ /* 0x000fda0003f06070 */
[----:B------:R-:W-:Y:S05]  /*1190*/  @!P0 BRA `(.L_x_223) ;  /* 0xfffffff000748947 */ /* 0x000fea000383ffff */
[----:B------:R-:W-:Y:S01]  /*11a0*/  VIADD R20, R20, 0x1 ;  /* 0x0000000114147836 */ /* 0x000fe20000000000 */
[----:B------:R-:W-:Y:S01]  /*11b0*/  LOP3.LUT R3, R7, 0x3, RZ, 0xc0, !PT ;  /* 0x0000000307037812 */ /* 0x000fe200078ec0ff */
[----:B------:R0:W-:Y:S03]  /*11c0*/  STL [R1+0x34], R5 ;  /* 0x0000340501007387 */ /* 0x0001e60000100800 */
[----:B------:R-:W-:Y:S01]  /*11d0*/  ISETP.GT.U32.AND P0, PT, R3, R20, PT ;  /* 0x000000140300720c */ /* 0x000fe20003f04070 */
[----:B------:R0:W-:Y:S03]  /*11e0*/  STL.64 [R1+0x38], R12 ;  /* 0x0000380c01007387 */ /* 0x0001e60000100a00 */
[----:B------:R-:W-:Y:S01]  /*11f0*/  ISETP.GT.U32.AND.EX P0, PT, RZ, RZ, PT, P0 ;  /* 0x000000ffff00720c */ /* 0x000fe20003f04100 */
[----:B------:R0:W-:-:S12]  /*1200*/  STL.64 [R1+0x40], R10 ;  /* 0x0000400a01007387 */ /* 0x0001d80000100a00 */
[----:B------:R-:W-:Y:S05]  /*1210*/  @P0 BRA `(.L_x_224) ;  /* 0xfffffff000440947 */ /* 0x000fea000383ffff */
.L_x_221:
[----:B------:R-:W-:Y:S05]  /*1220*/  BSYNC B0 ;  /* 0x0000000000007941 */ /* 0x000fea0003800000 */
.L_x_220:
[--C-:B------:R-:W-:Y:S01]  /*1230*/  SHF.R.U64 R7, R7, 0x2, R4.reuse ;  /* 0x0000000207077819 */ /* 0x100fe20000001204 */
[----:B------:R-:W-:Y:S01]  /*1240*/  VIADD R21, R21, 0x1 ;  /* 0x0000000115157836 */ /* 0x000fe20000000000 */
[----:B------:R-:W-:Y:S02]  /*1250*/  SHF.R.U32.HI R4, RZ, 0x2, R4 ;  /* 0x00000002ff047819 */ /* 0x000fe40000011604 */
[----:B------:R-:W-:-:S04]  /*1260*/  ISETP.NE.U32.AND P0, PT, R7, RZ, PT ;  /* 0x000000ff0700720c */ /* 0x000fc80003f05070 */
[----:B------:R-:W-:-:S13]  /*1270*/  ISETP.NE.AND.EX P0, PT, R4, RZ, PT, P0 ;  /* 0x000000ff0400720c */ /* 0x000fda0003f05300 */
[----:B------:R-:W-:Y:S05]  /*1280*/  @!P0 BRA `(.L_x_219) ;  /* 0x0000000000048947 */ /* 0x000fea0003800000 */
[----:B------:R-:W-:Y:S05]  /*1290*/  BRA `(.L_x_225) ;  /* 0xfffffff000147947 */ /* 0x000fea000383ffff */
.L_x_219:
[----:B------:R-:W-:Y:S05]  /*12a0*/  BSYNC B1 ;  /* 0x0000000000017941 */ /* 0x000fea0003800000 */
.L_x_218:
[----:B------:R-:W-:Y:S01]  /*12b0*/  ULDC.64 UR4, c[0x0][0x218] ;  /* 0x0000860000047ab9 */ /* 0x000fe20000000a00 */
[----:B------:R2:W-:Y:S01]  /*12c0*/  STL.64 [R1+0x48], RZ ;  /* 0x000048ff01007387 */ /* 0x0005e20000100a00 */
[----:B------:R-:W-:-:S03]  /*12d0*/  ISETP.GE.U32.AND P0, PT, R15, UR4, PT ;  /* 0x000000040f007c0c */ /* 0x000fc6000bf06070 */
[----:B------:R2:W-:Y:S01]  /*12e0*/  STL [R1+0x50], RZ ;  /* 0x000050ff01007387 */ /* 0x0005e20000100800 */
[----:B------:R-:W-:-:S03]  /*12f0*/  ISETP.GE.U32.AND.EX P0, PT, R14, UR5, PT, P0 ;  /* 0x000000050e007c0c */ /* 0x000fc6000bf06100 */
[----:B------:R2:W-:Y:S10]  /*1300*/  STL.64 [R1+0x58], RZ ;  /* 0x000058ff01007387 */ /* 0x0005f40000100a00 */
[----:B------:R-:W-:Y:S05]  /*1310*/  @P0 EXIT ;  /* 0x000000000000094d */ /* 0x000fea0003800000 */
[----:B-1----:R-:W1:Y:S01]  /*1320*/  LDC R0, c[0x0][0x230] ;  /* 0x00008c00ff007b82 */ /* 0x002e620000000800 */
[----:B------:R-:W-:Y:S01]  /*1330*/  ULDC.64 UR4, c[0x0][0x220] ;  /* 0x0000880000047ab9 */ /* 0x000fe20000000a00 */
[----:B------:R-:W-:Y:S01]  /*1340*/  UMOV UR6, 0x9a7cab1b ;  /* 0x9a7cab1b00067882 */ /* 0x000fe20000000000 */
[----:B------:R-:W-:Y:S01]  /*1350*/  ULOP3.LUT UR7, UR5, 0xf7dcefdd, URZ, 0x3c, !UPT ;  /* 0xf7dcefdd05077892 */ /* 0x000fe2000f8e3c3f */
[----:B------:R-:W-:Y:S01]  /*1360*/  HFMA2.MMA R3, -RZ, RZ, 0.1171875, 0 ;  /* 0x2f800000ff037435 */ /* 0x000fe200000001ff */
[----:B------:R-:W-:Y:S01]  /*1370*/  ULOP3.LUT UR4, UR4, 0xaad26b49, URZ, 0x3c, !UPT ;  /* 0xaad26b4904047892 */ /* 0x000fe2000f8e3c3f */
[----:B------:R-:W-:Y:S01]  /*1380*/  BSSY B1, `(.L_x_226) ;  /* 0x0000069000017945 */ /* 0x000fe20003800000 */
[----:B------:R-:W-:Y:S01]  /*1390*/  UIMAD UR6, UR7, UR6, 0x64f0c9 ;  /* 0x0064f0c9070674a4 */ /* 0x000fe2000f8e0206 */
[----:B------:R-:W3:Y:S01]  /*13a0*/  LDC.64 R16, c[0x0][0x228] ;  /* 0x00008a00ff107b82 */ /* 0x000ee20000000a00 */
[----:B------:R-:W-:Y:S01]  /*13b0*/  ULDC UR5, c[0x0][0x0] ;  /* 0x0000000000057ab9 */ /* 0x000fe20000000800 */
[----:B------:R-:W-:Y:S01]  /*13c0*/  ULDC UR12, c[0x0][0xc] ;  /* 0x00000300000c7ab9 */ /* 0x000fe20000000800 */
[----:B------:R-:W-:-:S02]  /*13d0*/  UIMAD UR4, UR4, 0x4182bed5, UR6 ;  /* 0x4182bed5040478a4 */ /* 0x000fc4000f8e0206 */
[----:B------:R-:W-:Y:S01]  /*13e0*/  UIMAD UR12, UR5, UR12, URZ ;  /* 0x0000000c050c72a4 */ /* 0x000fe2000f8e023f */
[----:B------:R-:W-:Y:S02]  /*13f0*/  ULDC UR8, c[0x0][0x248] ;  /* 0x0000920000087ab9 */ /* 0x000fe40000000800 */
[----:B------:R-:W4:Y:S01]  /*1400*/  LDC.64 R8, c[0x0][0x228] ;  /* 0x00008a00ff087b82 */ /* 0x000f220000000a00 */
[----:B------:R-:W-:Y:S01]  /*1410*/  MOV R4, UR4 ;  /* 0x0000000400047c02 */ /* 0x000fe20008000f00 */
[----:B------:R-:W-:Y:S01]  /*1420*/  ULDC UR10, c[0x0][0x240] ;  /* 0x00009000000a7ab9 */ /* 0x000fe20000000800 */
[----:B------:R-:W-:Y:S01]  /*1430*/  ULDC UR9, c[0x0][0x244] ;  /* 0x0000910000097ab9 */ /* 0x000fe20000000800 */
[----:B------:R-:W-:Y:S01]  /*1440*/  UMOV UR11, URZ ;  /* 0x0000003f000b7c82 */ /* 0x000fe20008000000 */
[----:B------:R-:W-:Y:S01]  /*1450*/  ULDC.64 UR4, c[0x0][0x218] ;  /* 0x0000860000047ab9 */ /* 0x000fe20000000a00 */
[----:B------:R-:W-:Y:S01]  /*1460*/  ULDC.64 UR6, c[0x0][0x210] ;  /* 0x0000840000067ab9 */ /* 0x000fe20000000a00 */
[----:B-1----:R-:W-:Y:S01]  /*1470*/  ISETP.GT.AND P3, PT, R0, -0x1, PT ;  /* 0xffffffff0000780c */ /* 0x002fe20003f64270 */
[----:B---3--:R-:W-:-:S12]  /*1480*/  FADD R16, -R16, R17 ;  /* 0x0000001110107221 */ /* 0x008fd80000000100 */
.L_x_232:
[----:B-1----:R-:W-:Y:S01]  /*1490*/  SHF.R.U32.HI R6, RZ, 0x2, R5 ;  /* 0x00000002ff067819 */ /* 0x002fe20000011605 */
[C---:B------:R-:W-:Y:S01]  /*14a0*/  IMAD.SHL.U32 R7, R11.reuse, 0x10, RZ ;  /* 0x000000100b077824 */ /* 0x040fe200078e00ff */
[----:B------:R-:W-:Y:S02]  /*14b0*/  IADD3 R4, R4, 0x587c5, RZ ;  /* 0x000587c504047810 */ /* 0x000fe40007ffe0ff */
[----:B------:R-:W-:Y:S02]  /*14c0*/  LOP3.LUT R6, R6, R5, RZ, 0x3c, !PT ;  /* 0x0000000506067212 */ /* 0x000fe400078e3cff */
[----:B0-----:R-:W-:Y:S01]  /*14d0*/  MOV R5, R12 ;  /* 0x0000000c00057202 */ /* 0x001fe20000000f00 */
[----:B------:R-:W-:Y:S01]  /*14e0*/  IMAD.MOV.U32 R12, RZ, RZ, R13 ;  /* 0x000000ffff0c7224 */ /* 0x000fe200078e000d */
[----:B------:R-:W-:Y:S01]  /*14f0*/  MOV R13, R10 ;  /* 0x0000000a000d7202 */ /* 0x000fe20000000f00 */
[----:B------:R-:W-:Y:S02]  /*1500*/  IMAD.SHL.U32 R2, R6, 0x2, RZ ;  /* 0x0000000206027824 */ /* 0x000fe400078e00ff */
[----:B------:R-:W-:Y:S03]  /*1510*/  IMAD.MOV.U32 R10, RZ, RZ, R11 ;  /* 0x000000ffff0a7224 */ /* 0x000fe600078e000b */
[----:B------:R-:W-:Y:S04]  /*1520*/  LOP3.LUT R2, R11, R2, R6, 0x96, !PT ;  /* 0x000000020b027212 */ /* 0x000fe800078e9606 */
[----:B------:R-:W-:Y:S04]  /*1530*/  LOP3.LUT R7, R2, R7, RZ, 0x3c, !PT ;  /* 0x0000000702077212 */ /* 0x000fe800078e3cff */
[----:B------:R-:W-:Y:S01]  /*1540*/  MOV R11, R7 ;  /* 0x00000007000b7202 */ /* 0x000fe20000000f00 */
[----:B------:R-:W-:Y:S05]  /*1550*/  IMAD.IADD R2, R7, 0x1, R4 ;  /* 0x0000000107027824 */ /* 0x000fea00078e0204 */
[----:B------:R-:W-:Y:S05]  /*1560*/  I2FP.F32.U32 R2, R2 ;  /* 0x0000000200027245 */ /* 0x000fea0000201000 */
[----:B------:R-:W-:Y:S04]  /*1570*/  FFMA R0, R2, R3, 1.1641532182693481445e-10 ;  /* 0x2f00000002007423 */ /* 0x000fe80000000003 */
[----:B----4-:R-:W-:Y:S04]  /*1580*/  FFMA R18, -R0, R8, R9 ;  /* 0x0000000800127223 */ /* 0x010fe80000000109 */
[----:B------:R0:W1:Y:S01]  /*1590*/  @!P3 F2I.TRUNC.NTZ R17, R18 ;  /* 0x000000120011b305 */ /* 0x000062000020f100 */
[----:B------:R-:W-:Y:S05]  /*15a0*/  @!P3 BRA `(.L_x_227) ;  /* 0x0000000000b8b947 */ /* 0x000fea0003800000 */
[----:B------:R-:W-:Y:S01]  /*15b0*/  MOV R0, RZ ;  /* 0x000000ff00007202 */ /* 0x000fe20000000f00 */
[----:B-1----:R-:W-:Y:S01]  /*15c0*/  HFMA2.MMA R17, -RZ, RZ, -0.0 , 0 ;  /* 0x80000000ff117435 */ /* 0x002fe200000001ff */
[----:B------:R-:W-:Y:S01]  /*15d0*/  FMUL R2, R18, UR10 ;  /* 0x0000000a12027c20 */ /* 0x000fe20008400000 */
[----:B------:R-:W-:Y:S04]  /*15e0*/  BSSY B0, `(.L_x_228) ;  /* 0x0000025000007945 */ /* 0x000fe80003800000 */
[----:B------:R-:W-:Y:S11]  /*15f0*/  FSETP.GTU.AND P0, PT, |R2|, +INF , PT ;  /* 0x7f8000000200780b */ /* 0x000ff60003f0c200 */
[----:B------:R-:W-:Y:S02]  /*1600*/  @!UPT UIADD3 URZ, URZ, URZ, URZ ;  /* 0x0000003f3f3ff290 */ /* 0x000fe4000fffe03f */
[----:B------:R-:W-:Y:S05]  /*1610*/  @P0 BRA `(.L_x_229) ;  /* 0x0000000000840947 */ /* 0x000fea0003800000 */
[----:B------:R-:W-:Y:S01]  /*1620*/  FSETP.GE.AND P0, PT, R2, 9.22337203685477580800e+18, PT ;  /* 0x5f0000000200780b */ /* 0x000fe20003f06000 */
[----:B------:R-:W-:Y:S01]  /*1630*/  IMAD.MOV.U32 R0, RZ, RZ, -0x1 ;  /* 0xffffffffff007424 */ /* 0x000fe200078e00ff */
[----:B------:R-:W-:Y:S11]  /*1640*/  MOV R17, 0x7fffffff ;  /* 0x7fffffff00117802 */ /* 0x000ff60000000f00 */
[----:B------:R-:W-:Y:S05]  /*1650*/  @P0 BRA `(.L_x_229) ;  /* 0x0000000000740947 */ /* 0x000fea0003800000 */
[----:B------:R-:W-:Y:S01]  /*1660*/  FSETP.GTU.AND P0, PT, R2, -9.22337203685477580800e+18, PT ;  /* 0xdf0000000200780b */ /* 0x000fe20003f0c000 */
[----:B------:R-:W-:Y:S01]  /*1670*/  IMAD.MOV.U32 R0, RZ, RZ, RZ ;  /* 0x000000ffff007224 */ /* 0x000fe200078e00ff */
[----:B------:R-:W-:Y:S11]  /*1680*/  MOV R17, 0x80000000 ;  /* 0x8000000000117802 */ /* 0x000ff60000000f00 */
[----:B------:R-:W-:Y:S05]  /*1690*/  @!P0 BRA `(.L_x_229) ;  /* 0x0000000000648947 */ /* 0x000fea0003800000 */
[----:B------:R-:W-:Y:S01]  /*16a0*/  SHF.R.U32.HI R7, RZ, 0x17, R2 ;  /* 0x00000017ff077819 */ /* 0x000fe20000011602 */
[----:B------:R-:W-:Y:S02]  /*16b0*/  IMAD.SHL.U32 R6, R2, 0x100, RZ ;  /* 0x0000010002067824 */ /* 0x000fe400078e00ff */
[----:B------:R-:W-:Y:S01]  /*16c0*/  IMAD.U32 R17, RZ, RZ, UR11 ;  /* 0x0000000bff117e24 */ /* 0x000fe2000f8e00ff */
[----:B------:R-:W-:Y:S01]  /*16d0*/  LOP3.LUT R7, R7, 0xff, RZ, 0xc0, !PT ;  /* 0x000000ff07077812 */ /* 0x000fe200078ec0ff */
[----:B------:R-:W-:Y:S01]  /*16e0*/  IMAD.U32 R0, RZ, RZ, UR11 ;  /* 0x0000000bff007e24 */ /* 0x000fe2000f8e00ff */
[----:B------:R-:W-:Y:S01]  /*16f0*/  SHF.R.U32.HI R6, RZ, 0x1, R6 ;  /* 0x00000001ff067819 */ /* 0x000fe20000011606 */
[----:B------:R-:W-:Y:S01]  /*1700*/  IMAD.MOV.U32 R19, RZ, RZ, RZ ;  /* 0x000000ffff137224 */ /* 0x000fe200078e00ff */
[----:B------:R-:W-:Y:S02]  /*1710*/  IADD3 R7, -R7, 0xbd, RZ ;  /* 0x000000bd07077810 */ /* 0x000fe40007ffe1ff */
[----:B------:R-:W-:Y:S02]  /*1720*/  LOP3.LUT R6, R6, 0x40000000, RZ, 0xfc, !PT ;  /* 0x4000000006067812 */ /* 0x000fe400078efcff */
[C---:B------:R-:W-:Y:S11]  /*1730*/  ISETP.GT.AND P1, PT, R7.reuse, 0x3f, PT ;  /* 0x0000003f0700780c */ /* 0x040ff60003f24270 */
[----:B------:R-:W-:Y:S02]  /*1740*/  @!UPT UIADD3 URZ, URZ, URZ, URZ ;  /* 0x0000003f3f3ff290 */ /* 0x000fe4000fffe03f */
[C---:B0-----:R-:W-:Y:S02]  /*1750*/  @!P1 IADD3 R18, -R7.reuse, 0x40, RZ ;  /* 0x0000004007129810 */ /* 0x041fe40007ffe1ff */
[----:B------:R-:W-:Y:S02]  /*1760*/  @!P1 ISETP.NE.AND P0, PT, R7, RZ, PT ;  /* 0x000000ff0700920c */ /* 0x000fe40003f05270 */
[--C-:B------:R-:W-:Y:S01]  /*1770*/  @!P1 SHF.L.U64.HI R18, R17, R18, R6.reuse ;  /* 0x0000001211129219 */ /* 0x100fe20000010206 */
[----:B------:R-:W-:Y:S01]  /*1780*/  IMAD.MOV.U32 R17, RZ, RZ, RZ ;  /* 0x000000ffff117224 */ /* 0x000fe200078e00ff */
[-CC-:B------:R-:W-:Y:S02]  /*1790*/  @!P1 SHF.R.U64 R19, R0, R7.reuse, R6.reuse ;  /* 0x0000000700139219 */ /* 0x180fe40000001206 */
[----:B------:R-:W-:Y:S02]  /*17a0*/  @!P1 SHF.R.U32.HI R17, RZ, R7, R6 ;  /* 0x00000007ff119219 */ /* 0x000fe40000011606 */
[----:B------:R-:W-:Y:S02]  /*17b0*/  @!P1 SEL R6, R18, RZ, P0 ;  /* 0x000000ff12069207 */ /* 0x000fe40000000000 */
[----:B------:R-:W-:Y:S02]  /*17c0*/  ISETP.GE.AND P1, PT, R2, RZ, PT ;  /* 0x000000ff0200720c */ /* 0x000fe40003f26270 */
[----:B------:R-:W-:Y:S05]  /*17d0*/  LEA.HI R19, P0, R6, R19, RZ, 0x1 ;  /* 0x0000001306137211 */ /* 0x000fea00078108ff */
[----:B------:R-:W-:Y:S01]  /*17e0*/  IMAD.X R17, RZ, RZ, R17, P0 ;  /* 0x000000ffff117224 */ /* 0x000fe200000e0611 */
[-C--:B------:R-:W-:Y:S04]  /*17f0*/  IADD3 R0, P0, RZ, -R19.reuse, RZ ;  /* 0x80000013ff007210 */ /* 0x080fe80007f1e0ff */
[----:B------:R-:W-:Y:S01]  /*1800*/  SEL R0, R0, R19, !P1 ;  /* 0x0000001300007207 */ /* 0x000fe20004800000 */
[----:B------:R-:W-:Y:S05]  /*1810*/  IMAD.X R2, RZ, RZ, ~R17, P0 ;  /* 0x000000ffff027224 */ /* 0x000fea00000e0e11 */
[----:B------:R-:W-:Y:S02]  /*1820*/  SEL R17, R2, R17, !P1 ;  /* 0x0000001102117207 */ /* 0x000fe40004800000 */
.L_x_229:
[----:B------:R-:W-:Y:S05]  /*1830*/  BSYNC B0 ;  /* 0x0000000000007941 */ /* 0x000fea0003800000 */
.L_x_228:
[----:B0-----:R-:W-:Y:S02]  /*1840*/  MOV R18, R0 ;  /* 0x0000000000127202 */ /* 0x001fe40000000f00 */
[----:B------:R-:W-:Y:S04]  /*1850*/  MOV R19, R17 ;  /* 0x0000001100137202 */ /* 0x000fe80000000f00 */
[----:B------:R-:W0:Y:S02]  /*1860*/  I2F.S64 R18, R18 ;  /* 0x0000001200127312 */ /* 0x000e240000301400 */
[----:B0-----:R-:W-:Y:S08]  /*1870*/  FMUL R17, R18, UR9 ;  /* 0x0000000912117c20 */ /* 0x001ff00008400000 */
[----:B------:R-:W3:Y:S02]  /*1880*/  F2I.TRUNC.NTZ R17, R17 ;  /* 0x0000001100117305 */ /* 0x000ee4000020f100 */
.L_x_227:
[----:B------:R-:W-:Y:S01]  /*1890*/  ISETP.LE.AND P0, PT, RZ, UR8, PT ;  /* 0x00000008ff007c0c */ /* 0x000fe2000bf03270 */
[----:B------:R-:W-:Y:S03]  /*18a0*/  BSSY B0, `(.L_x_230) ;  /* 0x000000d000007945 */ /* 0x000fe60003800000 */
[----:B-1-3--:R-:W-:Y:S11]  /*18b0*/  ISETP.NE.OR P0, PT, R17, RZ, !P0 ;  /* 0x000000ff1100720c */ /* 0x00aff60004705670 */
[----:B------:R-:W-:Y:S02]  /*18c0*/  @!UPT UIADD3 URZ, URZ, URZ, URZ ;  /* 0x0000003f3f3ff290 */ /* 0x000fe4000fffe03f */
[----:B------:R-:W-:Y:S05]  /*18d0*/  @P0 BRA `(.L_x_231) ;  /* 0x0000000000240947 */ /* 0x000fea0003800000 */
[C---:B------:R-:W-:Y:S11]  /*18e0*/  FSETP.GT.AND P2, PT, R18.reuse, RZ, PT ;  /* 0x000000ff1200720b */ /* 0x040ff60003f44000 */
[----:B------:R-:W-:Y:S02]  /*18f0*/  @!UPT UIADD3 URZ, URZ, URZ, URZ ;  /* 0x0000003f3f3ff290 */ /* 0x000fe4000fffe03f */
[C---:B------:R-:W-:Y:S01]  /*1900*/  @!P2 FADD R7, R18.reuse, -1 ;  /* 0xbf8000001207a421 */ /* 0x040fe20000000000 */
[----:B0-----:R-:W-:Y:S04]  /*1910*/  @P2 FADD R18, R18, 1 ;  /* 0x3f80000012122421 */ /* 0x001fe80000000000 */
[----:B------:R-:W-:Y:S02]  /*1920*/  @!P2 FSETP.GEU.AND P1, PT, R16, R7, PT ;  /* 0x000000071000a20b */ /* 0x000fe40003f2e000 */
[CC--:B------:R-:W-:Y:S02]  /*1930*/  @P2 FSETP.GEU.AND P0, PT, R18.reuse, R9.reuse, PT ;  /* 0x000000091200220b */ /* 0x0c0fe40003f0e000 */
[----:B------:R-:W-:Y:S02]  /*1940*/  @!P2 FSEL R17, R7, R16, !P1 ;  /* 0x000000100711a208 */ /* 0x000fe40004800000 */
[----:B------:R-:W-:Y:S06]  /*1950*/  @P2 FSEL R17, R18, R9, !P0 ;  /* 0x0000000912112208 */ /* 0x000fec0004000000 */
[----:B------:R-:W1:Y:S03]  /*1960*/  F2I.TRUNC.NTZ R17, R17 ;  /* 0x0000001100117305 */ /* 0x000e66000020f100 */
.L_x_231:
[----:B------:R-:W-:Y:S05]  /*1970*/  BSYNC B0 ;  /* 0x0000000000007941 */ /* 0x000fea0003800000 */
.L_x_230:
[C---:B------:R-:W-:Y:S04]  /*1980*/  LEA R6, P0, R15.reuse, UR6, 0x2 ;  /* 0x000000060f067c11 */ /* 0x040fe8000f8010ff */
[C-C-:B------:R-:W-:Y:S02]  /*1990*/  LEA.HI.X R7, R15.reuse, UR7, R14.reuse, 0x2, P0 ;  /* 0x000000070f077c11 */ /* 0x140fe400080f140e */
[----:B------:R-:W-:Y:S03]  /*19a0*/  IADD3 R15, P0, R15, UR12, RZ ;  /* 0x0000000c0f0f7c10 */ /* 0x000fe6000ff1e0ff */
[----:B-1----:R1:W-:Y:S02]  /*19b0*/  STG.E desc[UR14][R6.64], R17 ;  /* 0x0000001106007986 */ /* 0x0023e4000c10190e */
[----:B------:R-:W-:Y:S01]  /*19c0*/  IMAD.X R14, RZ, RZ, R14, P0 ;  /* 0x000000ffff0e7224 */ /* 0x000fe200000e060e */
[----:B------:R-:W-:Y:S04]  /*19d0*/  ISETP.GE.U32.AND P0, PT, R15, UR4, PT ;  /* 0x000000040f007c0c */ /* 0x000fe8000bf06070 */
[----:B------:R-:W-:Y:S11]  /*19e0*/  ISETP.GE.U32.AND.EX P0, PT, R14, UR5, PT, P0 ;  /* 0x000000050e007c0c */ /* 0x000ff6000bf06100 */
[----:B------:R-:W-:Y:S02]  /*19f0*/  @!UPT UIADD3 URZ, URZ, URZ, URZ ;  /* 0x0000003f3f3ff290 */ /* 0x000fe4000fffe03f */
[----:B------:R-:W-:Y:S05]  /*1a00*/  @!P0 BRA `(.L_x_232) ;  /* 0xfffffff800a08947 */ /* 0x000fea000383ffff */
[----:B------:R-:W-:Y:S05]  /*1a10*/  BSYNC B1 ;  /* 0x0000000000017941 */ /* 0x000fea0003800000 */
.L_x_226:
[----:B------:R-:W-:Y:S04]  /*1a20*/  STL.64 [R1+0x38], R12 ;  /* 0x0000380c01007387 */ /* 0x000fe80000100a00 */
[----:B------:R-:W-:Y:S04]  /*1a30*/  STL.64 [R1+0x40], R10 ;  /* 0x0000400a01007387 */ /* 0x000fe80000100a00 */
[----:B------:R-:W-:Y:S01]  /*1a40*/  STL.64 [R1+0x30], R4 ;  /* 0x0000300401007387 */ /* 0x000fe20000100a00 */
[----:B------:R-:W-:Y:S05]  /*1a50*/  EXIT ;  /* 0x000000000000794d */ /* 0x000fea0003800000 */
.L_x_233:
        /* <DEDUP_REMOVED lines=10> */
.L_x_331:


//--------------------- .text._ZN7cutlass9reference6device6kernel12BlockForEachIaNS1_6detail17RandomUniformFuncIaEEEEvPT_mNT0_6ParamsE --------------------------
	.section	.text._ZN7cutlass9reference6device6kernel12BlockForEachIaNS1_6detail17RandomUniformFuncIaEEEEvPT_mNT0_6ParamsE,"ax",@progbits
	.align	128
        .global         _ZN7cutlass9reference6device6kernel12BlockForEachIaNS1_6detail17RandomUniformFuncIaEEEEvPT_mNT0_6ParamsE
        .type           _ZN7cutlass9reference6device6kernel12BlockForEachIaNS1_6detail17RandomUniformFuncIaEEEEvPT_mNT0_6ParamsE,@function
        .size           _ZN7cutlass9reference6device6kernel12BlockForEachIaNS1_6detail17RandomUniformFuncIaEEEEvPT_mNT0_6ParamsE,(.L_x_332 - _ZN7cutlass9reference6device6kernel12BlockForEachIaNS1_6detail17RandomUniformFuncIaEEEEvPT_mNT0_6ParamsE)
        .other          _ZN7cutlass9reference6device6kernel12BlockForEachIaNS1_6detail17RandomUniformFuncIaEEEEvPT_mNT0_6ParamsE,@"STO_CUDA_ENTRY STV_DEFAULT"
_ZN7cutlass9reference6device6kernel12BlockForEachIaNS1_6detail17RandomUniformFuncIaEEEEvPT_mNT0_6ParamsE:
.text._ZN7cutlass9reference6device6kernel12BlockForEachIaNS1_6detail17RandomUniformFuncIaEEEEvPT_mNT0_6ParamsE:
        /* <DEDUP_REMOVED lines=47> */
.L_x_241:
[----:B------:R-:W-:Y:S01]  /*02f0*/  LOP3.LUT P0, RZ, R7, 0x3, RZ, 0xc0, !PT ;  /* 0x0000000307ff7812 */ /* 0x000fe2000780c0ff */
[----:B------:R-:W-:-:S12]  /*0300*/  BSSY B0, `(.L_x_236) ;  /* 0x00000f2000007945 */ /* 0x000fd80003800000 */
[----:B0-----:R-:W-:Y:S05]  /*0310*/  @!P0 BRA `(.L_x_237) ;  /* 0x0000000c00c08947 */ /* 0x001fea0003800000 */
[----:B------:R-:W-:Y:S02]  /*0320*/  HFMA2.MMA R20, -RZ, RZ, 0, 0 ;  /* 0x00000000ff147435 */ /* 0x000fe400000001ff */
.L_x_240:
[----:B------:R-:W-:Y:S01]  /*0330*/  IMAD.MOV.U32 R18, RZ, RZ, RZ ;  /* 0x000000ffff127224 */ /* 0x000fe200078e00ff */
[----:B0-----:R-:W-:Y:S02]  /*0340*/  CS2R R10, SRZ ;  /* 0x00000000000a7805 */ /* 0x001fe4000001ff00 */
[----:B------:R-:W-:Y:S01]  /*0350*/  CS2R R12, SRZ ;  /* 0x00000000000c7805 */ /* 0x000fe2000001ff00 */
[----:B------:R-:W-:-:S07]  /*0360*/  IMAD.MOV.U32 R5, RZ, RZ, RZ ;  /* 0x000000ffff057224 */ /* 0x000fce00078e00ff */
.L_x_239:
        /* <DEDUP_REMOVED lines=8> */
.L_x_238:
        /* <DEDUP_REMOVED lines=227> */
.L_x_237:
[----:B------:R-:W-:Y:S05]  /*1220*/  BSYNC B0 ;  /* 0x0000000000007941 */ /* 0x000fea0003800000 */
.L_x_236:
[--C-:B------:R-:W-:Y:S01]  /*1230*/  SHF.R.U64 R7, R7, 0x2, R4.reuse ;  /* 0x0000000207077819 */ /* 0x100fe20000001204 */
[----:B------:R-:W-:Y:S01]  /*1240*/  VIADD R21, R21, 0x1 ;  /* 0x0000000115157836 */ /* 0x000fe20000000000 */
[----:B------:R-:W-:Y:S02]  /*1250*/  SHF.R.U32.HI R4, RZ, 0x2, R4 ;  /* 0x00000002ff047819 */ /* 0x000fe40000011604 */
[----:B------:R-:W-:-:S04]  /*1260*/  ISETP.NE.U32.AND P0, PT, R7, RZ, PT ;  /* 0x000000ff0700720c */ /* 0x000fc80003f05070 */
[----:B------:R-:W-:-:S13]  /*1270*/  ISETP.NE.AND.EX P0, PT, R4, RZ, PT, P0 ;  /* 0x000000ff0400720c */ /* 0x000fda0003f05300 */
[----:B------:R-:W-:Y:S05]  /*1280*/  @!P0 BRA `(.L_x_235) ;  /* 0x0000000000048947 */ /* 0x000fea0003800000 */
[----:B------:R-:W-:Y:S05]  /*1290*/  BRA `(.L_x_241) ;  /* 0xfffffff000147947 */ /* 0x000fea000383ffff */
.L_x_235:
[----:B------:R-:W-:Y:S05]  /*12a0*/  BSYNC B1 ;  /* 0x0000000000017941 */ /* 0x000fea0003800000 */
.L_x_234:
        /* <DEDUP_REMOVED lines=30> */
.L_x_248:
        /* <DEDUP_REMOVED lines=58> */
.L_x_245:
[----:B------:R-:W-:Y:S05]  /*1830*/  BSYNC B0 ;  /* 0x0000000000007941 */ /* 0x000fea0003800000 */
.L_x_244:
[----:B0-----:R-:W-:Y:S02]  /*1840*/  MOV R18, R0 ;  /* 0x0000000000127202 */ /* 0x001fe40000000f00 */
[----:B------:R-:W-:Y:S04]  /*1850*/  MOV R19, R17 ;  /* 0x0000001100137202 */ /* 0x000fe80000000f00 */
[----:B------:R-:W0:Y:S02]  /*1860*/  I2F.S64 R18, R18 ;  /* 0x0000001200127312 */ /* 0x000e240000301400 */
[----:B0-----:R-:W-:Y:S08]  /*1870*/  FMUL R17, R18, UR9 ;  /* 0x0000000912117c20 */ /* 0x001ff00008400000 */
[----:B------:R-:W3:Y:S02]  /*1880*/  F2I.TRUNC.NTZ R17, R17 ;  /* 0x0000001100117305 */ /* 0x000ee4000020f100 */
.L_x_243:
[----:B-1-3--:R-:W-:Y:S01]  /*1890*/  LOP3.LUT P0, RZ, R17, 0xff, RZ, 0xc0, !PT ;  /* 0x000000ff11ff7812 */ /* 0x00afe2000780c0ff */
[----:B------:R-:W-:Y:S03]  /*18a0*/  BSSY B0, `(.L_x_246) ;  /* 0x000000d000007945 */ /* 0x000fe60003800000 */
[----:B------:R-:W-:Y:S11]  /*18b0*/  ISETP.GT.OR P0, PT, RZ, UR8, P0 ;  /* 0x00000008ff007c0c */ /* 0x000ff60008704670 */
        /* <DEDUP_REMOVED lines=11> */
.L_x_247:
[----:B------:R-:W-:Y:S05]  /*1970*/  BSYNC B0 ;  /* 0x0000000000007941 */ /* 0x000fea0003800000 */
.L_x_246:
[C---:B------:R-:W-:Y:S04]  /*1980*/  IADD3 R6, P0, R15.reuse, UR6, RZ ;  /* 0x000000060f067c10 */ /* 0x040fe8000ff1e0ff */
[----:B------:R-:W-:Y:S02]  /*1990*/  IADD3.X R7, R14, UR7, RZ, P0, !PT ;  /* 0x000000070e077c10 */ /* 0x000fe400087fe4ff */
[----:B------:R-:W-:Y:S03]  /*19a0*/  IADD3 R15, P0, R15, UR12, RZ ;  /* 0x0000000c0f0f7c10 */ /* 0x000fe6000ff1e0ff */
[----:B-1----:R1:W-:Y:S02]  /*19b0*/  STG.E.U8 desc[UR14][R6.64], R17 ;  /* 0x0000001106007986 */ /* 0x0023e4000c10110e */
[----:B------:R-:W-:Y:S01]  /*19c0*/  IMAD.X R14, RZ, RZ, R14, P0 ;  /* 0x000000ffff0e7224 */ /* 0x000fe200000e060e */
[----:B------:R-:W-:Y:S04]  /*19d0*/  ISETP.GE.U32.AND P0, PT, R15, UR4, PT ;  /* 0x000000040f007c0c */ /* 0x000fe8000bf06070 */
[----:B------:R-:W-:Y:S11]  /*19e0*/  ISETP.GE.U32.AND.EX P0, PT, R14, UR5, PT, P0 ;  /* 0x000000050e007c0c */ /* 0x000ff6000bf06100 */
[----:B------:R-:W-:Y:S02]  /*19f0*/  @!UPT UIADD3 URZ, URZ, URZ, URZ ;  /* 0x0000003f3f3ff290 */ /* 0x000fe4000fffe03f */
[----:B------:R-:W-:Y:S05]  /*1a00*/  @!P0 BRA `(.L_x_248) ;  /* 0xfffffff800a08947 */ /* 0x000fea000383ffff */
[----:B------:R-:W-:Y:S05]  /*1a10*/  BSYNC B1 ;  /* 0x0000000000017941 */ /* 0x000fea0003800000 */
.L_x_242:
[----:B------:R-:W-:Y:S04]  /*1a20*/  STL.64 [R1+0x38], R12 ;  /* 0x0000380c01007387 */ /* 0x000fe80000100a00 */
[----:B------:R-:W-:Y:S04]  /*1a30*/  STL.64 [R1+0x40], R10 ;  /* 0x0000400a01007387 */ /* 0x000fe80000100a00 */
[----:B------:R-:W-:Y:S01]  /*1a40*/  STL.64 [R1+0x30], R4 ;  /* 0x0000300401007387 */ /* 0x000fe20000100a00 */
[----:B------:R-:W-:Y:S05]  /*1a50*/  EXIT ;  /* 0x000000000000794d */ /* 0x000fea0003800000 */
.L_x_249:
        /* <DEDUP_REMOVED lines=10> */
.L_x_332:


//--------------------- .text._ZN7cutlass13device_kernelINS_4gemm6kernel13GemmUniversalIN4cute5tupleIJiiiiEEENS1_10collective13CollectiveMmaINS1_34MainloopSm90TmaGmmaWarpSpecializedILi8ENS5_IJNS4_1CILi1EEENSA_ILi2EEESB_EEENS1_24KernelTmaWarpSpecializedEEENS5_IJNSA_ILi128EEENSA_ILi64EEESG_EEEaNS5_IJlSB_lEEEaSJ_NS4_8TiledMMAINS4_8MMA_AtomIJNS4_4SM904GMMA26MMA_64x64x32_S32S8S8_SS_TNEEEENS4_6LayoutINS5_IJSB_SB_SB_EEENS5_IJNSA_ILi0EEESS_SS_EEEEENS5_IJNS4_10UnderscoreESV_SV_EEEEENS4_23SM90_TMA_LOAD_MULTICASTENS4_14ComposedLayoutINS4_7SwizzleILi3ELi4ELi3EEENS4_18smem_ptr_flag_bitsILi8EEENSQ_INS5_IJNSA_ILi8EEESG_EEENS5_IJSG_SB_EEEEEEEvNS4_8identityENS4_13SM90_TMA_LOADES18_vS19_EENS_8epilogue10collective6detail29Sm90TmaWarpSpecializedAdapterINS1D_8EpilogueINS5_IJSB_llEEES1H_NS1C_6thread17LinearCombinationIiLi1EiiLNS1I_9ScaleType4KindE0ELNS_15FloatRoundStyleE2EiEENSZ_IS11_NS12_ILi32EEENSQ_INS5_IJNS5_IJNSA_ILi32EEENSA_ILi4EEEEEESH_EEENS5_IJNS5_IJSB_NSA_ILi2048EEEEEES1P_EEEEEEENS4_9Copy_AtomIJNS4_39AutoVectorizingCopyWithAssumedAlignmentILi8EEEiEEENS4_9TiledCopyIS21_NSQ_INS5_IJSG_NSA_ILi16EEEEEENS5_IJS23_SB_EEEEES24_EENS1Y_IJS20_aEEENS1C_22EpilogueSimtVectorizedEvEEEEvvEEEEvNT_6ParamsE --------------------------
	.section	.text._ZN7cutlass13device_kernelINS_4gemm6kernel13GemmUniversalIN4cute5tupleIJiiiiEEENS1_10collective13CollectiveMmaINS1_34MainloopSm90TmaGmmaWarpSpecializedILi8ENS5_IJNS4_1CILi1EEENSA_ILi2EEESB_EEENS1_24KernelTmaWarpSpecializedEEENS5_IJNSA_ILi128EEENSA_ILi64EEESG_EEEaNS5_IJlSB_lEEEaSJ_NS4_8TiledMMAINS4_8MMA_AtomIJNS4_4SM904GMMA26MMA_64x64x32_S32S8S8_SS_TNEEEENS4_6LayoutINS5_IJSB_SB_SB_EEENS5_IJNSA_ILi0EEESS_SS_EEEEENS5_IJNS4_10UnderscoreESV_SV_EEEEENS4_23SM90_TMA_LOAD_MULTICASTENS4_14ComposedLayoutINS4_7SwizzleILi3ELi4ELi3EEENS4_18smem_ptr_flag_bitsILi8EEENSQ_INS5_IJNSA_ILi8EEESG_EEENS5_IJSG_SB_EEEEEEEvNS4_8identityENS4_13SM90_TMA_LOADES18_vS19_EENS_8epilogue10collective6detail29Sm90TmaWarpSpecializedAdapterINS1D_8EpilogueINS5_IJSB_llEEES1H_NS1C_6thread17LinearCombinationIiLi1EiiLNS1I_9ScaleType4KindE0ELNS_15FloatRoundStyleE2EiEENSZ_IS11_NS12_ILi32EEENSQ_INS5_IJNS5_IJNSA_ILi32EEENSA_ILi4EEEEEESH_EEENS5_IJNS5_IJSB_NSA_ILi2048EEEEEES1P_EEEEEEENS4_9Copy_AtomIJNS4_39AutoVectorizingCopyWithAssumedAlignmentILi8EEEiEEENS4_9TiledCopyIS21_NSQ_INS5_IJSG_NSA_ILi16EEEEEENS5_IJS23_SB_EEEEES24_EENS1Y_IJS20_aEEENS1C_22EpilogueSimtVectorizedEvEEEEvvEEEEvNT_6ParamsE,"ax",@progbits
	.align	128
.text._ZN7cutlass13device_kernelINS_4gemm6kernel13GemmUniversalIN4cute5tupleIJiiiiEEENS1_10collective13CollectiveMmaINS1_34MainloopSm90TmaGmmaWarpSpecializedILi8ENS5_IJNS4_1CILi1EEENSA_ILi2EEESB_EEENS1_24KernelTmaWarpSpecializedEEENS5_IJNSA_ILi128EEENSA_ILi64EEESG_EEEaNS5_IJlSB_lEEEaSJ_NS4_8TiledMMAINS4_8MMA_AtomIJNS4_4SM904GMMA26MMA_64x64x32_S32S8S8_SS_TNEEEENS4_6LayoutINS5_IJSB_SB_SB_EEENS5_IJNSA_ILi0EEESS_SS_EEEEENS5_IJNS4_10UnderscoreESV_SV_EEEEENS4_23SM90_TMA_LOAD_MULTICASTENS4_14ComposedLayoutINS4_7SwizzleILi3ELi4ELi3EEENS4_18smem_ptr_flag_bitsILi8EEENSQ_INS5_IJNSA_ILi8EEESG_EEENS5_IJSG_SB_EEEEEEEvNS4_8identityENS4_13SM90_TMA_LOADES18_vS19_EENS_8epilogue10collective6detail29Sm90TmaWarpSpecializedAdapterINS1D_8EpilogueINS5_IJSB_llEEES1H_NS1C_6thread17LinearCombinationIiLi1EiiLNS1I_9ScaleType4KindE0ELNS_15FloatRoundStyleE2EiEENSZ_IS11_NS12_ILi32EEENSQ_INS5_IJNS5_IJNSA_ILi32EEENSA_ILi4EEEEEESH_EEENS5_IJNS5_IJSB_NSA_ILi2048EEEEEES1P_EEEEEEENS4_9Copy_AtomIJNS4_39AutoVectorizingCopyWithAssumedAlignmentILi8EEEiEEENS4_9TiledCopyIS21_NSQ_INS5_IJSG_NSA_ILi16EEEEEENS5_IJS23_SB_EEEEES24_EENS1Y_IJS20_aEEENS1C_22EpilogueSimtVectorizedEvEEEEvvEEEEvNT_6ParamsE:
        .type           _ZN7cutlass13device_kernelINS_4gemm6kernel13GemmUniversalIN4cute5tupleIJiiiiEEENS1_10collective13CollectiveMmaINS1_34MainloopSm90TmaGmmaWarpSpecializedILi8ENS5_IJNS4_1CILi1EEENSA_ILi2EEESB_EEENS1_24KernelTmaWarpSpecializedEEENS5_IJNSA_ILi128EEENSA_ILi64EEESG_EEEaNS5_IJlSB_lEEEaSJ_NS4_8TiledMMAINS4_8MMA_AtomIJNS4_4SM904GMMA26MMA_64x64x32_S32S8S8_SS_TNEEEENS4_6LayoutINS5_IJSB_SB_SB_EEENS5_IJNSA_ILi0EEESS_SS_EEEEENS5_IJNS4_10UnderscoreESV_SV_EEEEENS4_23SM90_TMA_LOAD_MULTICASTENS4_14ComposedLayoutINS4_7SwizzleILi3ELi4ELi3EEENS4_18smem_ptr_flag_bitsILi8EEENSQ_INS5_IJNSA_ILi8EEESG_EEENS5_IJSG_SB_EEEEEEEvNS4_8identityENS4_13SM90_TMA_LOADES18_vS19_EENS_8epilogue10collective6detail29Sm90TmaWarpSpecializedAdapterINS1D_8EpilogueINS5_IJSB_llEEES1H_NS1C_6thread17LinearCombinationIiLi1EiiLNS1I_9ScaleType4KindE0ELNS_15FloatRoundStyleE2EiEENSZ_IS11_NS12_ILi32EEENSQ_INS5_IJNS5_IJNSA_ILi32EEENSA_ILi4EEEEEESH_EEENS5_IJNS5_IJSB_NSA_ILi2048EEEEEES1P_EEEEEEENS4_9Copy_AtomIJNS4_39AutoVectorizingCopyWithAssumedAlignmentILi8EEEiEEENS4_9TiledCopyIS21_NSQ_INS5_IJSG_NSA_ILi16EEEEEENS5_IJS23_SB_EEEEES24_EENS1Y_IJS20_aEEENS1C_22EpilogueSimtVectorizedEvEEEEvvEEEEvNT_6ParamsE,@function
        .size           _ZN7cutlass13device_kernelINS_4gemm6kernel13GemmUniversalIN4cute5tupleIJiiiiEEENS1_10collective13CollectiveMmaINS1_34MainloopSm90TmaGmmaWarpSpecializedILi8ENS5_IJNS4_1CILi1EEENSA_ILi2EEESB_EEENS1_24KernelTmaWarpSpecializedEEENS5_IJNSA_ILi128EEENSA_ILi64EEESG_EEEaNS5_IJlSB_lEEEaSJ_NS4_8TiledMMAINS4_8MMA_AtomIJNS4_4SM904GMMA26MMA_64x64x32_S32S8S8_SS_TNEEEENS4_6LayoutINS5_IJSB_SB_SB_EEENS5_IJNSA_ILi0EEESS_SS_EEEEENS5_IJNS4_10UnderscoreESV_SV_EEEEENS4_23SM90_TMA_LOAD_MULTICASTENS4_14ComposedLayoutINS4_7SwizzleILi3ELi4ELi3EEENS4_18smem_ptr_flag_bitsILi8EEENSQ_INS5_IJNSA_ILi8EEESG_EEENS5_IJSG_SB_EEEEEEEvNS4_8identityENS4_13SM90_TMA_LOADES18_vS19_EENS_8epilogue10collective6detail29Sm90TmaWarpSpecializedAdapterINS1D_8EpilogueINS5_IJSB_llEEES1H_NS1C_6thread17LinearCombinationIiLi1EiiLNS1I_9ScaleType4KindE0ELNS_15FloatRoundStyleE2EiEENSZ_IS11_NS12_ILi32EEENSQ_INS5_IJNS5_IJNSA_ILi32EEENSA_ILi4EEEEEESH_EEENS5_IJNS5_IJSB_NSA_ILi2048EEEEEES1P_EEEEEEENS4_9Copy_AtomIJNS4_39AutoVectorizingCopyWithAssumedAlignmentILi8EEEiEEENS4_9TiledCopyIS21_NSQ_INS5_IJSG_NSA_ILi16EEEEEENS5_IJS23_SB_EEEEES24_EENS1Y_IJS20_aEEENS1C_22EpilogueSimtVectorizedEvEEEEvvEEEEvNT_6ParamsE,(.L_x_327 - _ZN7cutlass13device_kernelINS_4gemm6kernel13GemmUniversalIN4cute5tupleIJiiiiEEENS1_10collective13CollectiveMmaINS1_34MainloopSm90TmaGmmaWarpSpecializedILi8ENS5_IJNS4_1CILi1EEENSA_ILi2EEESB_EEENS1_24KernelTmaWarpSpecializedEEENS5_IJNSA_ILi128EEENSA_ILi64EEESG_EEEaNS5_IJlSB_lEEEaSJ_NS4_8TiledMMAINS4_8MMA_AtomIJNS4_4SM904GMMA26MMA_64x64x32_S32S8S8_SS_TNEEEENS4_6LayoutINS5_IJSB_SB_SB_EEENS5_IJNSA_ILi0EEESS_SS_EEEEENS5_IJNS4_10UnderscoreESV_SV_EEEEENS4_23SM90_TMA_LOAD_MULTICASTENS4_14ComposedLayoutINS4_7SwizzleILi3ELi4ELi3EEENS4_18smem_ptr_flag_bitsILi8EEENSQ_INS5_IJNSA_ILi8EEESG_EEENS5_IJSG_SB_EEEEEEEvNS4_8identityENS4_13SM90_TMA_LOADES18_vS19_EENS_8epilogue10collective6detail29Sm90TmaWarpSpecializedAdapterINS1D_8EpilogueINS5_IJSB_llEEES1H_NS1C_6thread17LinearCombinationIiLi1EiiLNS1I_9ScaleType4KindE0ELNS_15FloatRoundStyleE2EiEENSZ_IS11_NS12_ILi32EEENSQ_INS5_IJNS5_IJNSA_ILi32EEENSA_ILi4EEEEEESH_EEENS5_IJNS5_IJSB_NSA_ILi2048EEEEEES1P_EEEEEEENS4_9Copy_AtomIJNS4_39AutoVectorizingCopyWithAssumedAlignmentILi8EEEiEEENS4_9TiledCopyIS21_NSQ_INS5_IJSG_NSA_ILi16EEEEEENS5_IJS23_SB_EEEEES24_EENS1Y_IJS20_aEEENS1C_22EpilogueSimtVectorizedEvEEEEvvEEEEvNT_6ParamsE)
        .other          _ZN7cutlass13device_kernelINS_4gemm6kernel13GemmUniversalIN4cute5tupleIJiiiiEEENS1_10collective13CollectiveMmaINS1_34MainloopSm90TmaGmmaWarpSpecializedILi8ENS5_IJNS4_1CILi1EEENSA_ILi2EEESB_EEENS1_24KernelTmaWarpSpecializedEEENS5_IJNSA_ILi128EEENSA_ILi64EEESG_EEEaNS5_IJlSB_lEEEaSJ_NS4_8TiledMMAINS4_8MMA_AtomIJNS4_4SM904GMMA26MMA_64x64x32_S32S8S8_SS_TNEEEENS4_6LayoutINS5_IJSB_SB_SB_EEENS5_IJNSA_ILi0EEESS_SS_EEEEENS5_IJNS4_10UnderscoreESV_SV_EEEEENS4_23SM90_TMA_LOAD_MULTICASTENS4_14ComposedLayoutINS4_7SwizzleILi3ELi4ELi3EEENS4_18smem_ptr_flag_bitsILi8EEENSQ_INS5_IJNSA_ILi8EEESG_EEENS5_IJSG_SB_EEEEEEEvNS4_8identityENS4_13SM90_TMA_LOADES18_vS19_EENS_8epilogue10collective6detail29Sm90TmaWarpSpecializedAdapterINS1D_8EpilogueINS5_IJSB_llEEES1H_NS1C_6thread17LinearCombinationIiLi1EiiLNS1I_9ScaleType4KindE0ELNS_15FloatRoundStyleE2EiEENSZ_IS11_NS12_ILi32EEENSQ_INS5_IJNS5_IJNSA_ILi32EEENSA_ILi4EEEEEESH_EEENS5_IJNS5_IJSB_NSA_ILi2048EEEEEES1P_EEEEEEENS4_9Copy_AtomIJNS4_39AutoVectorizingCopyWithAssumedAlignmentILi8EEEiEEENS4_9TiledCopyIS21_NSQ_INS5_IJSG_NSA_ILi16EEEEEENS5_IJS23_SB_EEEEES24_EENS1Y_IJS20_aEEENS1C_22EpilogueSimtVectorizedEvEEEEvvEEEEvNT_6ParamsE,@"STO_CUDA_ENTRY STV_DEFAULT"
_ZN7cutlass13device_kernelINS_4gemm6kernel13GemmUniversalIN4cute5tupleIJiiiiEEENS1_10collective13CollectiveMmaINS1_34MainloopSm90TmaGmmaWarpSpecializedILi8ENS5_IJNS4_1CILi1EEENSA_ILi2EEESB_EEENS1_24KernelTmaWarpSpecializedEEENS5_IJNSA_ILi128EEENSA_ILi64EEESG_EEEaNS5_IJlSB_lEEEaSJ_NS4_8TiledMMAINS4_8MMA_AtomIJNS4_4SM904GMMA26MMA_64x64x32_S32S8S8_SS_TNEEEENS4_6LayoutINS5_IJSB_SB_SB_EEENS5_IJNSA_ILi0EEESS_SS_EEEEENS5_IJNS4_10UnderscoreESV_SV_EEEEENS4_23SM90_TMA_LOAD_MULTICASTENS4_14ComposedLayoutINS4_7SwizzleILi3ELi4ELi3EEENS4_18smem_ptr_flag_bitsILi8EEENSQ_INS5_IJNSA_ILi8EEESG_EEENS5_IJSG_SB_EEEEEEEvNS4_8identityENS4_13SM90_TMA_LOADES18_vS19_EENS_8epilogue10collective6detail29Sm90TmaWarpSpecializedAdapterINS1D_8EpilogueINS5_IJSB_llEEES1H_NS1C_6thread17LinearCombinationIiLi1EiiLNS1I_9ScaleType4KindE0ELNS_15FloatRoundStyleE2EiEENSZ_IS11_NS12_ILi32EEENSQ_INS5_IJNS5_IJNSA_ILi32EEENSA_ILi4EEEEEESH_EEENS5_IJNS5_IJSB_NSA_ILi2048EEEEEES1P_EEEEEEENS4_9Copy_AtomIJNS4_39AutoVectorizingCopyWithAssumedAlignmentILi8EEEiEEENS4_9TiledCopyIS21_NSQ_INS5_IJSG_NSA_ILi16EEEEEENS5_IJS23_SB_EEEEES24_EENS1Y_IJS20_aEEENS1C_22EpilogueSimtVectorizedEvEEEEvvEEEEvNT_6ParamsE:
[----:B------:R-:W0:Y:S01]  /*0000*/  LDC R1, c[0x0][0x28] ;  /* 0x00000a00ff017b82 */ /* 0x000e220000000800 */
[----:B------:R-:W1:Y:S01]  /*0010*/  S2R R8, SR_TID.X ;  /* 0x0000000000087919 */ /* 0x000e620000002100 */
[----:B------:R-:W-:Y:S01]  /*0020*/  ELECT P0, URZ, PT ;  /* 0x00000000003f782f */ /* 0x000fe20003800000 */
[----:B------:R-:W-:Y:S01]  /*0030*/  BSSY B0, `(.L_x_250) ;  /* 0x0000011000007945 */ /* 0x000fe20003800000 */
[----:B0-----:R-:W-:Y:S01]  /*0040*/  VIADD R1, R1, 0xffffffa8 ;  /* 0xffffffa801017836 */ /* 0x001fe20000000000 */
[----:B------:R-:W0:Y:S01]  /*0050*/  S2R R10, SR_CTAID.Y ;  /* 0x00000000000a7919 */ /* 0x000e220000002600 */
[--C-:B-1----:R-:W-:Y:S02]  /*0060*/  SHF.R.U32.HI R0, RZ, 0x5, R8.reuse ;  /* 0x00000005ff007819 */ /* 0x102fe40000011608 */
[----:B------:R-:W-:-:S03]  /*0070*/  SHF.R.U32.HI R3, RZ, 0x7, R8 ;  /* 0x00000007ff037819 */ /* 0x000fc60000011608 */
[----:B------:R-:W1:Y:S04]  /*0080*/  SHFL.IDX PT, R2, R0, RZ, 0x1f ;  /* 0x00001fff00027589 */ /* 0x000e6800000e0000 */
[----:B------:R2:W3:Y:S01]  /*0090*/  SHFL.IDX PT, R7, R3, RZ, 0x1f ;  /* 0x00001fff03077589 */ /* 0x0004e200000e0000 */
[----:B-1----:R-:W-:-:S13]  /*00a0*/  ISETP.NE.OR P0, PT, R2, RZ, !P0 ;  /* 0x000000ff0200720c */ /* 0x002fda0004705670 */
[----:B0-23--:R-:W-:Y:S05]  /*00b0*/  @P0 BRA `(.L_x_251) ;  /* 0x0000000000200947 */ /* 0x00dfea0003800000 */
[----:B------:R-:W-:Y:S02]  /*00c0*/  ULDC.64 UR4, c[0x0][0x198] ;  /* 0x0000660000047ab9 */ /* 0x000fe40000000a00 */
[----:B------:R-:W-:Y:S02]  /*00d0*/  UIADD3 UR6, UP0, UR4, 0xf0, URZ ;  /* 0x000000f004067890 */ /* 0x000fe4000ff1e03f */
[----:B------:R-:W-:Y:S02]  /*00e0*/  UIADD3 UR4, UP1, UR4, 0x1f0, URZ ;  /* 0x000001f004047890 */ /* 0x000fe4000ff3e03f */
[----:B------:R-:W-:Y:S02]  /*00f0*/  UIADD3.X UR7, URZ, UR5, URZ, UP0, !UPT ;  /* 0x000000053f077290 */ /* 0x000fe400087fe43f */
[----:B------:R-:W-:-:S07]  /*0100*/  UIADD3.X UR5, URZ, UR5, URZ, UP1, !UPT ;  /* 0x000000053f057290 */ /* 0x000fce0008ffe43f */
[----:B------:R0:W-:Y:S02]  /*0110*/  UTMACCTL.PF [UR6] ;  /* 0x00000000060079b9 */ /* 0x0001e40008040000 */
[----:B------:R0:W-:Y:S02]  /*0120*/  UTMACCTL.PF [UR4] ;  /* 0x00000000040079b9 */ /* 0x0001e40008040000 */
[----:B0-----:R-:W-:Y:S01]  /*0130*/  NOP ;  /* 0x0000000000007918 */ /* 0x001fe20000000000 */
.L_x_251:
[----:B------:R-:W-:Y:S05]  /*0140*/  BSYNC B0 ;  /* 0x0000000000007941 */ /* 0x000fea0003800000 */
.L_x_250:
[----:B------:R-:W0:Y:S01]  /*0150*/  SHFL.IDX PT, R0, R0, RZ, 0x1f ;  /* 0x00001fff00007589 */ /* 0x000e2200000e0000 */
[----:B------:R-:W-:Y:S01]  /*0160*/  SHF.R.S32.HI R3, RZ, 0x1f, R8 ;  /* 0x0000001fff037819 */ /* 0x000fe20000011408 */
[----:B------:R-:W1:Y:S03]  /*0170*/  S2R R9, SR_CTAID.X ;  /* 0x0000000000097919 */ /* 0x000e660000002500 */
[----:B------:R-:W-:-:S04]  /*0180*/  LEA.HI R3, R3, R8, RZ, 0x7 ;  /* 0x0000000803037211 */ /* 0x000fc800078f38ff */
[----:B------:R-:W-:-:S05]  /*0190*/  LOP3.LUT R3, R3, 0xffffff80, RZ, 0xc0, !PT ;  /* 0xffffff8003037812 */ /* 0x000fca00078ec0ff */
[----:B------:R-:W-:Y:S01]  /*01a0*/  IMAD.IADD R6, R8, 0x1, -R3 ;  /* 0x0000000108067824 */ /* 0x000fe200078e0a03 */
[----:B------:R-:W-:-:S04]  /*01b0*/  I2FP.F32.U32 R3, R10 ;  /* 0x0000000a00037245 */ /* 0x000fc80000201000 */
[----:B------:R-:W-:-:S04]  /*01c0*/  SHF.R.S32.HI R17, RZ, 0x1f, R6 ;  /* 0x0000001fff117819 */ /* 0x000fc80000011406 */
[----:B------:R-:W-:Y:S02]  /*01d0*/  LEA.HI R17, R17, R6, RZ, 0x3 ;  /* 0x0000000611117211 */ /* 0x000fe400078f18ff */
[----:B0-----:R-:W-:-:S13]  /*01e0*/  ISETP.NE.AND P0, PT, R0, RZ, PT ;  /* 0x000000ff0000720c */ /* 0x001fda0003f05270 */
[----:B-1----:R-:W-:Y:S05]  /*01f0*/  @P0 BRA `(.L_x_252) ;  /* 0x0000000000840947 */ /* 0x002fea0003800000 */
[----:B------:R-:W-:Y:S01]  /*0200*/  ELECT P0, URZ, PT ;  /* 0x00000000003f782f */ /* 0x000fe20003800000 */
[----:B------:R-:W-:-:S12]  /*0210*/  BSSY B0, `(.L_x_252) ;  /* 0x000001f000007945 */ /* 0x000fd80003800000 */
[----:B------:R-:W-:Y:S05]  /*0220*/  @!P0 BRA `(.L_x_253) ;  /* 0x0000000000748947 */ /* 0x000fea0003800000 */
[----:B------:R-:W0:Y:S01]  /*0230*/  S2UR UR8, SR_CgaCtaId ;  /* 0x00000000000879c3 */ /* 0x000e220000008800 */
[----:B------:R-:W-:Y:S01]  /*0240*/  UMOV UR4, 0x400 ;  /* 0x0000040000047882 */ /* 0x000fe20000000000 */
[----:B------:R-:W-:Y:S01]  /*0250*/  UMOV UR5, 0x1 ;  /* 0x0000000100057882 */ /* 0x000fe20000000000 */
[----:B------:R-:W-:Y:S02]  /*0260*/  UMOV UR6, 0x2 ;  /* 0x0000000200067882 */ /* 0x000fe40000000000 */
[----:B------:R-:W-:-:S04]  /*0270*/  UIADD3 UR6, -UR6, 0x100000, URZ ;  /* 0x0010000006067890 */ /* 0x000fc8000fffe13f */
[----:B------:R-:W-:Y:S02]  /*0280*/  USHF.L.U32 UR7, UR6, 0xb, URZ ;  /* 0x0000000b06077899 */ /* 0x000fe4000800063f */
[----:B------:R-:W-:Y:S02]  /*0290*/  USHF.L.U32 UR6, UR6, 0x1, URZ ;  /* 0x0000000106067899 */ /* 0x000fe4000800063f */
[----:B0-----:R-:W-:Y:S02]  /*02a0*/  ULEA UR8, UR8, UR4, 0x18 ;  /* 0x0000000408087291 */ /* 0x001fe4000f8ec03f */
[----:B------:R-:W-:-:S04]  /*02b0*/  UIADD3 UR4, -UR5, 0x100000, URZ ;  /* 0x0010000005047890 */ /* 0x000fc8000fffe13f */
[----:B------:R-:W-:Y:S02]  /*02c0*/  USHF.L.U32 UR5, UR4, 0xb, URZ ;  /* 0x0000000b04057899 */ /* 0x000fe4000800063f */
[----:B------:R-:W-:Y:S01]  /*02d0*/  USHF.L.U32 UR4, UR4, 0x1, URZ ;  /* 0x0000000104047899 */ /* 0x000fe2000800063f */
[----:B------:R-:W0:Y:S11]  /*02e0*/  FENCE.VIEW.ASYNC.S ;  /* 0x00000000000073c6 */ /* 0x000e360000000000 */
[----:B0-----:R0:W1:Y:S01]  /*02f0*/  SYNCS.EXCH.64 URZ, [UR8+0x30000], UR4 ;  /* 0x03000004083f75b2 */ /* 0x0010620008000100 */
[----:B------:R0:W2:Y:S01]  /*0300*/  SYNCS.EXCH.64 URZ, [UR8+0x30040], UR6 ;  /* 0x03004006083f75b2 */ /* 0x0000a20008000100 */
[----:B------:R0:W3:Y:S01]  /*0310*/  SYNCS.EXCH.64 URZ, [UR8+0x30008], UR4 ;  /* 0x03000804083f75b2 */ /* 0x0000e20008000100 */
[----:B------:R0:W4:Y:S01]  /*0320*/  SYNCS.EXCH.64 URZ, [UR8+0x30048], UR6 ;  /* 0x03004806083f75b2 */ /* 0x0001220008000100 */
[----:B------:R0:W0:Y:S01]  /*0330*/  SYNCS.EXCH.64 URZ, [UR8+0x30010], UR4 ;  /* 0x03001004083f75b2 */ /* 0x0000220008000100 */
        /* <DEDUP_REMOVED lines=11> */
[----:B------:R-:W-:Y:S01]  /*03f0*/  NOP ;  /* 0x0000000000007918 */ /* 0x000fe20000000000 */
.L_x_253:
[----:B0-----:R-:W-:Y:S05]  /*0400*/  BSYNC B0 ;  /* 0x0000000000007941 */ /* 0x001fea0003800000 */
.L_x_252:
[----:B------:R-:W-:Y:S01]  /*0410*/  ULDC UR4, c[0x0][0x154] ;  /* 0x0000550000047ab9 */ /* 0x000fe20000000800 */
[----:B------:R-:W-:Y:S01]  /*0420*/  I2FP.F32.U32 R4, R9 ;  /* 0x0000000900047245 */ /* 0x000fe20000201000 */
[----:B------:R-:W-:Y:S01]  /*0430*/  FMUL R11, R3, UR4 ;  /* 0x00000004030b7c20 */ /* 0x000fe20008400000 */
[----:B------:R-:W-:Y:S01]  /*0440*/  SHF.R.S32.HI R5, RZ, 0x1f, R0 ;  /* 0x0000001fff057819 */ /* 0x000fe20000011400 */
[----:B------:R-:W-:Y:S01]  /*0450*/  ULDC UR4, c[0x0][0x150] ;  /* 0x0000540000047ab9 */ /* 0x000fe20000000800 */
[--C-:B------:R-:W-:Y:S01]  /*0460*/  SHF.R.S32.HI R18, RZ, 0x3, R17.reuse ;  /* 0x00000003ff127819 */ /* 0x100fe20000011411 */
[----:B------:R-:W0:Y:S01]  /*0470*/  LDC R13, c[0x0][0x140] ;  /* 0x00005000ff0d7b82 */ /* 0x000e220000000800 */
[----:B------:R-:W-:Y:S01]  /*0480*/  SHF.R.S32.HI R3, RZ, 0x1f, R17 ;  /* 0x0000001fff037819 */ /* 0x000fe20000011411 */
[----:B------:R-:W-:Y:S01]  /*0490*/  FMUL R4, R4, UR4 ;  /* 0x0000000404047c20 */ /* 0x000fe20008400000 */
[----:B------:R-:W-:Y:S01]  /*04a0*/  LEA.HI R5, R5, R0, RZ, 0x2 ;  /* 0x0000000005057211 */ /* 0x000fe200078f10ff */
[----:B------:R-:W5:Y:S01]  /*04b0*/  F2I.U32.TRUNC.NTZ R11, R11 ;  /* 0x0000000b000b7305 */ /* 0x000f62000020f000 */
[----:B------:R-:W-:Y:S01]  /*04c0*/  LEA.HI R3, R3, R18, RZ, 0x2 ;  /* 0x0000001203037211 */ /* 0x000fe200078f10ff */
[----:B------:R-:W-:Y:S01]  /*04d0*/  ULDC UR4, c[0x0][0x148] ;  /* 0x0000520000047ab9 */ /* 0x000fe20000000800 */
[----:B------:R-:W-:Y:S01]  /*04e0*/  LOP3.LUT R5, R5, 0x3ffffffc, RZ, 0xc0, !PT ;  /* 0x3ffffffc05057812 */ /* 0x000fe200078ec0ff */
[----:B------:R-:W-:Y:S01]  /*04f0*/  NOP ;  /* 0x0000000000007918 */ /* 0x000fe20000000000 */
[----:B------:R-:W-:Y:S01]  /*0500*/  LOP3.LUT R3, R3, 0xfffffffc, RZ, 0xc0, !PT ;  /* 0xfffffffc03037812 */ /* 0x000fe200078ec0ff */
[----:B------:R-:W-:Y:S01]  /*0510*/  NOP ;  /* 0x0000000000007918 */ /* 0x000fe20000000000 */
[----:B------:R-:W-:Y:S01]  /*0520*/  LOP3.LUT P0, RZ, R6, 0x7, RZ, 0xc0, !PT ;  /* 0x0000000706ff7812 */ /* 0x000fe2000780c0ff */
[----:B------:R-:W1:Y:S01]  /*0530*/  F2I.U32.TRUNC.NTZ R4, R4 ;  /* 0x0000000400047305 */ /* 0x000e62000020f000 */
[----:B------:R-:W-:Y:S01]  /*0540*/  IMAD.IADD R5, R0, 0x1, -R5 ;  /* 0x0000000100057824 */ /* 0x000fe200078e0a05 */
[----:B------:R-:W-:Y:S01]  /*0550*/  ISETP.NE.AND P4, PT, R7, 0x1, PT ;  /* 0x000000010700780c */ /* 0x000fe20003f85270 */
[----:B------:R-:W-:Y:S01]  /*0560*/  IMAD.IADD R0, R18, 0x1, -R3 ;  /* 0x0000000112007824 */ /* 0x000fe200078e0a03 */
[----:B------:R-:W-:-:S03]  /*0570*/  SHF.R.S32.HI R3, RZ, 0x1f, R2 ;  /* 0x0000001fff037819 */ /* 0x000fc60000011402 */
[----:B------:R-:W-:Y:S01]  /*0580*/  IMAD R0, R5, 0x4, R0 ;  /* 0x0000000405007824 */ /* 0x000fe200078e0200 */
[----:B------:R-:W-:Y:S01]  /*0590*/  LEA.HI R3, R3, R2, RZ, 0x2 ;  /* 0x0000000203037211 */ /* 0x000fe200078f10ff */
[----:B-----5:R-:W-:Y:S02]  /*05a0*/  IMAD.MOV R11, RZ, RZ, -R11 ;  /* 0x000000ffff0b7224 */ /* 0x020fe400078e0a0b */
[C---:B------:R-:W-:Y:S01]  /*05b0*/  IMAD.SHL.U32 R5, R0.reuse, 0x4, RZ ;  /* 0x0000000400057824 */ /* 0x040fe200078e00ff */
[----:B------:R-:W-:Y:S01]  /*05c0*/  LOP3.LUT R3, R3, 0xfffffffc, RZ, 0xc0, !PT ;  /* 0xfffffffc03037812 */ /* 0x000fe200078ec0ff */
[----:B------:R-:W-:Y:S01]  /*05d0*/  IMAD R12, R11, UR4, R10 ;  /* 0x000000040b0c7c24 */ /* 0x000fe2000f8e020a */
[----:B------:R-:W-:Y:S01]  /*05e0*/  ULDC UR4, c[0x0][0x144] ;  /* 0x0000510000047ab9 */ /* 0x000fe20000000800 */
[----:B-1----:R-:W-:Y:S01]  /*05f0*/  IMAD.MOV R4, RZ, RZ, -R4 ;  /* 0x000000ffff047224 */ /* 0x002fe200078e0a04 */
[----:B------:R-:W-:Y:S01]  /*0600*/  LOP3.LUT R23, R0, 0xc, R5, 0x78, !PT ;  /* 0x0000000c00177812 */ /* 0x000fe200078e7805 */
[----:B------:R-:W-:Y:S01]  /*0610*/  IMAD.IADD R0, R2, 0x1, -R3 ;  /* 0x0000000102007824 */ /* 0x000fe200078e0a03 */
[----:B0-----:R-:W-:Y:S01]  /*0620*/  ISETP.EQ.U32.AND P2, PT, R13, 0x1, PT ;  /* 0x000000010d00780c */ /* 0x001fe20003f42070 */
[----:B------:R-:W-:Y:S01]  /*0630*/  IMAD R4, R4, UR4, R9 ;  /* 0x0000000404047c24 */ /* 0x000fe2000f8e0209 */
[----:B------:R-:W-:-:S02]  /*0640*/  ISETP.NE.AND P1, PT, R12, R23, PT ;  /* 0x000000170c00720c */ /* 0x000fc40003f25270 */
[----:B------:R-:W-:Y:S02]  /*0650*/  ISETP.LT.U32.AND P0, PT, R23, 0x2, !P0 ;  /* 0x000000021700780c */ /* 0x000fe40004701070 */
[----:B------:R-:W-:Y:S02]  /*0660*/  ISETP.EQ.OR P1, PT, R4, RZ, !P1 ;  /* 0x000000ff0400720c */ /* 0x000fe40004f22670 */
[----:B------:R-:W-:Y:S02]  /*0670*/  LOP3.LUT P3, RZ, R7, R0, RZ, 0xfc, !PT ;  /* 0x0000000007ff7212 */ /* 0x000fe4000786fcff */
[----:B------:R-:W-:Y:S02]  /*0680*/  PLOP3.LUT P0, PT, P0, P1, PT, 0x80, 0x0 ;  /* 0x000000000000781c */ /* 0x000fe40000703070 */
[----:B------:R-:W-:Y:S02]  /*0690*/  SEL R2, RZ, 0x1, P3 ;  /* 0x00000001ff027807 */ /* 0x000fe40001800000 */
[----:B------:R-:W-:-:S02]  /*06a0*/  P2R R89, PR, RZ, 0x1 ;  /* 0x00000001ff597803 */ /* 0x000fc40000000000 */
[----:B------:R-:W-:Y:S01]  /*06b0*/  SEL R22, R2, 0x2, P4 ;  /* 0x0000000202167807 */ /* 0x000fe20002000000 */
[----:B------:R-:W-:Y:S06]  /*06c0*/  @!P2 BRA `(.L_x_254) ;  /* 0x000000000008a947 */ /* 0x000fec0003800000 */
[----:B--234-:R-:W-:Y:S01]  /*06d0*/  UCGABAR_ARV ;  /* 0x00000000000079c7 */ /* 0x01cfe20008000000 */
[----:B------:R-:W-:Y:S05]  /*06e0*/  BRA `(.L_x_255) ;  /* 0x0000000000047947 */ /* 0x000fea0003800000 */
.L_x_254:
[----:B--234-:R-:W-:Y:S01]  /*06f0*/  NOP ;  /* 0x0000000000007918 */ /* 0x01cfe20000000000 */
.L_x_255:
[----:B------:R-:W-:Y:S01]  /*0700*/  ULDC.64 UR4, c[0x0][0x598] ;  /* 0x0001660000047ab9 */ /* 0x000fe20000000a00 */
[----:B------:R-:W-:Y:S01]  /*0710*/  ULDC.64 UR36, c[0x0][0x208] ;  /* 0x0000820000247ab9 */ /* 0x000fe20000000a00 */
[----:B------:R-:W-:-:S04]  /*0720*/  ISETP.NE.U32.AND P0, PT, RZ, UR4, PT ;  /* 0x00000004ff007c0c */ /* 0x000fc8000bf05070 */
[----:B------:R-:W-:-:S13]  /*0730*/  ISETP.NE.AND.EX P0, PT, RZ, UR5, PT, P0 ;  /* 0x00000005ff007c0c */ /* 0x000fda000bf05300 */
[----:B------:R-:W-:Y:S05]  /*0740*/  @!P0 BRA `(.L_x_256) ;  /* 0x00000000001c8947 */ /* 0x000fea0003800000 */
[----:B------:R-:W0:Y:S02]  /*0750*/  LDC.64 R2, c[0x0][0x598] ;  /* 0x00016600ff027b82 */ /* 0x000e240000000a00 */
[----:B0-----:R-:W2:Y:S02]  /*0760*/  LDG.E.64 R2, desc[UR36][R2.64] ;  /* 0x0000002402027981 */ /* 0x001ea4000c1e1b00 */
[----:B--2---:R-:W-:-:S04]  /*0770*/  ISETP.NE.U32.AND P0, PT, R2, RZ, PT ;  /* 0x000000ff0200720c */ /* 0x004fc80003f05070 */
[----:B------:R-:W-:-:S13]  /*0780*/  ISETP.NE.AND.EX P0, PT, R3, RZ, PT, P0 ;  /* 0x000000ff0300720c */ /* 0x000fda0003f05300 */
[----:B------:R-:W-:Y:S05]  /*0790*/  @!P0 BRA `(.L_x_256) ;  /* 0x0000000000088947 */ /* 0x000fea0003800000 */
[----:B------:R0:W5:Y:S01]  /*07a0*/  LD.E R2, desc[UR36][R2.64] ;  /* 0x0000002402027980 */ /* 0x000162000c101900 */
[----:B------:R-:W-:Y:S05]  /*07b0*/  BRA `(.L_x_257) ;  /* 0x0000000000247947 */ /* 0x000fea0003800000 */
.L_x_256:
[----:B------:R-:W-:Y:S02]  /*07c0*/  ULDC.64 UR4, c[0x0][0x588] ;  /* 0x0001620000047ab9 */ /* 0x000fe40000000a00 */
[----:B------:R-:W-:-:S04]  /*07d0*/  ISETP.NE.U32.AND P0, PT, RZ, UR4, PT ;  /* 0x00000004ff007c0c */ /* 0x000fc8000bf05070 */
[----:B------:R-:W-:-:S13]  /*07e0*/  ISETP.NE.AND.EX P0, PT, RZ, UR5, PT, P0 ;  /* 0x00000005ff007c0c */ /* 0x000fda000bf05300 */
[----:B------:R-:W-:Y:S05]  /*07f0*/  @!P0 BRA `(.L_x_258) ;  /* 0x00000000000c8947 */ /* 0x000fea0003800000 */
[----:B------:R-:W0:Y:S02]  /*0800*/  LDC.64 R2, c[0x0][0x588] ;  /* 0x00016200ff027b82 */ /* 0x000e240000000a00 */
[----:B0-----:R1:W5:Y:S01]  /*0810*/  LDG.E R2, desc[UR36][R2.64] ;  /* 0x0000002402027981 */ /* 0x001362000c1e1900 */
[----:B------:R-:W-:Y:S05]  /*0820*/  BRA `(.L_x_257) ;  /* 0x0000000000087947 */ /* 0x000fea0003800000 */
.L_x_258:
[----:B------:R-:W-:Y:S02]  /*0830*/  ULDC UR4, c[0x0][0x580] ;  /* 0x0001600000047ab9 */ /* 0x000fe40000000800 */
[----:B------:R-:W-:-:S07]  /*0840*/  IMAD.U32 R2, RZ, RZ, UR4 ;  /* 0x00000004ff027e24 */ /* 0x000fce000f8e00ff */
.L_x_257:
[----:B------:R-:W-:Y:S02]  /*0850*/  ULDC.64 UR4, c[0x0][0x5a0] ;  /* 0x0001680000047ab9 */ /* 0x000fe40000000a00 */
[----:B------:R-:W-:-:S04]  /*0860*/  ISETP.NE.U32.AND P0, PT, RZ, UR4, PT ;  /* 0x00000004ff007c0c */ /* 0x000fc8000bf05070 */
[----:B------:R-:W-:-:S13]  /*0870*/  ISETP.NE.AND.EX P0, PT, RZ, UR5, PT, P0 ;  /* 0x00000005ff007c0c */ /* 0x000fda000bf05300 */
[----:B------:R-:W-:Y:S05]  /*0880*/  @!P0 BRA `(.L_x_259) ;  /* 0x00000000001c8947 */ /* 0x000fea0003800000 */
[----:B------:R-:W2:Y:S02]  /*0890*/  LDC.64 R4, c[0x0][0x5a0] ;  /* 0x00016800ff047b82 */ /* 0x000ea40000000a00 */
[----:B--2---:R-:W2:Y:S02]  /*08a0*/  LDG.E.64 R4, desc[UR36][R4.64] ;  /* 0x0000002404047981 */ /* 0x004ea4000c1e1b00 */
[----:B--2---:R-:W-:-:S04]  /*08b0*/  ISETP.NE.U32.AND P0, PT, R4, RZ, PT ;  /* 0x000000ff0400720c */ /* 0x004fc80003f05070 */
[----:B------:R-:W-:-:S13]  /*08c0*/  ISETP.NE.AND.EX P0, PT, R5, RZ, PT, P0 ;  /* 0x000000ff0500720c */ /* 0x000fda0003f05300 */
[----:B------:R-:W-:Y:S05]  /*08d0*/  @!P0 BRA `(.L_x_259) ;  /* 0x0000000000088947 */ /* 0x000fea0003800000 */
[----:B------:R2:W5:Y:S01]  /*08e0*/  LD.E R16, desc[UR36][R4.64] ;  /* 0x0000002404107980 */ /* 0x000562000c101900 */
[----:B------:R-:W-:Y:S05]  /*08f0*/  BRA `(.L_x_260) ;  /* 0x0000000000247947 */ /* 0x000fea0003800000 */
.L_x_259:
[----:B------:R-:W-:Y:S02]  /*0900*/  ULDC.64 UR4, c[0x0][0x590] ;  /* 0x0001640000047ab9 */ /* 0x000fe40000000a00 */
[----:B------:R-:W-:-:S04]  /*0910*/  ISETP.NE.U32.AND P0, PT, RZ, UR4, PT ;  /* 0x00000004ff007c0c */ /* 0x000fc8000bf05070 */
[----:B------:R-:W-:-:S13]  /*0920*/  ISETP.NE.AND.EX P0, PT, RZ, UR5, PT, P0 ;  /* 0x00000005ff007c0c */ /* 0x000fda000bf05300 */
[----:B------:R-:W-:Y:S05]  /*0930*/  @!P0 BRA `(.L_x_261) ;  /* 0x00000000000c8947 */ /* 0x000fea0003800000 */
[----:B------:R-:W2:Y:S02]  /*0940*/  LDC.64 R4, c[0x0][0x590] ;  /* 0x00016400ff047b82 */ /* 0x000ea40000000a00 */
[----:B--2---:R3:W5:Y:S01]  /*0950*/  LDG.E R16, desc[UR36][R4.64] ;  /* 0x0000002404107981 */ /* 0x004762000c1e1900 */
[----:B------:R-:W-:Y:S05]  /*0960*/  BRA `(.L_x_260) ;  /* 0x0000000000087947 */ /* 0x000fea0003800000 */
.L_x_261:
[----:B------:R-:W-:Y:S02]  /*0970*/  ULDC UR4, c[0x0][0x584] ;  /* 0x0001610000047ab9 */ /* 0x000fe40000000800 */
[----:B------:R-:W-:-:S07]  /*0980*/  IMAD.U32 R16, RZ, RZ, UR4 ;  /* 0x00000004ff107e24 */ /* 0x000fce000f8e00ff */
.L_x_260:
[----:B--23--:R-:W0:Y:S08]  /*0990*/  LDC R5, c[0x0][0x288] ;  /* 0x0000a200ff057b82 */ /* 0x00ce300000000800 */
[----:B------:R-:W2:Y:S01]  /*09a0*/  S2UR UR12, SR_CTAID.Z ;  /* 0x00000000000c79c3 */ /* 0x000ea20000002700 */
[----:B01----:R-:W-:-:S05]  /*09b0*/  VIADD R3, R5, 0x7f ;  /* 0x0000007f05037836 */ /* 0x003fca0000000000 */
[----:B------:R-:W-:-:S04]  /*09c0*/  SHF.R.S32.HI R4, RZ, 0x1f, R3 ;  /* 0x0000001fff047819 */ /* 0x000fc80000011403 */
[----:B------:R-:W-:-:S04]  /*09d0*/  LEA.HI R4, R4, R3, RZ, 0x7 ;  /* 0x0000000304047211 */ /* 0x000fc800078f38ff */
[----:B------:R-:W-:Y:S01]  /*09e0*/  SHF.R.S32.HI R88, RZ, 0x7, R4 ;  /* 0x00000007ff587819 */ /* 0x000fe20000011404 */
[----:B--2---:R-:W-:Y:S06]  /*09f0*/  @!P2 BRA `(.L_x_262) ;  /* 0x00000000000ca947 */ /* 0x004fec0003800000 */
[----:B------:R-:W-:Y:S01]  /*0a00*/  UCGABAR_WAIT ;  /* 0x0000000000007dc7 */ /* 0x000fe20008000000 */
[----:B------:R-:W-:Y:S01]  /*0a10*/  CCTL.IVALL ;  /* 0x00000000ff00798f */ /* 0x000fe20002000000 */
[----:B------:R-:W-:Y:S05]  /*0a20*/  BRA `(.L_x_263) ;  /* 0x0000000000047947 */ /* 0x000fea0003800000 */
.L_x_262:
[----:B------:R-:W-:Y:S06]  /*0a30*/  BAR.SYNC.DEFER_BLOCKING 0x0 ;  /* 0x0000000000007b1d */ /* 0x000fec0000010000 */
.L_x_263:
[----:B------:R-:W-:-:S13]  /*0a40*/  ISETP.NE.AND P0, PT, R7, RZ, PT ;  /* 0x000000ff0700720c */ /* 0x000fda0003f05270 */
[----:B------:R-:W-:Y:S05]  /*0a50*/  @!P0 BRA `(.L_x_264) ;  /* 0x0000006400248947 */ /* 0x000fea0003800000 */
[----:B------:R-:W-:-:S13]  /*0a60*/  ISETP.NE.AND P0, PT, R7, 0x1, PT ;  /* 0x000000010700780c */ /* 0x000fda0003f05270 */
[----:B------:R-:W-:Y:S05]  /*0a70*/  @P0 EXIT ;  /* 0x000000000000094d */ /* 0x000fea0003800000 */
[----:B------:R-:W-:-:S13]  /*0a80*/  ISETP.GT.AND P0, PT, R5, RZ, PT ;  /* 0x000000ff0500720c */ /* 0x000fda0003f04270 */
[----:B------:R-:W-:Y:S05]  /*0a90*/  @P0 BRA `(.L_x_265) ;  /* 0x0000000000400947 */ /* 0x000fea0003800000 */
[----:B------:R-:W-:Y:S01]  /*0aa0*/  MOV R0, 0xb0 ;  /* 0x000000b000007802 */ /* 0x000fe20000000f00 */
[----:B------:R-:W-:Y:S01]  /*0ab0*/  ULDC.64 UR4, c[0x4][0xa0] ;  /* 0x0100280000047ab9 */ /* 0x000fe20000000a00 */
[----:B------:R-:W-:Y:S01]  /*0ac0*/  ULDC.64 UR6, c[0x4][0x40] ;  /* 0x0100100000067ab9 */ /* 0x000fe20000000a00 */
[----:B------:R-:W-:Y:S01]  /*0ad0*/  IMAD.U32 R4, RZ, RZ, UR4 ;  /* 0x00000004ff047e24 */ /* 0x000fe2000f8e00ff */
[----:B------:R0:W1:Y:S01]  /*0ae0*/  LDC.64 R14, c[0x4][R0] ;  /* 0x01000000000e7b82 */ /* 0x0000620000000a00 */
[----:B------:R-:W-:Y:S01]  /*0af0*/  IMAD.U32 R5, RZ, RZ, UR5 ;  /* 0x00000005ff057e24 */ /* 0x000fe2000f8e00ff */
[----:B------:R-:W-:Y:S01]  /*0b00*/  ULDC.64 UR4, c[0x4][0xa8] ;  /* 0x01002a0000047ab9 */ /* 0x000fe20000000a00 */
[----:B------:R-:W-:Y:S02]  /*0b10*/  IMAD.U32 R10, RZ, RZ, UR6 ;  /* 0x00000006ff0a7e24 */ /* 0x000fe4000f8e00ff */
[----:B------:R-:W-:Y:S02]  /*0b20*/  IMAD.U32 R6, RZ, RZ, UR4 ;  /* 0x00000004ff067e24 */ /* 0x000fe4000f8e00ff */
[----:B------:R-:W-:-:S02]  /*0b30*/  IMAD.U32 R7, RZ, RZ, UR5 ;  /* 0x00000005ff077e24 */ /* 0x000fc4000f8e00ff */
[----:B------:R-:W-:Y:S02]  /*0b40*/  IMAD.U32 R11, RZ, RZ, UR7 ;  /* 0x00000007ff0b7e24 */ /* 0x000fe4000f8e00ff */
[----:B------:R-:W-:Y:S02]  /*0b50*/  IMAD.MOV.U32 R8, RZ, RZ, 0x1e1 ;  /* 0x000001e1ff087424 */ /* 0x000fe400078e00ff */
[----:B------:R-:W-:Y:S02]  /*0b60*/  IMAD.MOV.U32 R12, RZ, RZ, 0x1 ;  /* 0x00000001ff0c7424 */ /* 0x000fe400078e00ff */
[----:B0-----:R-:W-:-:S07]  /*0b70*/  IMAD.MOV.U32 R13, RZ, RZ, RZ ;  /* 0x000000ffff0d7224 */ /* 0x001fce00078e00ff */
[----:B------:R-:W-:-:S07]  /*0b80*/  LEPC R20, `(.L_x_265) ;  /* 0x000000001014794e */ /* 0x000fce0000000000 */
[----:B-1---5:R-:W-:Y:S05]  /*0b90*/  CALL.ABS.NOINC R14 ;  /* 0x000000000e007343 */ /* 0x022fea0003c00000 */
.L_x_265:
[----:B------:R-:W-:-:S04]  /*0ba0*/  LOP3.LUT R0, R22, 0x1, RZ, 0xfc, !PT ;  /* 0x0000000116007812 */ /* 0x000fc800078efcff */
[----:B------:R-:W-:-:S13]  /*0bb0*/  ISETP.NE.AND P0, PT, R0, 0x3, PT ;  /* 0x000000030000780c */ /* 0x000fda0003f05270 */
[----:B------:R-:W-:Y:S05]  /*0bc0*/  @!P0 BRA `(.L_x_266) ;  /* 0x0000000000048947 */ /* 0x000fea0003800000 */
[----:B------:R-:W-:Y:S01]  /*0bd0*/  BPT.TRAP 0x1 ;  /* 0x000000040000795c */ /* 0x000fe20000300000 */
.L_x_266:
[----:B------:R-:W0:Y:S01]  /*0be0*/  S2R R4, SR_CgaCtaId ;  /* 0x0000000000047919 */ /* 0x000e220000008800 */
[----:B------:R-:W-:Y:S02]  /*0bf0*/  MOV R3, 0x400 ;  /* 0x0000040000037802 */ /* 0x000fe40000000f00 */
[----:B------:R-:W-:Y:S02]  /*0c00*/  SHF.L.U32 R0, RZ, 0x1f, RZ ;  /* 0x0000001fff007819 */ /* 0x000fe400000006ff */
[----:B0-----:R-:W-:-:S04]  /*0c10*/  LEA R219, R4, R3, 0x18 ;  /* 0x0000000304db7211 */ /* 0x001fc800078ec0ff */
[----:B------:R0:W1:Y:S01]  /*0c20*/  SYNCS.PHASECHK.TRANS64.TRYWAIT P1, [R219+URZ+0x30000], R0 ;  /* 0x03000000db0075a7 */ /* 0x000062000802017f */
[----:B------:R-:W-:Y:S05]  /*0c30*/  @!P0 BRA `(.L_x_267) ;  /* 0x0000000000048947 */ /* 0x000fea0003800000 */
[----:B------:R-:W-:Y:S01]  /*0c40*/  BPT.TRAP 0x1 ;  /* 0x000000040000795c */ /* 0x000fe20000300000 */
.L_x_267:
[----:B-1----:R-:W-:Y:S05]  /*0c50*/  @P1 BRA `(.L_x_268) ;  /* 0x0000000000081947 */ /* 0x002fea0003800000 */
[----:B------:R-:W1:Y:S02]  /*0c60*/  SYNCS.PHASECHK.TRANS64.TRYWAIT P1, [R219+URZ+0x30000], R0 ;  /* 0x03000000db0075a7 */ /* 0x000e64000802017f */
[----:B-1----:R-:W-:Y:S05]  /*0c70*/  @!P1 BRA `(.L_x_269) ;  /* 0x0000006c001c9947 */ /* 0x002fea0003800000 */
.L_x_268:
[----:B------:R-:W-:Y:S05]  /*0c80*/  WARPSYNC.ALL ;  /* 0x0000000000007948 */ /* 0x000fea0003800000 */
[C---:B------:R-:W-:Y:S01]  /*0c90*/  R2UR UR5, R219.reuse ;  /* 0x00000000db0572ca */ /* 0x040fe200000e0000 */
[----:B------:R-:W-:Y:S01]  /*0ca0*/  WARPGROUP.ARRIVE ;  /* 0x00000000000079c5 */ /* 0x000fe20000000000 */
[----:B------:R-:W-:Y:S01]  /*0cb0*/  R2UR UR4, R219 ;  /* 0x00000000db0472ca */ /* 0x000fe200000e0000 */
[----:B------:R-:W-:Y:S01]  /*0cc0*/  UMOV UR7, 0x40000040 ;  /* 0x4000004000077882 */ /* 0x000fe20000000000 */
[----:B------:R-:W-:Y:S01]  /*0cd0*/  UMOV UR9, 0x40000040 ;  /* 0x4000004000097882 */ /* 0x000fe20000000000 */
[----:B------:R-:W-:Y:S01]  /*0ce0*/  UMOV UR11, UR7 ;  /* 0x00000007000b7c82 */ /* 0x000fe20008000000 */
[----:B------:R-:W-:-:S05]  /*0cf0*/  VIMNMX R3, R88, 0x1, PT ;  /* 0x0000000158037848 */ /* 0x000fca0003fe0100 */
[----:B------:R-:W-:Y:S02]  /*0d00*/  IMAD.IADD R3, R88, 0x1, -R3 ;  /* 0x0000000158037824 */ /* 0x000fe400078e0a03 */
[----:B------:R-:W-:Y:S02]  /*0d10*/  UIADD3 UR5, UR5, 0x20000, URZ ;  /* 0x0002000005057890 */ /* 0x000fe4000fffe03f */
[----:B------:R-:W-:Y:S01]  /*0d20*/  USHF.R.U32.HI UR4, URZ, 0x4, UR4 ;  /* 0x000000043f047899 */ /* 0x000fe20008011604 */
[----:B------:R-:W-:Y:S01]  /*0d30*/  ISETP.GE.AND P1, PT, R3, 0x1, PT ;  /* 0x000000010300780c */ /* 0x000fe20003f26270 */
[----:B------:R-:W-:Y:S02]  /*0d40*/  USHF.R.U32.HI UR5, URZ, 0x4, UR5 ;  /* 0x000000043f057899 */ /* 0x000fe40008011605 */
[----:B------:R-:W-:Y:S02]  /*0d50*/  ULOP3.LUT UR4, UR4, 0x3fff, URZ, 0xc0, !UPT ;  /* 0x00003fff04047892 */ /* 0x000fe4000f8ec03f */
[----:B------:R-:W-:-:S02]  /*0d60*/  ULOP3.LUT UR5, UR5, 0x3fff, URZ, 0xc0, !UPT ;  /* 0x00003fff05057892 */ /* 0x000fc4000f8ec03f */
[----:B------:R-:W-:Y:S02]  /*0d70*/  ULOP3.LUT UR4, UR4, 0x10000, URZ, 0xfc, !UPT ;  /* 0x0001000004047892 */ /* 0x000fe4000f8efc3f */
[----:B------:R-:W-:Y:S02]  /*0d80*/  ULOP3.LUT UR6, UR5, 0x10000, URZ, 0xfc, !UPT ;  /* 0x0001000005067892 */ /* 0x000fe4000f8efc3f */
[----:B------:R-:W-:Y:S01]  /*0d90*/  UIADD3 UR8, UR4, 0x200, URZ ;  /* 0x0000020004087890 */ /* 0x000fe2000fffe03f */
[----:B------:R-:W-:-:S04]  /*0da0*/  UMOV UR5, 0x40000040 ;  /* 0x4000004000057882 */ /* 0x000fc80000000000 */
[----:B------:R-:W-:Y:S02]  /*0db0*/  UMOV UR10, UR6 ;  /* 0x00000006000a7c82 */ /* 0x000fe40008000000 */
[----:B------:R-:W-:Y:S01]  /*0dc0*/  IGMMA.64x64x32.S8.S8 R56, gdesc[UR4], RZ, !UPT, gsb0 ;  /* 0x01e00000043879f1 */ /* 0x000fe2000c0410ff */
[----:B------:R-:W-:Y:S02]  /*0dd0*/  UIADD3 UR5, UR4, 0x202, URZ ;  /* 0x0000020204057890 */ /* 0x000fe4000fffe03f */
[----:B------:R-:W-:Y:S02]  /*0de0*/  WARPGROUP.DEPBAR.LE gsb0, 0x0 ;  /* 0x00008000000079c5 */ /* 0x000fe40000010000 */
[----:B------:R-:W-:-:S06]  /*0df0*/  WARPGROUP.ARRIVE ;  /* 0x00000000000079c5 */ /* 0x000fcc0000000000 */
[----:B------:R-:W-:Y:S01]  /*0e00*/  IGMMA.64x64x32.S8.S8 R24, gdesc[UR8], RZ, !UPT, gsb0 ;  /* 0x01e00000081879f1 */ /* 0x000fe2000c0410ff */
[----:B------:R-:W-:Y:S02]  /*0e10*/  UIADD3 UR8, UR4, 0x2, URZ ;  /* 0x0000000204087890 */ /* 0x000fe4000fffe03f */
[----:B------:R-:W-:Y:S01]  /*0e20*/  UIADD3 UR10, UR6, 0x2, URZ ;  /* 0x00000002060a7890 */ /* 0x000fe2000fffe03f */
[----:B------:R-:W-:Y:S01]  /*0e30*/  UMOV UR9, 0x40000040 ;  /* 0x4000004000097882 */ /* 0x000fe20000000000 */
[----:B------:R-:W-:Y:S01]  /*0e40*/  UMOV UR11, 0x40000040 ;  /* 0x40000040000b7882 */ /* 0x000fe20000000000 */
[----:B------:R-:W-:Y:S02]  /*0e50*/  WARPGROUP.DEPBAR.LE gsb0, 0x0 ;  /* 0x00008000000079c5 */ /* 0x000fe40000010000 */
[----:B------:R-:W-:-:S06]  /*0e60*/  WARPGROUP.ARRIVE ;  /* 0x00000000000079c5 */ /* 0x000fcc0000000000 */
[----:B------:R-:W-:Y:S01]  /*0e70*/  IGMMA.64x64x32.S8.S8 R56, gdesc[UR8], R56, gsb0 ;  /* 0x01e00000083879f1 */ /* 0x000fe20008041038 */
[----:B------:R-:W-:Y:S01]  /*0e80*/  UMOV UR8, UR5 ;  /* 0x0000000500087c82 */ /* 0x000fe20008000000 */
[----:B------:R-:W-:Y:S01]  /*0e90*/  UMOV UR9, 0x40000040 ;  /* 0x4000004000097882 */ /* 0x000fe20000000000 */
[----:B------:R-:W-:Y:S01]  /*0ea0*/  UIADD3 UR5, UR4, 0x204, URZ ;  /* 0x0000020404057890 */ /* 0x000fe2000fffe03f */
[----:B------:R-:W-:Y:S02]  /*0eb0*/  WARPGROUP.DEPBAR.LE gsb0, 0x0 ;  /* 0x00008000000079c5 */ /* 0x000fe40000010000 */
[----:B------:R-:W-:-:S06]  /*0ec0*/  WARPGROUP.ARRIVE ;  /* 0x00000000000079c5 */ /* 0x000fcc0000000000 */
[----:B------:R-:W-:Y:S01]  /*0ed0*/  IGMMA.64x64x32.S8.S8 R24, gdesc[UR8], R24, gsb0 ;  /* 0x01e00000081879f1 */ /* 0x000fe20008041018 */
        /* <DEDUP_REMOVED lines=22> */
[----:B------:R-:W-:Y:S02]  /*1040*/  WARPGROUP.DEPBAR.LE gsb0, 0x0 ;  /* 0x00008000000079c5 */ /* 0x000fe40000010000 */
[----:B------:R-:W-:-:S06]  /*1050*/  WARPGROUP.ARRIVE ;  /* 0x00000000000079c5 */ /* 0x000fcc0000000000 */
[----:B------:R-:W-:Y:S03]  /*1060*/  IGMMA.64x64x32.S8.S8 R24, gdesc[UR8], R24, gsb0 ;  /* 0x01e00000081879f1 */ /* 0x000fe60008041018 */
[----:B------:R-:W-:Y:S02]  /*1070*/  WARPGROUP.DEPBAR.LE gsb0, 0x0 ;  /* 0x00008000000079c5 */ /* 0x000fe40000010000 */
[----:B------:R-:W-:Y:S05]  /*1080*/  @!P1 BRA `(.L_x_270) ;  /* 0x0000000400649947 */ /* 0x000fea0003800000 */
[----:B------:R-:W-:Y:S01]  /*1090*/  IMAD.MOV.U32 R7, RZ, RZ, RZ ;  /* 0x000000ffff077224 */ /* 0x000fe200078e00ff */
[----:B------:R-:W-:Y:S01]  /*10a0*/  UMOV UR5, 0x1 ;  /* 0x0000000100057882 */ /* 0x000fe20000000000 */
[----:B01----:R-:W-:-:S07]  /*10b0*/  IMAD.MOV.U32 R0, RZ, RZ, RZ ;  /* 0x000000ffff007224 */ /* 0x003fce00078e00ff */
.L_x_277:
[----:B------:R-:W-:Y:S05]  /*10c0*/  @!P0 BRA `(.L_x_271) ;  /* 0x0000000000048947 */ /* 0x000fea0003800000 */
[----:B------:R-:W-:Y:S01]  /*10d0*/  BPT.TRAP 0x1 ;  /* 0x000000040000795c */ /* 0x000fe20000300000 */
.L_x_271:
[----:B------:R-:W-:Y:S01]  /*10e0*/  IMAD.U32 R6, RZ, RZ, UR5 ;  /* 0x00000005ff067e24 */ /* 0x000fe2000f8e00ff */
[----:B------:R-:W-:-:S03]  /*10f0*/  SHF.L.U32 R4, R7, 0x1f, RZ ;  /* 0x0000001f07047819 */ /* 0x000fc600000006ff */
[----:B------:R-:W-:-:S04]  /*1100*/  IMAD R5, R6, 0x8, R219 ;  /* 0x0000000806057824 */ /* 0x000fc800078e02db */
[----:B------:R0:W1:Y:S01]  /*1110*/  SYNCS.PHASECHK.TRANS64.TRYWAIT P1, [R5+URZ+0x30000], R4 ;  /* 0x03000004050075a7 */ /* 0x000062000802017f */
[----:B------:R-:W-:Y:S05]  /*1120*/  @!P0 BRA `(.L_x_272) ;  /* 0x0000000000048947 */ /* 0x000fea0003800000 */
[----:B------:R-:W-:Y:S01]  /*1130*/  BPT.TRAP 0x1 ;  /* 0x000000040000795c */ /* 0x000fe20000300000 */
.L_x_272:
[----:B-1----:R-:W-:Y:S05]  /*1140*/  @P1 BRA `(.L_x_273) ;  /* 0x0000000000081947 */ /* 0x002fea0003800000 */
[----:B------:R-:W1:Y:S02]  /*1150*/  SYNCS.PHASECHK.TRANS64.TRYWAIT P1, [R5+URZ+0x30000], R4 ;  /* 0x03000004050075a7 */ /* 0x000e64000802017f */
[----:B-1----:R-:W-:Y:S05]  /*1160*/  @!P1 BRA `(.L_x_274) ;  /* 0x0000006400f49947 */ /* 0x002fea0003800000 */
.L_x_273:
[----:B------:R-:W-:Y:S01]  /*1170*/  ULEA UR7, UR5, UR6, 0x9 ;  /* 0x0000000605077291 */ /* 0x000fe2000f8e483f */
[----:B------:R-:W-:Y:S01]  /*1180*/  WARPGROUP.ARRIVE ;  /* 0x00000000000079c5 */ /* 0x000fe20000000000 */
[----:B------:R-:W-:Y:S01]  /*1190*/  ULEA UR12, UR5, UR4, 0xa ;  /* 0x00000004050c7291 */ /* 0x000fe2000f8e503f */
[----:B------:R-:W-:Y:S01]  /*11a0*/  UMOV UR11, 0x40000040 ;  /* 0x40000040000b7882 */ /* 0x000fe20000000000 */
[----:B------:R-:W-:Y:S02]  /*11b0*/  UMOV UR9, 0x40000040 ;  /* 0x4000004000097882 */ /* 0x000fe40000000000 */
[----:B------:R-:W-:Y:S01]  /*11c0*/  UIADD3 UR13, UR12, 0x200, URZ ;  /* 0x000002000c0d7890 */ /* 0x000fe2000fffe03f */
[----:B------:R-:W-:Y:S02]  /*11d0*/  UMOV UR10, UR7 ;  /* 0x00000007000a7c82 */ /* 0x000fe40008000000 */
[----:B------:R-:W-:Y:S02]  /*11e0*/  UMOV UR8, UR12 ;  /* 0x0000000c00087c82 */ /* 0x000fe40008000000 */
[----:B------:R-:W-:Y:S01]  /*11f0*/  IGMMA.64x64x32.S8.S8 R56, gdesc[UR8], R56, gsb0 ;  /* 0x01e00000083879f1 */ /* 0x000fe20008041038 */
[----:B------:R-:W-:Y:S01]  /*1200*/  UMOV UR9, 0x40000040 ;  /* 0x4000004000097882 */ /* 0x000fe20000000000 */
[----:B------:R-:W-:Y:S01]  /*1210*/  UMOV UR8, UR13 ;  /* 0x0000000d00087c82 */ /* 0x000fe20008000000 */
[----:B------:R-:W-:Y:S01]  /*1220*/  UIADD3 UR13, UR12, 0x202, URZ ;  /* 0x000002020c0d7890 */ /* 0x000fe2000fffe03f */
[----:B------:R-:W-:-:S02]  /*1230*/  WARPGROUP.DEPBAR.LE gsb0, 0x0 ;  /* 0x00008000000079c5 */ /* 0x000fc40000010000 */
        /* <DEDUP_REMOVED lines=26> */
[----:B------:R-:W-:Y:S01]  /*13e0*/  IGMMA.64x64x32.S8.S8 R24, gdesc[UR8], R24, gsb0 ;  /* 0x01e00000081879f1 */ /* 0x000fe20008041018 */
[----:B------:R-:W-:Y:S02]  /*13f0*/  UIADD3 UR10, UR7, 0x6, URZ ;  /* 0x00000006070a7890 */ /* 0x000fe4000fffe03f */
[----:B------:R-:W-:Y:S01]  /*1400*/  UIADD3 UR8, UR12, 0x6, URZ ;  /* 0x000000060c087890 */ /* 0x000fe2000fffe03f */
[----:B------:R-:W-:Y:S01]  /*1410*/  UMOV UR11, 0x40000040 ;  /* 0x40000040000b7882 */ /* 0x000fe20000000000 */
[----:B------:R-:W-:Y:S01]  /*1420*/  UMOV UR9, 0x40000040 ;  /* 0x4000004000097882 */ /* 0x000fe20000000000 */
[----:B------:R-:W-:Y:S01]  /*1430*/  UIADD3 UR12, UR12, 0x206, URZ ;  /* 0x000002060c0c7890 */ /* 0x000fe2000fffe03f */
        /* <DEDUP_REMOVED lines=10> */
[----:B------:R-:W-:Y:S01]  /*14e0*/  BPT.TRAP 0x1 ;  /* 0x000000040000795c */ /* 0x000fe20000300000 */
.L_x_275:
[----:B------:R-:W-:-:S13]  /*14f0*/  ISETP.NE.AND P1, PT, R89, RZ, PT ;  /* 0x000000ff5900720c */ /* 0x000fda0003f25270 */
[----:B01----:R-:W-:-:S04]  /*1500*/  @P1 IMAD R4, R0, 0x8, R219 ;  /* 0x0000000800041824 */ /* 0x003fc800078e02db */
[----:B------:R-:W-:-:S05]  /*1510*/  @P1 VIADD R4, R4, 0x30040 ;  /* 0x0003004004041836 */ /* 0x000fca0000000000 */
[----:B------:R-:W-:-:S04]  /*1520*/  @P1 PRMT R4, R23, 0x654, R4 ;  /* 0x0000065417041816 */ /* 0x000fc80000000004 */
[----:B------:R0:W-:Y:S01]  /*1530*/  @P1 SYNCS.ARRIVE.TRANS64.RED.A1T0 RZ, [R4+URZ], RZ ;  /* 0x000000ff04ff19a7 */ /* 0x0001e2000810043f */
[----:B------:R-:W-:-:S13]  /*1540*/  ISETP.GT.U32.AND P1, PT, R22, 0x1, PT ;  /* 0x000000011600780c */ /* 0x000fda0003f24070 */
[----:B0-----:R-:W-:Y:S05]  /*1550*/  @P1 BRA `(.L_x_276) ;  /* 0x0000000000041947 */ /* 0x001fea0003800000 */
[----:B------:R-:W-:Y:S01]  /*1560*/  BPT.TRAP 0x1 ;  /* 0x000000040000795c */ /* 0x000fe20000300000 */
.L_x_276:
[----:B------:R-:W-:Y:S01]  /*1570*/  UIADD3 UR5, UR5, 0x1, URZ ;  /* 0x0000000105057890 */ /* 0x000fe2000fffe03f */
[C---:B------:R-:W-:Y:S01]  /*1580*/  ISETP.GT.AND P2, PT, R3.reuse, 0x1, PT ;  /* 0x000000010300780c */ /* 0x040fe20003f44270 */
[----:B------:R-:W-:Y:S02]  /*1590*/  VIADD R0, R0, 0x1 ;  /* 0x0000000100007836 */ /* 0x000fe40000000000 */
[----:B------:R-:W-:Y:S01]  /*15a0*/  UISETP.NE.AND UP0, UPT, UR5, 0x8, UPT ;  /* 0x000000080500788c */ /* 0x000fe2000bf05270 */
[----:B------:R-:W-:Y:S02]  /*15b0*/  VIADD R3, R3, 0xffffffff ;  /* 0xffffffff03037836 */ /* 0x000fe40000000000 */
[C---:B------:R-:W-:Y:S01]  /*15c0*/  ISETP.NE.AND P1, PT, R0.reuse, 0x8, PT ;  /* 0x000000080000780c */ /* 0x040fe20003f25270 */
[----:B------:R-:W-:Y:S02]  /*15d0*/  USEL UR7, URZ, 0x1, UP0 ;  /* 0x000000013f077887 */ /* 0x000fe40008000000 */
[----:B------:R-:W-:Y:S01]  /*15e0*/  USEL UR5, UR5, URZ, UP0 ;  /* 0x0000003f05057287 */ /* 0x000fe20008000000 */
[----:B------:R-:W-:-:S03]  /*15f0*/  SEL R0, R0, RZ, P1 ;  /* 0x000000ff00007207 */ /* 0x000fc60000800000 */
[----:B------:R-:W-:Y:S01]  /*1600*/  LOP3.LUT R7, R7, UR7, RZ, 0x3c, !PT ;  /* 0x0000000707077c12 */ /* 0x000fe2000f8e3cff */
[----:B------:R-:W-:Y:S07]  /*1610*/  @P2 BRA `(.L_x_277) ;  /* 0xfffffff800a82947 */ /* 0x000fee000383ffff */
.L_x_270:
[----:B01----:R-:W0:Y:S02]  /*1620*/  LDC R0, c[0x0][0x288] ;  /* 0x0000a200ff007b82 */ /* 0x003e240000000800 */
[----:B0-----:R-:W-:-:S13]  /*1630*/  ISETP.GE.AND P1, PT, R0, 0x1, PT ;  /* 0x000000010000780c */ /* 0x001fda0003f26270 */
[----:B------:R-:W-:Y:S05]  /*1640*/  @!P1 BRA `(.L_x_278) ;  /* 0x0000000000509947 */ /* 0x000fea0003800000 */
[----:B------:R-:W-:Y:S05]  /*1650*/  @!P0 BRA `(.L_x_279) ;  /* 0x0000000000048947 */ /* 0x000fea0003800000 */
[----:B------:R-:W-:Y:S01]  /*1660*/  BPT.TRAP 0x1 ;  /* 0x000000040000795c */ /* 0x000fe20000300000 */
.L_x_279:
[----:B------:R-:W-:Y:S01]  /*1670*/  ISETP.NE.AND P1, PT, R89, RZ, PT ;  /* 0x000000ff5900720c */ /* 0x000fe20003f25270 */
[----:B------:R-:W-:Y:S01]  /*1680*/  BSSY B0, `(.L_x_280) ;  /* 0x000000e000007945 */ /* 0x000fe20003800000 */
[----:B------:R-:W-:-:S11]  /*1690*/  ISETP.GT.U32.AND P0, PT, R22, 0x1, PT ;  /* 0x000000011600780c */ /* 0x000fd60003f04070 */
[----:B------:R-:W-:Y:S05]  /*16a0*/  @!P1 BRA `(.L_x_281) ;  /* 0x00000000002c9947 */ /* 0x000fea0003800000 */
[----:B------:R-:W-:-:S05]  /*16b0*/  VIADD R0, R0, 0x7f ;  /* 0x0000007f00007836 */ /* 0x000fca0000000000 */
[----:B------:R-:W-:-:S04]  /*16c0*/  SHF.R.S32.HI R3, RZ, 0x1f, R0 ;  /* 0x0000001fff037819 */ /* 0x000fc80000011400 */
[----:B------:R-:W-:-:S04]  /*16d0*/  LEA.HI R3, R3, R0, RZ, 0x7 ;  /* 0x0000000003037211 */ /* 0x000fc800078f38ff */
[----:B------:R-:W-:-:S04]  /*16e0*/  SHF.R.S32.HI R3, RZ, 0x7, R3 ;  /* 0x00000007ff037819 */ /* 0x000fc80000011403 */
[----:B------:R-:W-:-:S05]  /*16f0*/  VIMNMX R0, R3, 0x1, PT ;  /* 0x0000000103007848 */ /* 0x000fca0003fe0100 */
[----:B------:R-:W-:-:S04]  /*1700*/  IMAD.IADD R0, R3, 0x1, -R0 ;  /* 0x0000000103007824 */ /* 0x000fc800078e0a00 */
[----:B------:R-:W-:-:S05]  /*1710*/  IMAD.SHL.U32 R0, R0, 0x8, RZ ;  /* 0x0000000800007824 */ /* 0x000fca00078e00ff */
[----:B------:R-:W-:-:S04]  /*1720*/  LOP3.LUT R0, R0, 0x38, RZ, 0xc0, !PT ;  /* 0x0000003800007812 */ /* 0x000fc800078ec0ff */
[----:B------:R-:W-:-:S04]  /*1730*/  IADD3 R0, R219, 0x30040, R0 ;  /* 0x00030040db007810 */ /* 0x000fc80007ffe000 */
[----:B------:R-:W-:-:S04]  /*1740*/  PRMT R0, R23, 0x654, R0 ;  /* 0x0000065417007816 */ /* 0x000fc80000000000 */
[----:B------:R0:W-:Y:S03]  /*1750*/  SYNCS.ARRIVE.TRANS64.RED.A1T0 RZ, [R0+URZ], RZ ;  /* 0x000000ff00ff79a7 */ /* 0x0001e6000810043f */
.L_x_281:
[----:B------:R-:W-:Y:S05]  /*1760*/  BSYNC B0 ;  /* 0x0000000000007941 */ /* 0x000fea0003800000 */
.L_x_280:
[----:B------:R-:W-:Y:S05]  /*1770*/  @P0 BRA `(.L_x_278) ;  /* 0x0000000000040947 */ /* 0x000fea0003800000 */
[----:B------:R-:W-:Y:S01]  /*1780*/  BPT.TRAP 0x1 ;  /* 0x000000040000795c */ /* 0x000fe20000300000 */
.L_x_278:
[----:B------:R-:W1:Y:S01]  /*1790*/  S2R R4, SR_TID.X ;  /* 0x0000000000047919 */ /* 0x000e620000002100 */
[----:B------:R-:W2:Y:S01]  /*17a0*/  S2R R12, SR_SWINHI ;  /* 0x00000000000c7919 */ /* 0x000ea20000002f00 */
[----:B------:R-:W-:Y:S04]  /*17b0*/  STL [R1+0x54], R38 ;  /* 0x0000542601007387 */ /* 0x000fe80000100800 */
[----:B------:R-:W-:Y:S04]  /*17c0*/  STL [R1+0x50], R39 ;  /* 0x0000502701007387 */ /* 0x000fe80000100800 */
[----:B------:R-:W-:Y:S04]  /*17d0*/  STL [R1+0x4c], R40 ;  /* 0x00004c2801007387 */ /* 0x000fe80000100800 */
[----:B------:R-:W-:Y:S04]  /*17e0*/  STL [R1+0x48], R41 ;  /* 0x0000482901007387 */ /* 0x000fe80000100800 */
[----:B------:R-:W-:Y:S04]  /*17f0*/  STL [R1+0x44], R42 ;  /* 0x0000442a01007387 */ /* 0x000fe80000100800 */
[----:B------:R-:W-:Y:S01]  /*1800*/  STL [R1+0x40], R43 ;  /* 0x0000402b01007387 */ /* 0x000fe20000100800 */
[----:B-1----:R-:W-:-:S03]  /*1810*/  SHF.R.S32.HI R3, RZ, 0x1f, R4 ;  /* 0x0000001fff037819 */ /* 0x002fc60000011404 */
[----:B------:R-:W-:Y:S01]  /*1820*/  STL [R1+0x3c], R44 ;  /* 0x00003c2c01007387 */ /* 0x000fe20000100800 */
[----:B------:R-:W-:-:S03]  /*1830*/  LEA.HI R3, R3, R4, RZ, 0x7 ;  /* 0x0000000403037211 */ /* 0x000fc600078f38ff */
[----:B------:R-:W-:Y:S01]  /*1840*/  STL [R1+0x38], R45 ;  /* 0x0000382d01007387 */ /* 0x000fe20000100800 */
[----:B------:R-:W-:Y:S02]  /*1850*/  MOV R218, R219 ;  /* 0x000000db00da7202 */ /* 0x000fe40000000f00 */
[----:B--2---:R-:W-:Y:S02]  /*1860*/  MOV R219, R12 ;  /* 0x0000000c00db7202 */ /* 0x004fe40000000f00 */
[----:B------:R-:W-:Y:S01]  /*1870*/  LOP3.LUT R3, R3, 0xffffff80, RZ, 0xc0, !PT ;  /* 0xffffff8003037812 */ /* 0x000fe200078ec0ff */
[----:B------:R-:W-:Y:S04]  /*1880*/  STL [R1+0x34], R46 ;  /* 0x0000342e01007387 */ /* 0x000fe80000100800 */
[----:B------:R-:W-:Y:S01]  /*1890*/  IMAD.IADD R4, R4, 0x1, -R3 ;  /* 0x0000000104047824 */ /* 0x000fe200078e0a03 */
[----:B------:R-:W-:Y:S04]  /*18a0*/  STL [R1+0x30], R47 ;  /* 0x0000302f01007387 */ /* 0x000fe80000100800 */
[----:B------:R-:W-:Y:S01]  /*18b0*/  SHF.R.S32.HI R7, RZ, 0x1f, R4 ;  /* 0x0000001fff077819 */ /* 0x000fe20000011404 */
[----:B------:R-:W-:Y:S01]  /*18c0*/  STL [R1+0x2c], R48 ;  /* 0x00002c3001007387 */ /* 0x000fe20000100800 */
[----:B------:R-:W-:-:S02]  /*18d0*/  LEA.HI R8, R4, R4, RZ, 0x1 ;  /* 0x0000000404087211 */ /* 0x000fc400078f08ff */
[CC--:B0-----:R-:W-:Y:S01]  /*18e0*/  LEA.HI R0, R7.reuse, R4.reuse, RZ, 0x2 ;  /* 0x0000000407007211 */ /* 0x0c1fe200078f10ff */
[----:B------:R-:W-:Y:S01]  /*18f0*/  STL [R1+0x28], R49 ;  /* 0x0000283101007387 */ /* 0x000fe20000100800 */
[CC--:B------:R-:W-:Y:S02]  /*1900*/  LEA.HI R5, R7.reuse, R4.reuse, RZ, 0x5 ;  /* 0x0000000407057211 */ /* 0x0c0fe400078f28ff */
[----:B------:R-:W-:Y:S01]  /*1910*/  LEA.HI R7, R7, R4, RZ, 0x6 ;  /* 0x0000000407077211 */ /* 0x000fe200078f30ff */
[----:B------:R-:W-:Y:S01]  /*1920*/  STL [R1+0x24], R50 ;  /* 0x0000243201007387 */ /* 0x000fe20000100800 */
[--C-:B------:R-:W-:Y:S02]  /*1930*/  SHF.R.S32.HI R3, RZ, 0x2, R0.reuse ;  /* 0x00000002ff037819 */ /* 0x100fe40000011400 */
[----:B------:R-:W-:Y:S01]  /*1940*/  SHF.R.S32.HI R6, RZ, 0x1f, R0 ;  /* 0x0000001fff067819 */ /* 0x000fe20000011400 */
[----:B------:R-:W-:Y:S01]  /*1950*/  IMAD.SHL.U32 R7, R7, 0x20, RZ ;  /* 0x0000002007077824 */ /* 0x000fe200078e00ff */
[--C-:B------:R-:W-:Y:S01]  /*1960*/  SHF.R.S32.HI R9, RZ, 0x1, R8.reuse ;  /* 0x00000001ff097819 */ /* 0x100fe20000011408 */
[----:B------:R-:W-:Y:S01]  /*1970*/  STL [R1+0x20], R51 ;  /* 0x0000203301007387 */ /* 0x000fe20000100800 */
[----:B------:R-:W-:-:S02]  /*1980*/  SHF.R.S32.HI R10, RZ, 0x1f, R8 ;  /* 0x0000001fff0a7819 */ /* 0x000fc40000011408 */
[----:B------:R-:W-:Y:S01]  /*1990*/  LEA.HI R6, R6, R3, RZ, 0x3 ;  /* 0x0000000306067211 */ /* 0x000fe200078f18ff */
[----:B------:R-:W-:Y:S01]  /*19a0*/  STL [R1+0x1c], R52 ;  /* 0x00001c3401007387 */ /* 0x000fe20000100800 */
[----:B------:R-:W-:Y:S02]  /*19b0*/  LEA.HI R10, R10, R9, RZ, 0x2 ;  /* 0x000000090a0a7211 */ /* 0x000fe400078f10ff */
[----:B------:R-:W-:Y:S01]  /*19c0*/  LOP3.LUT R11, R8, 0xffffffe, RZ, 0xc0, !PT ;  /* 0x0ffffffe080b7812 */ /* 0x000fe200078ec0ff */
[----:B------:R-:W-:Y:S01]  /*19d0*/  STL [R1+0x18], R53 ;  /* 0x0000183501007387 */ /* 0x000fe20000100800 */
[----:B------:R-:W-:Y:S02]  /*19e0*/  LOP3.LUT R7, R7, 0xfffff800, RZ, 0xc0, !PT ;  /* 0xfffff80007077812 */ /* 0x000fe400078ec0ff */
[----:B------:R-:W-:Y:S01]  /*19f0*/  LOP3.LUT R6, R6, 0xfffffff8, RZ, 0xc0, !PT ;  /* 0xfffffff806067812 */ /* 0x000fe200078ec0ff */
[----:B------:R-:W-:Y:S01]  /*1a00*/  IMAD.IADD R11, R4, 0x1, -R11 ;  /* 0x00000001040b7824 */ /* 0x000fe200078e0a0b */
[----:B------:R-:W-:Y:S01]  /*1a10*/  SHF.R.S32.HI R8, RZ, 0x5, R5 ;  /* 0x00000005ff087819 */ /* 0x000fe20000011405 */
[----:B------:R-:W-:Y:S01]  /*1a20*/  STL [R1+0x14], R54 ;  /* 0x0000143601007387 */ /* 0x000fe20000100800 */
[----:B------:R-:W-:Y:S01]  /*1a30*/  LOP3.LUT R10, R10, 0x1ffffc, RZ, 0xc0, !PT ;  /* 0x001ffffc0a0a7812 */ /* 0x000fe200078ec0ff */
[----:B------:R-:W-:Y:S01]  /*1a40*/  IMAD R11, R18, 0x2, R11 ;  /* 0x00000002120b7824 */ /* 0x000fe200078e020b */
[----:B------:R-:W-:Y:S01]  /*1a50*/  IADD3 R6, R7, R3, -R6 ;  /* 0x0000000307067210 */ /* 0x000fe20007ffe806 */
[----:B------:R-:W-:Y:S01]  /*1a60*/  STL [R1+0x10], R55 ;  /* 0x0000103701007387 */ /* 0x000fe20000100800 */
[----:B------:R-:W-:Y:S01]  /*1a70*/  LOP3.LUT R3, R0, 0x3fffffc, RZ, 0xc0, !PT ;  /* 0x03fffffc00037812 */ /* 0x000fe200078ec0ff */
[----:B------:R-:W-:Y:S01]  /*1a80*/  IMAD.IADD R10, R9, 0x1, -R10 ;  /* 0x00000001090a7824 */ /* 0x000fe200078e0a0a */
[----:B------:R-:W-:Y:S01]  /*1a90*/  LEA.HI R5, R5, R8, RZ, 0x1 ;  /* 0x0000000805057211 */ /* 0x000fe200078f08ff */
[----:B------:R-:W-:Y:S02]  /*1aa0*/  STL [R1+0xc], R17 ;  /* 0x00000c1101007387 */ /* 0x000fe40000100800 */
[----:B------:R-:W-:Y:S01]  /*1ab0*/  IMAD.IADD R3, R4, 0x1, -R3 ;  /* 0x0000000104037824 */ /* 0x000fe200078e0a03 */
[----:B------:R-:W-:Y:S01]  /*1ac0*/  LOP3.LUT R5, R5, 0xffffffe, RZ, 0xc0, !PT ;  /* 0x0ffffffe05057812 */ /* 0x000fe200078ec0ff */
[----:B------:R-:W-:Y:S01]  /*1ad0*/  IMAD R10, R10, 0x80, R11 ;  /* 0x000000800a0a7824 */ /* 0x000fe200078e020b */
[----:B-----5:R-:W-:Y:S01]  /*1ae0*/  STL [R1+0x8], R16 ;  /* 0x0000081001007387 */ /* 0x020fe20000100800 */
[----:B------:R-:W-:-:S02]  /*1af0*/  IMAD R6, R3, 0x40, R6 ;  /* 0x0000004003067824 */ /* 0x000fc400078e0206 */
[----:B------:R-:W-:Y:S01]  /*1b00*/  IMAD.IADD R5, R8, 0x1, -R5 ;  /* 0x0000000108057824 */ /* 0x000fe200078e0a05 */
[----:B------:R0:W-:Y:S01]  /*1b10*/  STL [R1+0x4], R2 ;  /* 0x0000040201007387 */ /* 0x0001e20000100800 */
[----:B------:R-:W-:Y:S02]  /*1b20*/  IMAD.SHL.U32 R225, R10, 0x10, RZ ;  /* 0x000000100ae17824 */ /* 0x000fe400078e00ff */
[----:B------:R-:W-:Y:S02]  /*1b30*/  IMAD R5, R5, 0x10, R6 ;  /* 0x0000001005057824 */ /* 0x000fe400078e0206 */
[----:B------:R-:W-:-:S04]  /*1b40*/  IMAD.WIDE R224, R225, 0x4, R218 ;  /* 0x00000004e1e07825 */ /* 0x000fc800078e02da */
[----:B------:R-:W-:Y:S01]  /*1b50*/  IMAD.WIDE R218, R5, 0x4, R218 ;  /* 0x0000000405da7825 */ /* 0x000fe200078e02da */
[C---:B------:R-:W-:Y:S02]  /*1b60*/  IADD3 R188, P3, R224.reuse, 0xc, RZ ;  /* 0x0000000ce0bc7810 */ /* 0x040fe40007f7e0ff */
[----:B------:R-:W-:Y:S02]  /*1b70*/  IADD3 R223, P2, R224, 0x183c, RZ ;  /* 0x0000183ce0df7810 */ /* 0x000fe40007f5e0ff */
[C---:B------:R-:W-:Y:S02]  /*1b80*/  IADD3 R8, P5, R218.reuse, 0xa0, RZ ;  /* 0x000000a0da087810 */ /* 0x040fe40007fbe0ff */
[C---:B------:R-:W-:Y:S02]  /*1b90*/  IADD3 R90, P4, R218.reuse, 0x20, RZ ;  /* 0x00000020da5a7810 */ /* 0x040fe40007f9e0ff */
[C---:B------:R-:W-:Y:S01]  /*1ba0*/  IADD3 R92, P6, R218.reuse, 0x80, RZ ;  /* 0x00000080da5c7810 */ /* 0x040fe20007fde0ff */
[--C-:B------:R-:W-:Y:S01]  /*1bb0*/  IMAD.X R235, RZ, RZ, R219.reuse, P5 ;  /* 0x000000ffffeb7224 */ /* 0x100fe200028e06db */
        /* <DEDUP_REMOVED lines=32> */
[----:B------:R-:W-:Y:S01]  /*1dc0*/  IADD3 R108, P4, R218, 0x1400, RZ ;  /* 0x00001400da6c7810 */ /* 0x000fe20007f9e0ff */
[--C-:B------:R-:W-:Y:S01]  /*1dd0*/  IMAD.X R169, RZ, RZ, R219.reuse, P6 ;  /* 0x000000ffffa97224 */ /* 0x100fe200030e06db */
[----:B------:R-:W-:Y:S01]  /*1de0*/  LOP3.LUT R189, R188, 0x380, RZ, 0xc0, !PT ;  /* 0x00000380bcbd7812 */ /* 0x000fe200078ec0ff */
[--C-:B------:R-:W-:Y:S01]  /*1df0*/  IMAD.X R159, RZ, RZ, R219.reuse, P5 ;  /* 0x000000ffff9f7224 */ /* 0x100fe200028e06db */
[C---:B------:R-:W-:Y:S01]  /*1e00*/  IADD3 R116, P5, R218.reuse, 0x1800, RZ ;  /* 0x00001800da747810 */ /* 0x040fe20007fbe0ff */
[----:B------:R-:W-:Y:S01]  /*1e10*/  IMAD.X R161, RZ, RZ, R219, P4 ;  /* 0x000000ffffa17224 */ /* 0x000fe200020e06db */
[----:B------:R-:W-:-:S02]  /*1e20*/  IADD3 R114, P4, R218, 0x14a0, RZ ;  /* 0x000014a0da727810 */ /* 0x000fc40007f9e0ff */
[C---:B------:R-:W-:Y:S01]  /*1e30*/  LOP3.LUT R240, R218.reuse, 0x380, RZ, 0xc0, !PT ;  /* 0x00000380daf07812 */ /* 0x040fe200078ec0ff */
[--C-:B------:R-:W-:Y:S01]  /*1e40*/  IMAD.X R153, RZ, RZ, R219.reuse, P5 ;  /* 0x000000ffff997224 */ /* 0x100fe200028e06db */
[C---:B------:R-:W-:Y:S01]  /*1e50*/  IADD3 R122, P5, R218.reuse, 0x18a0, RZ ;  /* 0x000018a0da7a7810 */ /* 0x040fe20007fbe0ff */
[--C-:B------:R-:W-:Y:S01]  /*1e60*/  IMAD.X R155, RZ, RZ, R219.reuse, P4 ;  /* 0x000000ffff9b7224 */ /* 0x100fe200020e06db */
[----:B------:R-:W-:Y:S02]  /*1e70*/  IADD3 R120, P4, R218, 0x1820, RZ ;  /* 0x00001820da787810 */ /* 0x000fe40007f9e0ff */
[----:B------:R-:W-:Y:S01]  /*1e80*/  LOP3.LUT R132, R92, 0x380, RZ, 0xc0, !PT ;  /* 0x000003805c847812 */ /* 0x000fe200078ec0ff */
[--C-:B------:R-:W-:Y:S01]  /*1e90*/  IMAD.X R147, RZ, RZ, R219.reuse, P5 ;  /* 0x000000ffff937224 */ /* 0x100fe200028e06db */
[C---:B------:R-:W-:Y:S01]  /*1ea0*/  IADD3 R128, P5, R218.reuse, 0x1c20, RZ ;  /* 0x00001c20da807810 */ /* 0x040fe20007fbe0ff */
[----:B------:R-:W-:Y:S01]  /*1eb0*/  IMAD.X R149, RZ, RZ, R219, P4 ;  /* 0x000000ffff957224 */ /* 0x000fe200020e06db */
[----:B------:R-:W-:-:S02]  /*1ec0*/  IADD3 R126, P4, R218, 0x1c80, RZ ;  /* 0x00001c80da7e7810 */ /* 0x000fc40007f9e0ff */
[----:B------:R-:W-:Y:S01]  /*1ed0*/  LOP3.LUT R134, R90, 0x380, RZ, 0xc0, !PT ;  /* 0x000003805a867812 */ /* 0x000fe200078ec0ff */
[--C-:B------:R-:W-:Y:S01]  /*1ee0*/  IMAD.X R141, RZ, RZ, R219.reuse, P5 ;  /* 0x000000ffff8d7224 */ /* 0x100fe200028e06db */
[C---:B------:R-:W-:Y:S01]  /*1ef0*/  IADD3 R244, P5, R218.reuse, 0x4080, RZ ;  /* 0x00004080daf47810 */ /* 0x040fe20007fbe0ff */
[--C-:B------:R-:W-:Y:S01]  /*1f00*/  IMAD.X R143, RZ, RZ, R219.reuse, P4 ;  /* 0x000000ffff8f7224 */ /* 0x100fe200020e06db */
[C---:B------:R-:W-:Y:S02]  /*1f10*/  IADD3 R136, P4, R218.reuse, 0x4000, RZ ;  /* 0x00004000da887810 */ /* 0x040fe40007f9e0ff */
[C---:B------:R-:W-:Y:S01]  /*1f20*/  IADD3 R106, P6, R218.reuse, 0x10a0, RZ ;  /* 0x000010a0da6a7810 */ /* 0x040fe20007fde0ff */
[--C-:B------:R-:W-:Y:S01]  /*1f30*/  IMAD.X R135, RZ, RZ, R219.reuse, P5 ;  /* 0x000000ffff877224 */ /* 0x100fe200028e06db */
[C---:B------:R-:W-:Y:S01]  /*1f40*/  IADD3 R247, P5, R218.reuse, 0x4400, RZ ;  /* 0x00004400daf77810 */ /* 0x040fe20007fbe0ff */
[--C-:B------:R-:W-:Y:S01]  /*1f50*/  IMAD.X R137, RZ, RZ, R219.reuse, P4 ;  /* 0x000000ffff897224 */ /* 0x100fe200020e06db */
[C---:B------:R-:W-:Y:S01]  /*1f60*/  IADD3 R246, P4, R218.reuse, 0x40a0, RZ ;  /* 0x000040a0daf67810 */ /* 0x040fe20007f9e0ff */
[--C-:B------:R-:W-:Y:S01]  /*1f70*/  IMAD.MOV.U32 R241, RZ, RZ, R219.reuse ;  /* 0x000000fffff17224 */ /* 0x100fe200078e00db */
[----:B------:R-:W-:Y:S01]  /*1f80*/  SHF.R.U64 R189, R189, 0x3, RZ ;  /* 0x00000003bdbd7819 */ /* 0x000fe200000012ff */
[--C-:B------:R-:W-:Y:S01]  /*1f90*/  IMAD.X R129, RZ, RZ, R219.reuse, P5 ;  /* 0x000000ffff817224 */ /* 0x100fe200028e06db */
[C---:B------:R-:W-:Y:S01]  /*1fa0*/  IADD3 R250, P5, R218.reuse, 0x44a0, RZ ;  /* 0x000044a0dafa7810 */ /* 0x040fe20007fbe0ff */
[--C-:B------:R-:W-:Y:S01]  /*1fb0*/  IMAD.X R131, RZ, RZ, R219.reuse, P4 ;  /* 0x000000ffff837224 */ /* 0x100fe200020e06db */
[----:B------:R-:W-:Y:S01]  /*1fc0*/  IADD3 R249, P4, R218, 0x4420, RZ ;  /* 0x00004420daf97810 */ /* 0x000fe20007f9e0ff */
[--C-:B------:R-:W-:Y:S01]  /*1fd0*/  IMAD.X R163, RZ, RZ, R219.reuse, P6 ;  /* 0x000000ffffa37224 */ /* 0x100fe200030e06db */
[----:B------:R-:W-:Y:S01]  /*1fe0*/  SHF.R.U64 R240, R240, 0x3, RZ ;  /* 0x00000003f0f07819 */ /* 0x000fe200000012ff */
[--C-:B------:R-:W-:Y:S01]  /*1ff0*/  IMAD.X R123, RZ, RZ, R219.reuse, P5 ;  /* 0x000000ffff7b7224 */ /* 0x100fe200028e06db */
[C---:B0-----:R-:W-:Y:S01]  /*2000*/  IADD3 R2, P5, R218.reuse, 0x4820, RZ ;  /* 0x00004820da027810 */ /* 0x041fe20007fbe0ff */
[----:B------:R-:W-:Y:S01]  /*2010*/  IMAD.X R125, RZ, RZ, R219, P4 ;  /* 0x000000ffff7d7224 */ /* 0x000fe200020e06db */
[----:B------:R-:W-:-:S02]  /*2020*/  IADD3 R252, P4, R218, 0x4880, RZ ;  /* 0x00004880dafc7810 */ /* 0x000fc40007f9e0ff */
[----:B------:R-:W-:Y:S01]  /*2030*/  SHF.R.U64 R132, R132, 0x3, RZ ;  /* 0x0000000384847819 */ /* 0x000fe200000012ff */
[--C-:B------:R-:W-:Y:S01]  /*2040*/  IMAD.X R117, RZ, RZ, R219.reuse, P5 ;  /* 0x000000ffff757224 */ /* 0x100fe200028e06db */
[C---:B------:R-:W-:Y:S01]  /*2050*/  IADD3 R40, P5, R218.reuse, 0x4c80, RZ ;  /* 0x00004c80da287810 */ /* 0x040fe20007fbe0ff */
[--C-:B------:R-:W-:Y:S01]  /*2060*/  IMAD.X R119, RZ, RZ, R219.reuse, P4 ;  /* 0x000000ffff777224 */ /* 0x100fe200020e06db */
[----:B------:R-:W-:Y:S01]  /*2070*/  IADD3 R39, P4, R218, 0x4c00, RZ ;  /* 0x00004c00da277810 */ /* 0x000fe20007f9e0ff */
[----:B------:R0:W-:Y:S01]  /*2080*/  STL [R1], R2 ;  /* 0x0000000201007387 */ /* 0x0001e20000100800 */
[----:B------:R-:W-:Y:S01]  /*2090*/  SHF.R.U64 R134, R134, 0x3, RZ ;  /* 0x0000000386867819 */ /* 0x000fe200000012ff */
[--C-:B------:R-:W-:Y:S01]  /*20a0*/  IMAD.X R111, RZ, RZ, R219.reuse, P5 ;  /* 0x000000ffff6f7224 */ /* 0x100fe200028e06db */
[C---:B------:R-:W-:Y:S01]  /*20b0*/  IADD3 R43, P5, R218.reuse, 0x5000, RZ ;  /* 0x00005000da2b7810 */ /* 0x040fe20007fbe0ff */
[----:B------:R-:W-:Y:S01]  /*20c0*/  IMAD.X R113, RZ, RZ, R219, P4 ;  /* 0x000000ffff717224 */ /* 0x000fe200020e06db */
[----:B------:R-:W-:-:S02]  /*20d0*/  IADD3 R42, P4, R218, 0x4ca0, RZ ;  /* 0x00004ca0da2a7810 */ /* 0x000fc40007f9e0ff */
[----:B------:R-:W-:Y:S01]  /*20e0*/  LOP3.LUT R188, R189, R188, RZ, 0x3c, !PT ;  /* 0x000000bcbdbc7212 */ /* 0x000fe200078e3cff */
[--C-:B------:R-:W-:Y:S01]  /*20f0*/  IMAD.X R105, RZ, RZ, R219.reuse, P5 ;  /* 0x000000ffff697224 */ /* 0x100fe200028e06db */
[C---:B------:R-:W-:Y:S01]  /*2100*/  IADD3 R46, P5, R218.reuse, 0x50a0, RZ ;  /* 0x000050a0da2e7810 */ /* 0x040fe20007fbe0ff */
[----:B------:R-:W-:Y:S01]  /*2110*/  IMAD.X R107, RZ, RZ, R219, P4 ;  /* 0x000000ffff6b7224 */ /* 0x000fe200020e06db */
[----:B------:R-:W-:Y:S01]  /*2120*/  IADD3 R45, P4, R218, 0x5020, RZ ;  /* 0x00005020da2d7810 */ /* 0x000fe20007f9e0ff */
[----:B------:R-:W-:Y:S01]  /*2130*/  IMAD.X R189, RZ, RZ, R225, P3 ;  /* 0x000000ffffbd7224 */ /* 0x000fe200018e06e1 */
[----:B------:R-:W-:Y:S01]  /*2140*/  LOP3.LUT R240, R240, R218, RZ, 0x3c, !PT ;  /* 0x000000daf0f07212 */ /* 0x000fe200078e3cff */
[--C-:B------:R-:W-:Y:S01]  /*2150*/  IMAD.X R99, RZ, RZ, R219.reuse, P5 ;  /* 0x000000ffff637224 */ /* 0x100fe200028e06db */
[C---:B------:R-:W-:Y:S01]  /*2160*/  IADD3 R49, P5, R218.reuse, 0x5420, RZ ;  /* 0x00005420da317810 */ /* 0x040fe20007fbe0ff */
[----:B------:R-:W-:Y:S01]  /*2170*/  IMAD.X R101, RZ, RZ, R219, P4 ;  /* 0x000000ffff657224 */ /* 0x000fe200020e06db */
[----:B------:R-:W-:-:S02]  /*2180*/  IADD3 R48, P4, R218, 0x5480, RZ ;  /* 0x00005480da307810 */ /* 0x000fc40007f9e0ff */
[----:B------:R-:W-:Y:S01]  /*2190*/  LOP3.LUT R236, R132, R92, RZ, 0x3c, !PT ;  /* 0x0000005c84ec7212 */ /* 0x000fe200078e3cff */
[--C-:B------:R-:W-:Y:S01]  /*21a0*/  IMAD.X R93, RZ, RZ, R219.reuse, P5 ;  /* 0x000000ffff5d7224 */ /* 0x100fe200028e06db */
[C---:B------:R-:W-:Y:S01]  /*21b0*/  IADD3 R52, P5, R218.reuse, 0x5880, RZ ;  /* 0x00005880da347810 */ /* 0x040fe20007fbe0ff */
[--C-:B------:R-:W-:Y:S01]  /*21c0*/  IMAD.X R95, RZ, RZ, R219.reuse, P4 ;  /* 0x000000ffff5f7224 */ /* 0x100fe200020e06db */
[C---:B------:R-:W-:Y:S02]  /*21d0*/  IADD3 R51, P4, R218.reuse, 0x5800, RZ ;  /* 0x00005800da337810 */ /* 0x040fe40007f9e0ff */
[C---:B------:R-:W-:Y:S01]  /*21e0*/  IADD3 R112, P6, R218.reuse, 0x1420, RZ ;  /* 0x00001420da707810 */ /* 0x040fe20007fde0ff */
[--C-:B------:R-:W-:Y:S01]  /*21f0*/  IMAD.X R23, RZ, RZ, R219.reuse, P5 ;  /* 0x000000ffff177224 */ /* 0x100fe200028e06db */
[C---:B------:R-:W-:Y:S01]  /*2200*/  IADD3 R55, P5, R218.reuse, 0x5c00, RZ ;  /* 0x00005c00da377810 */ /* 0x040fe20007fbe0ff */
[----:B------:R-:W-:Y:S01]  /*2210*/  IMAD.X R89, RZ, RZ, R219, P4 ;  /* 0x000000ffff597224 */ /* 0x000fe200020e06db */
[----:B------:R-:W-:-:S02]  /*2220*/  IADD3 R54, P4, R218, 0x58a0, RZ ;  /* 0x000058a0da367810 */ /* 0x000fc40007f9e0ff */
[----:B------:R-:W-:Y:S01]  /*2230*/  IADD3 R202, P3, R224, 0x28, RZ ;  /* 0x00000028e0ca7810 */ /* 0x000fe20007f7e0ff */
[--C-:B------:R-:W-:Y:S01]  /*2240*/  IMAD.X R13, RZ, RZ, R219.reuse, P5 ;  /* 0x000000ffff0d7224 */ /* 0x100fe200028e06db */
[----:B------:R-:W-:Y:S01]  /*2250*/  IADD3 R17, P5, R218, 0x5c80, RZ ;  /* 0x00005c80da117810 */ /* 0x000fe20007fbe0ff */
[--C-:B------:R-:W-:Y:S01]  /*2260*/  IMAD.X R15, RZ, RZ, R219.reuse, P4 ;  /* 0x000000ffff0f7224 */ /* 0x100fe200020e06db */
[----:B------:R-:W-:Y:S02]  /*2270*/  IADD3 R192, P4, R224, 0x14, RZ ;  /* 0x00000014e0c07810 */ /* 0x000fe40007f9e0ff */
[----:B------:R-:W-:Y:S01]  /*2280*/  LOP3.LUT R238, R134, R90, RZ, 0x3c, !PT ;  /* 0x0000005a86ee7212 */ /* 0x000fe200078e3cff */
[--C-:B------:R-:W-:Y:S01]  /*2290*/  IMAD.X R11, RZ, RZ, R219.reuse, P5 ;  /* 0x000000ffff0b7224 */ /* 0x100fe200028e06db */
[----:B------:R-:W-:Y:S01]  /*22a0*/  IADD3 R16, P5, R218, 0x5c20, RZ ;  /* 0x00005c20da107810 */ /* 0x000fe20007fbe0ff */
[----:B------:R1:W-:Y:S01]  /*22b0*/  ST.E desc[UR36][R240.64], R56 ;  /* 0x00000038f0007985 */ /* 0x0003e2000c101924 */
[----:B------:R-:W-:Y:S01]  /*22c0*/  LOP3.LUT R193, R192, 0x380, RZ, 0xc0, !PT ;  /* 0x00000380c0c17812 */ /* 0x000fe200078ec0ff */
[--C-:B------:R-:W-:Y:S01]  /*22d0*/  IMAD.X R157, RZ, RZ, R219.reuse, P6 ;  /* 0x000000ffff9d7224 */ /* 0x100fe200030e06db */
[----:B------:R-:W-:Y:S01]  /*22e0*/  LOP3.LUT R203, R202, 0x380, RZ, 0xc0, !PT ;  /* 0x00000380cacb7812 */ /* 0x000fe200078ec0ff */
[----:B------:R-:W-:Y:S01]  /*22f0*/  IMAD.X R9, RZ, RZ, R219, P5 ;  /* 0x000000ffff097224 */ /* 0x000fe200028e06db */
[----:B0-----:R-:W-:Y:S01]  /*2300*/  IADD3 R2, P5, R218, 0x5ca0, RZ ;  /* 0x00005ca0da027810 */ /* 0x001fe20007fbe0ff */
[----:B------:R-:W2:Y:S01]  /*2310*/  LDL.LU R92, [R1] ;  /* 0x00000000015c7983 */ /* 0x000ea20000300800 */
[----:B------:R-:W-:-:S02]  /*2320*/  SHF.R.U64 R193, R193, 0x3, RZ ;  /* 0x00000003c1c17819 */ /* 0x000fc400000012ff */
[----:B------:R-:W-:Y:S01]  /*2330*/  IADD3 R118, P6, R218, 0x1880, RZ ;  /* 0x00001880da767810 */ /* 0x000fe20007fde0ff */
[----:B------:R-:W-:Y:S01]  /*2340*/  IMAD.X R7, RZ, RZ, R219, P5 ;  /* 0x000000ffff077224 */ /* 0x000fe200028e06db */
[----:B------:R-:W-:Y:S02]  /*2350*/  IADD3 R194, P5, R224, 0x18, RZ ;  /* 0x00000018e0c27810 */ /* 0x000fe40007fbe0ff */
[----:B------:R-:W-:Y:S01]  /*2360*/  LOP3.LUT R192, R193, R192, RZ, 0x3c, !PT ;  /* 0x000000c0c1c07212 */ /* 0x000fe200078e3cff */
[----:B------:R-:W-:Y:S01]  /*2370*/  IMAD.X R193, RZ, RZ, R225, P4 ;  /* 0x000000ffffc17224 */ /* 0x000fe200020e06e1 */
[----:B------:R-:W-:Y:S01]  /*2380*/  LOP3.LUT R195, R194, 0x380, RZ, 0xc0, !PT ;  /* 0x00000380c2c37812 */ /* 0x000fe200078ec0ff */
[----:B------:R0:W-:Y:S01]  /*2390*/  ST.E desc[UR36][R236.64], R57 ;  /* 0x00000039ec007985 */ /* 0x0001e2000c101924 */
[----:B------:R-:W-:Y:S01]  /*23a0*/  IADD3 R206, P4, R224, 0x30, RZ ;  /* 0x00000030e0ce7810 */ /* 0x000fe20007f9e0ff */
[----:B------:R-:W-:Y:S01]  /*23b0*/  IMAD.X R151, RZ, RZ, R219, P6 ;  /* 0x000000ffff977224 */ /* 0x000fe200030e06db */
[----:B------:R-:W-:-:S02]  /*23c0*/  SHF.R.U64 R195, R195, 0x3, RZ ;  /* 0x00000003c3c37819 */ /* 0x000fc400000012ff */
[----:B------:R-:W-:Y:S02]  /*23d0*/  LOP3.LUT R207, R206, 0x380, RZ, 0xc0, !PT ;  /* 0x00000380cecf7812 */ /* 0x000fe400078ec0ff */
[----:B------:R-:W-:Y:S01]  /*23e0*/  LOP3.LUT R194, R195, R194, RZ, 0x3c, !PT ;  /* 0x000000c2c3c27212 */ /* 0x000fe200078e3cff */
[----:B------:R-:W-:Y:S01]  /*23f0*/  IMAD.X R195, RZ, RZ, R225, P5 ;  /* 0x000000ffffc37224 */ /* 0x000fe200028e06e1 */
[----:B------:R-:W-:Y:S02]  /*2400*/  IADD3 R208, P5, R224, 0x34, RZ ;  /* 0x00000034e0d07810 */ /* 0x000fe40007fbe0ff */
[----:B------:R-:W-:Y:S02]  /*2410*/  SHF.R.U64 R207, R207, 0x3, RZ ;  /* 0x00000003cfcf7819 */ /* 0x000fe400000012ff */
[----:B------:R-:W-:Y:S02]  /*2420*/  LOP3.LUT R209, R208, 0x380, RZ, 0xc0, !PT ;  /* 0x00000380d0d17812 */ /* 0x000fe400078ec0ff */
[----:B------:R-:W-:-:S02]  /*2430*/  LOP3.LUT R206, R207, R206, RZ, 0x3c, !PT ;  /* 0x000000cecfce7212 */ /* 0x000fc400078e3cff */
[----:B------:R-:W-:Y:S01]  /*2440*/  SHF.R.U64 R209, R209, 0x3, RZ ;  /* 0x00000003d1d17819 */ /* 0x000fe200000012ff */
[--C-:B------:R-:W-:Y:S01]  /*2450*/  IMAD.X R207, RZ, RZ, R225.reuse, P4 ;  /* 0x000000ffffcf7224 */ /* 0x100fe200020e06e1 */
[----:B------:R3:W-:Y:S01]  /*2460*/  ST.E desc[UR36][R238.64], R58 ;  /* 0x0000003aee007985 */ /* 0x0007e2000c101924 */
[----:B-1----:R-:W-:Y:S02]  /*2470*/  IADD3 R56, P4, R224, 0x80c, RZ ;  /* 0x0000080ce0387810 */ /* 0x002fe40007f9e0ff */
[----:B------:R-:W-:Y:S01]  /*2480*/  LOP3.LUT R208, R209, R208, RZ, 0x3c, !PT ;  /* 0x000000d0d1d07212 */ /* 0x000fe200078e3cff */
[----:B------:R-:W-:Y:S01]  /*2490*/  IMAD.X R209, RZ, RZ, R225, P5 ;  /* 0x000000ffffd17224 */ /* 0x000fe200028e06e1 */
[----:B------:R-:W-:Y:S02]  /*24a0*/  LOP3.LUT R222, R223, 0x380, RZ, 0xc0, !PT ;  /* 0x00000380dfde7812 */ /* 0x000fe400078ec0ff */
[----:B------:R-:W-:Y:S02]  /*24b0*/  SHF.R.U64 R203, R203, 0x3, RZ ;  /* 0x00000003cbcb7819 */ /* 0x000fe400000012ff */
[----:B0-----:R-:W-:-:S02]  /*24c0*/  LOP3.LUT R57, R56, 0x380, RZ, 0xc0, !PT ;  /* 0x0000038038397812 */ /* 0x001fc400078ec0ff */
[----:B------:R-:W-:Y:S02]  /*24d0*/  SHF.R.U64 R222, R222, 0x3, RZ ;  /* 0x00000003dede7819 */ /* 0x000fe400000012ff */
[----:B---3--:R-:W-:Y:S02]  /*24e0*/  IADD3 R58, P5, R224, 0x810, RZ ;  /* 0x00000810e03a7810 */ /* 0x008fe40007fbe0ff */
[----:B------:R-:W-:Y:S02]  /*24f0*/  IADD3 R124, P6, R218, 0x1c00, RZ ;  /* 0x00001c00da7c7810 */ /* 0x000fe40007fde0ff */
[----:B------:R-:W-:Y:S02]  /*2500*/  LOP3.LUT R90, R58, 0x380, RZ, 0xc0, !PT ;  /* 0x000003803a5a7812 */ /* 0x000fe400078ec0ff */
[----:B------:R-:W-:Y:S01]  /*2510*/  LOP3.LUT R202, R203, R202, RZ, 0x3c, !PT ;  /* 0x000000cacbca7212 */ /* 0x000fe200078e3cff */
[----:B------:R-:W-:Y:S01]  /*2520*/  IMAD.X R203, RZ, RZ, R225, P3 ;  /* 0x000000ffffcb7224 */ /* 0x000fe200018e06e1 */
[----:B------:R-:W-:Y:S01]  /*2530*/  SHF.R.U64 R57, R57, 0x3, RZ ;  /* 0x0000000339397819 */ /* 0x000fe200000012ff */
[----:B------:R-:W-:Y:S01]  /*2540*/  IMAD.X R145, RZ, RZ, R219, P6 ;  /* 0x000000ffff917224 */ /* 0x000fe200030e06db */
[----:B------:R-:W-:-:S02]  /*2550*/  IADD3 R216, P3, R224, 0x804, RZ ;  /* 0x00000804e0d87810 */ /* 0x000fc40007f7e0ff */
[----:B------:R-:W-:Y:S02]  /*2560*/  SHF.R.U64 R90, R90, 0x3, RZ ;  /* 0x000000035a5a7819 */ /* 0x000fe400000012ff */
[----:B------:R-:W-:Y:S01]  /*2570*/  LOP3.LUT R222, R222, R223, RZ, 0x3c, !PT ;  /* 0x000000dfdede7212 */ /* 0x000fe200078e3cff */
[----:B------:R-:W-:Y:S01]  /*2580*/  IMAD.X R223, RZ, RZ, R225, P2 ;  /* 0x000000ffffdf7224 */ /* 0x000fe200010e06e1 */
[----:B------:R-:W-:Y:S02]  /*2590*/  LOP3.LUT R56, R57, R56, RZ, 0x3c, !PT ;  /* 0x0000003839387212 */ /* 0x000fe400078e3cff */
[----:B------:R-:W-:Y:S02]  /*25a0*/  IADD3 R130, P6, R218, 0x1ca0, RZ ;  /* 0x00001ca0da827810 */ /* 0x000fe40007fde0ff */
[----:B------:R-:W-:Y:S02]  /*25b0*/  IADD3 R196, P2, R224, 0x1c, RZ ;  /* 0x0000001ce0c47810 */ /* 0x000fe40007f5e0ff */
[----:B------:R-:W-:Y:S01]  /*25c0*/  LOP3.LUT R217, R216, 0x380, RZ, 0xc0, !PT ;  /* 0x00000380d8d97812 */ /* 0x000fe200078ec0ff */
[----:B------:R-:W-:Y:S01]  /*25d0*/  IMAD.X R139, RZ, RZ, R219, P6 ;  /* 0x000000ffff8b7224 */ /* 0x000fe200030e06db */
[----:B------:R-:W-:-:S02]  /*25e0*/  LOP3.LUT R58, R90, R58, RZ, 0x3c, !PT ;  /* 0x0000003a5a3a7212 */ /* 0x000fc400078e3cff */
[----:B------:R-:W-:Y:S02]  /*25f0*/  LOP3.LUT R57, R8, 0x380, RZ, 0xc0, !PT ;  /* 0x0000038008397812 */ /* 0x000fe400078ec0ff */
[----:B------:R-:W-:Y:S02]  /*2600*/  LOP3.LUT R90, R6, 0x380, RZ, 0xc0, !PT ;  /* 0x00000380065a7812 */ /* 0x000fe400078ec0ff */
[----:B------:R-:W-:Y:S02]  /*2610*/  LOP3.LUT R197, R196, 0x380, RZ, 0xc0, !PT ;  /* 0x00000380c4c57812 */ /* 0x000fe400078ec0ff */
[----:B------:R-:W-:Y:S02]  /*2620*/  SHF.R.U64 R217, R217, 0x3, RZ ;  /* 0x00000003d9d97819 */ /* 0x000fe400000012ff */
[----:B------:R-:W-:Y:S02]  /*2630*/  SHF.R.U64 R57, R57, 0x3, RZ ;  /* 0x0000000339397819 */ /* 0x000fe400000012ff */
[----:B------:R-:W-:-:S02]  /*2640*/  SHF.R.U64 R90, R90, 0x3, RZ ;  /* 0x000000035a5a7819 */ /* 0x000fc400000012ff */
[----:B------:R-:W-:Y:S02]  /*2650*/  IADD3 R245, P6, R218, 0x4020, RZ ;  /* 0x00004020daf57810 */ /* 0x000fe40007fde0ff */
[----:B------:R-:W-:Y:S02]  /*2660*/  SHF.R.U64 R197, R197, 0x3, RZ ;  /* 0x00000003c5c57819 */ /* 0x000fe400000012ff */
[----:B------:R-:W-:Y:S01]  /*2670*/  LOP3.LUT R216, R217, R216, RZ, 0x3c, !PT ;  /* 0x000000d8d9d87212 */ /* 0x000fe200078e3cff */
[----:B------:R-:W-:Y:S01]  /*2680*/  IMAD.X R217, RZ, RZ, R225, P3 ;  /* 0x000000ffffd97224 */ /* 0x000fe200018e06e1 */
[----:B------:R-:W-:Y:S01]  /*2690*/  LOP3.LUT R234, R57, R8, RZ, 0x3c, !PT ;  /* 0x0000000839ea7212 */ /* 0x000fe200078e3cff */
[----:B------:R-:W-:Y:S01]  /*26a0*/  IMAD.X R133, RZ, RZ, R219, P6 ;  /* 0x000000ffff857224 */ /* 0x000fe200030e06db */
[----:B------:R-:W-:Y:S02]  /*26b0*/  LOP3.LUT R232, R90, R6, RZ, 0x3c, !PT ;  /* 0x000000065ae87212 */ /* 0x000fe400078e3cff */
[----:B------:R-:W-:Y:S01]  /*26c0*/  IADD3 R6, P3, R224, 0x820, RZ ;  /* 0x00000820e0067810 */ /* 0x000fe20007f7e0ff */
[----:B------:R0:W-:Y:S01]  /*26d0*/  ST.E desc[UR36][R234.64], R59 ;  /* 0x0000003bea007985 */ /* 0x0001e2000c101924 */
[----:B------:R-:W-:-:S02]  /*26e0*/  IADD3 R248, P6, R218, 0x4480, RZ ;  /* 0x00004480daf87810 */ /* 0x000fc40007fde0ff */
[----:B------:R-:W-:Y:S01]  /*26f0*/  LOP3.LUT R196, R197, R196, RZ, 0x3c, !PT ;  /* 0x000000c4c5c47212 */ /* 0x000fe200078e3cff */
[----:B------:R-:W-:Y:S01]  /*2700*/  IMAD.X R197, RZ, RZ, R225, P2 ;  /* 0x000000ffffc57224 */ /* 0x000fe200010e06e1 */
[----:B------:R-:W-:Y:S01]  /*2710*/  IADD3 R210, P2, R224, 0x38, RZ ;  /* 0x00000038e0d27810 */ /* 0x000fe20007f5e0ff */
[--C-:B------:R-:W-:Y:S01]  /*2720*/  IMAD.X R127, RZ, RZ, R219.reuse, P6 ;  /* 0x000000ffff7f7224 */ /* 0x100fe200030e06db */
[----:B------:R1:W-:Y:S01]  /*2730*/  ST.E desc[UR36][R232.64], R60 ;  /* 0x0000003ce8007985 */ /* 0x0003e2000c101924 */
[----:B------:R-:W-:Y:S02]  /*2740*/  IADD3 R251, P6, R218, 0x4800, RZ ;  /* 0x00004800dafb7810 */ /* 0x000fe40007fde0ff */
[----:B------:R-:W-:Y:S02]  /*2750*/  LOP3.LUT R211, R210, 0x380, RZ, 0xc0, !PT ;  /* 0x00000380d2d37812 */ /* 0x000fe400078ec0ff */
[----:B0-----:R-:W-:Y:S01]  /*2760*/  LOP3.LUT R59, R6, 0x380, RZ, 0xc0, !PT ;  /* 0x00000380063b7812 */ /* 0x001fe200078ec0ff */
[----:B------:R-:W-:Y:S01]  /*2770*/  IMAD.X R121, RZ, RZ, R219, P6 ;  /* 0x000000ffff797224 */ /* 0x000fe200030e06db */
[----:B------:R-:W-:-:S02]  /*2780*/  SHF.R.U64 R211, R211, 0x3, RZ ;  /* 0x00000003d3d37819 */ /* 0x000fc400000012ff */
[C---:B------:R-:W-:Y:S02]  /*2790*/  IADD3 R38, P6, R218.reuse, 0x48a0, RZ ;  /* 0x000048a0da267810 */ /* 0x040fe40007fde0ff */
[----:B------:R-:W-:Y:S02]  /*27a0*/  LOP3.LUT R210, R211, R210, RZ, 0x3c, !PT ;  /* 0x000000d2d3d27212 */ /* 0x000fe400078e3cff */
[----:B-1----:R-:W-:Y:S01]  /*27b0*/  SHF.R.U64 R60, R59, 0x3, RZ ;  /* 0x000000033b3c7819 */ /* 0x002fe200000012ff */
[----:B------:R-:W-:Y:S01]  /*27c0*/  IMAD.X R115, RZ, RZ, R219, P6 ;  /* 0x000000ffff737224 */ /* 0x000fe200030e06db */
[----:B------:R-:W-:Y:S02]  /*27d0*/  IADD3 R41, P6, R218, 0x4c20, RZ ;  /* 0x00004c20da297810 */ /* 0x000fe40007fde0ff */
[----:B------:R-:W-:Y:S02]  /*27e0*/  LOP3.LUT R60, R60, R6, RZ, 0x3c, !PT ;  /* 0x000000063c3c7212 */ /* 0x000fe400078e3cff */
[----:B------:R-:W-:Y:S01]  /*27f0*/  LOP3.LUT R6, R3, 0x380, RZ, 0xc0, !PT ;  /* 0x0000038003067812 */ /* 0x000fe200078ec0ff */
[----:B------:R-:W-:Y:S01]  /*2800*/  IMAD.X R211, RZ, RZ, R225, P2 ;  /* 0x000000ffffd37224 */ /* 0x000fe200010e06e1 */
[----:B------:R-:W-:Y:S01]  /*2810*/  IADD3 R236, P2, R224, 0x814, RZ ;  /* 0x00000814e0ec7810 */ /* 0x000fe20007f5e0ff */
[----:B------:R-:W-:Y:S01]  /*2820*/  IMAD.X R109, RZ, RZ, R219, P6 ;  /* 0x000000ffff6d7224 */ /* 0x000fe200030e06db */
[----:B------:R-:W-:-:S02]  /*2830*/  SHF.R.U64 R6, R6, 0x3, RZ ;  /* 0x0000000306067819 */ /* 0x000fc400000012ff */
[----:B------:R-:W-:Y:S02]  /*2840*/  LOP3.LUT R237, R236, 0x380, RZ, 0xc0, !PT ;  /* 0x00000380eced7812 */ /* 0x000fe400078ec0ff */
[----:B------:R-:W-:Y:S02]  /*2850*/  LOP3.LUT R230, R6, R3, RZ, 0x3c, !PT ;  /* 0x0000000306e67212 */ /* 0x000fe400078e3cff */
[----:B------:R-:W-:Y:S02]  /*2860*/  LOP3.LUT R3, R0, 0x380, RZ, 0xc0, !PT ;  /* 0x0000038000037812 */ /* 0x000fe400078ec0ff */
[----:B------:R-:W-:Y:S02]  /*2870*/  IADD3 R44, P6, R218, 0x5080, RZ ;  /* 0x00005080da2c7810 */ /* 0x000fe40007fde0ff */
[----:B------:R-:W-:Y:S02]  /*2880*/  SHF.R.U64 R237, R237, 0x3, RZ ;  /* 0x00000003eded7819 */ /* 0x000fe400000012ff */
[----:B------:R-:W-:Y:S01]  /*2890*/  SHF.R.U64 R3, R3, 0x3, RZ ;  /* 0x0000000303037819 */ /* 0x000fe200000012ff */
[----:B------:R-:W-:Y:S01]  /*28a0*/  IMAD.X R103, RZ, RZ, R219, P6 ;  /* 0x000000ffff677224 */ /* 0x000fe200030e06db */
[----:B------:R-:W-:Y:S01]  /*28b0*/  LOP3.LUT R236, R237, R236, RZ, 0x3c, !PT ;  /* 0x000000ecedec7212 */ /* 0x000fe200078e3cff */
[----:B------:R-:W-:Y:S01]  /*28c0*/  IMAD.X R237, RZ, RZ, R225, P2 ;  /* 0x000000ffffed7224 */ /* 0x000fe200010e06e1 */
[----:B------:R-:W-:-:S02]  /*28d0*/  LOP3.LUT R228, R3, R0, RZ, 0x3c, !PT ;  /* 0x0000000003e47212 */ /* 0x000fc400078e3cff */
[----:B------:R-:W-:Y:S02]  /*28e0*/  IADD3 R47, P6, R218, 0x5400, RZ ;  /* 0x00005400da2f7810 */ /* 0x000fe40007fde0ff */
[----:B------:R-:W-:Y:S01]  /*28f0*/  IADD3 R0, P2, R224, 0x830, RZ ;  /* 0x00000830e0007810 */ /* 0x000fe20007f5e0ff */
[----:B------:R0:W-:Y:S01]  /*2900*/  ST.E desc[UR36][R230.64], R61 ;  /* 0x0000003de6007985 */ /* 0x0001e2000c101924 */
[----:B------:R-:W-:Y:S01]  /*2910*/  LOP3.LUT R6, R5, 0x380, RZ, 0xc0, !PT ;  /* 0x0000038005067812 */ /* 0x000fe200078ec0ff */
[--C-:B------:R-:W-:Y:S01]  /*2920*/  IMAD.X R97, RZ, RZ, R219.reuse, P6 ;  /* 0x000000ffff617224 */ /* 0x100fe200030e06db */
[----:B------:R-:W-:Y:S01]  /*2930*/  IADD3 R50, P6, R218, 0x54a0, RZ ;  /* 0x000054a0da327810 */ /* 0x000fe20007fde0ff */
[----:B------:R1:W-:Y:S01]  /*2940*/  ST.E desc[UR36][R228.64], R62 ;  /* 0x0000003ee4007985 */ /* 0x0003e2000c101924 */
[----:B------:R-:W-:Y:S02]  /*2950*/  LOP3.LUT R3, R10, 0x380, RZ, 0xc0, !PT ;  /* 0x000003800a037812 */ /* 0x000fe400078ec0ff */
[----:B------:R-:W-:Y:S01]  /*2960*/  SHF.R.U64 R6, R6, 0x3, RZ ;  /* 0x0000000306067819 */ /* 0x000fe200000012ff */
[----:B------:R-:W-:Y:S01]  /*2970*/  IMAD.X R91, RZ, RZ, R219, P6 ;  /* 0x000000ffff5b7224 */ /* 0x000fe200030e06db */
[----:B------:R-:W-:-:S02]  /*2980*/  SHF.R.U64 R3, R3, 0x3, RZ ;  /* 0x0000000303037819 */ /* 0x000fc400000012ff */
[----:B------:R-:W-:Y:S02]  /*2990*/  IADD3 R53, P6, R218, 0x5820, RZ ;  /* 0x00005820da357810 */ /* 0x000fe40007fde0ff */
[C---:B------:R-:W-:Y:S02]  /*29a0*/  IADD3 R185, P1, R224.reuse, 0x4, RZ ;  /* 0x00000004e0b97810 */ /* 0x040fe40007f3e0ff */
[----:B------:R-:W-:Y:S01]  /*29b0*/  IADD3 R187, P0, R224, 0x8, RZ ;  /* 0x00000008e0bb7810 */ /* 0x000fe20007f1e0ff */
[----:B0-----:R-:W-:Y:S01]  /*29c0*/  IMAD.X R61, RZ, RZ, R225, P3 ;  /* 0x000000ffff3d7224 */ /* 0x001fe200018e06e1 */
[----:B-1----:R-:W-:Y:S01]  /*29d0*/  LOP3.LUT R62, R0, 0x380, RZ, 0xc0, !PT ;  /* 0x00000380003e7812 */ /* 0x002fe200078ec0ff */
[----:B------:R-:W-:Y:S01]  /*29e0*/  IMAD.X R21, RZ, RZ, R219, P6 ;  /* 0x000000ffff157224 */ /* 0x000fe200030e06db */
[----:B------:R-:W-:Y:S02]  /*29f0*/  LOP3.LUT R226, R6, R5, RZ, 0x3c, !PT ;  /* 0x0000000506e27212 */ /* 0x000fe400078e3cff */
[----:B------:R-:W-:-:S02]  /*2a00*/  SHF.R.U64 R62, R62, 0x3, RZ ;  /* 0x000000033e3e7819 */ /* 0x000fc400000012ff */
[----:B------:R-:W-:Y:S02]  /*2a10*/  LOP3.LUT R220, R3, R10, RZ, 0x3c, !PT ;  /* 0x0000000a03dc7212 */ /* 0x000fe400078e3cff */
[----:B------:R-:W-:Y:S02]  /*2a20*/  LOP3.LUT R62, R62, R0, RZ, 0x3c, !PT ;  /* 0x000000003e3e7212 */ /* 0x000fe400078e3cff */
[C---:B------:R-:W-:Y:S01]  /*2a30*/  IADD3 R0, P3, R224.reuse, 0x83c, RZ ;  /* 0x0000083ce0007810 */ /* 0x040fe20007f7e0ff */
[----:B------:R-:W-:Y:S01]  /*2a40*/  ST.E desc[UR36][R226.64], R63 ;  /* 0x0000003fe2007985 */ /* 0x000fe2000c101924 */
[----:B------:R-:W-:Y:S02]  /*2a50*/  IADD3 R190, P6, R224, 0x10, RZ ;  /* 0x00000010e0be7810 */ /* 0x000fe40007fde0ff */
[----:B------:R-:W-:Y:S01]  /*2a60*/  LOP3.LUT R3, R0, 0x380, RZ, 0xc0, !PT ;  /* 0x0000038000037812 */ /* 0x000fe200078ec0ff */
[----:B------:R0:W-:Y:S01]  /*2a70*/  ST.E desc[UR36][R220.64], R64 ;  /* 0x00000040dc007985 */ /* 0x0001e2000c101924 */
[----:B------:R-:W-:-:S02]  /*2a80*/  LOP3.LUT R191, R190, 0x380, RZ, 0xc0, !PT ;  /* 0x00000380bebf7812 */ /* 0x000fc400078ec0ff */
[----:B------:R-:W-:Y:S02]  /*2a90*/  LOP3.LUT R184, R185, 0x380, RZ, 0xc0, !PT ;  /* 0x00000380b9b87812 */ /* 0x000fe400078ec0ff */
[----:B------:R-:W-:Y:S02]  /*2aa0*/  SHF.R.U64 R191, R191, 0x3, RZ ;  /* 0x00000003bfbf7819 */ /* 0x000fe400000012ff */
[----:B------:R-:W-:Y:S02]  /*2ab0*/  SHF.R.U64 R184, R184, 0x3, RZ ;  /* 0x00000003b8b87819 */ /* 0x000fe400000012ff */
[----:B------:R-:W-:Y:S01]  /*2ac0*/  LOP3.LUT R190, R191, R190, RZ, 0x3c, !PT ;  /* 0x000000bebfbe7212 */ /* 0x000fe200078e3cff */
[--C-:B------:R-:W-:Y:S01]  /*2ad0*/  IMAD.X R191, RZ, RZ, R225.reuse, P6 ;  /* 0x000000ffffbf7224 */ /* 0x100fe200030e06e1 */
[----:B------:R-:W-:Y:S01]  /*2ae0*/  LOP3.LUT R184, R184, R185, RZ, 0x3c, !PT ;  /* 0x000000b9b8b87212 */ /* 0x000fe200078e3cff */
[----:B------:R-:W-:Y:S01]  /*2af0*/  IMAD.X R185, RZ, RZ, R225, P1 ;  /* 0x000000ffffb97224 */ /* 0x000fe200008e06e1 */
[----:B0-----:R-:W-:-:S02]  /*2b00*/  SHF.R.U64 R64, R3, 0x3, RZ ;  /* 0x0000000303407819 */ /* 0x001fc400000012ff */
[----:B------:R-:W-:Y:S02]  /*2b10*/  LOP3.LUT R3, R14, 0x380, RZ, 0xc0, !PT ;  /* 0x000003800e037812 */ /* 0x000fe400078ec0ff */
[----:B------:R-:W-:Y:S02]  /*2b20*/  LOP3.LUT R64, R64, R0, RZ, 0x3c, !PT ;  /* 0x0000000040407212 */ /* 0x000fe400078e3cff */
[----:B------:R-:W-:Y:S02]  /*2b30*/  LOP3.LUT R0, R12, 0x380, RZ, 0xc0, !PT ;  /* 0x000003800c007812 */ /* 0x000fe400078ec0ff */
[----:B------:R-:W-:Y:S02]  /*2b40*/  SHF.R.U64 R3, R3, 0x3, RZ ;  /* 0x0000000303037819 */ /* 0x000fe400000012ff */
[----:B------:R-:W-:Y:S02]  /*2b50*/  SHF.R.U64 R0, R0, 0x3, RZ ;  /* 0x0000000300007819 */ /* 0x000fe400000012ff */
[----:B------:R-:W-:-:S02]  /*2b60*/  IADD3 R204, P6, R224, 0x2c, RZ ;  /* 0x0000002ce0cc7810 */ /* 0x000fc40007fde0ff */
[----:B------:R-:W-:Y:S02]  /*2b70*/  IADD3 R198, P1, R224, 0x20, RZ ;  /* 0x00000020e0c67810 */ /* 0x000fe40007f3e0ff */
[----:B------:R-:W-:Y:S02]  /*2b80*/  LOP3.LUT R182, R0, R12, RZ, 0x3c, !PT ;  /* 0x0000000c00b67212 */ /* 0x000fe400078e3cff */
[----:B------:R-:W-:Y:S02]  /*2b90*/  LOP3.LUT R180, R3, R14, RZ, 0x3c, !PT ;  /* 0x0000000e03b47212 */ /* 0x000fe400078e3cff */
[----:B------:R-:W-:Y:S02]  /*2ba0*/  LOP3.LUT R0, R20, 0x380, RZ, 0xc0, !PT ;  /* 0x0000038014007812 */ /* 0x000fe400078ec0ff */
[----:B------:R-:W-:Y:S02]  /*2bb0*/  LOP3.LUT R205, R204, 0x380, RZ, 0xc0, !PT ;  /* 0x00000380cccd7812 */ /* 0x000fe400078ec0ff */
[----:B------:R-:W-:-:S02]  /*2bc0*/  LOP3.LUT R3, R22, 0x380, RZ, 0xc0, !PT ;  /* 0x0000038016037812 */ /* 0x000fc400078ec0ff */
[----:B------:R-:W-:Y:S02]  /*2bd0*/  LOP3.LUT R199, R198, 0x380, RZ, 0xc0, !PT ;  /* 0x00000380c6c77812 */ /* 0x000fe400078ec0ff */
[----:B------:R-:W-:Y:S02]  /*2be0*/  SHF.R.U64 R0, R0, 0x3, RZ ;  /* 0x0000000300007819 */ /* 0x000fe400000012ff */
[----:B------:R-:W-:Y:S02]  /*2bf0*/  SHF.R.U64 R205, R205, 0x3, RZ ;  /* 0x00000003cdcd7819 */ /* 0x000fe400000012ff */
[----:B------:R-:W-:Y:S02]  /*2c00*/  SHF.R.U64 R3, R3, 0x3, RZ ;  /* 0x0000000303037819 */ /* 0x000fe400000012ff */
[----:B------:R-:W-:Y:S02]  /*2c10*/  SHF.R.U64 R199, R199, 0x3, RZ ;  /* 0x00000003c7c77819 */ /* 0x000fe400000012ff */
[----:B------:R-:W-:-:S02]  /*2c20*/  LOP3.LUT R178, R0, R20, RZ, 0x3c, !PT ;  /* 0x0000001400b27212 */ /* 0x000fc400078e3cff */
[----:B------:R-:W-:Y:S01]  /*2c30*/  LOP3.LUT R204, R205, R204, RZ, 0x3c, !PT ;  /* 0x000000cccdcc7212 */ /* 0x000fe200078e3cff */
[--C-:B------:R-:W-:Y:S01]  /*2c40*/  IMAD.X R205, RZ, RZ, R225.reuse, P6 ;  /* 0x000000ffffcd7224 */ /* 0x100fe200030e06e1 */
[----:B------:R-:W-:Y:S01]  /*2c50*/  LOP3.LUT R176, R3, R22, RZ, 0x3c, !PT ;  /* 0x0000001603b07212 */ /* 0x000fe200078e3cff */
[----:B------:R-:W-:Y:S01]  /*2c60*/  ST.E desc[UR36][R182.64], R65 ;  /* 0x00000041b6007985 */ /* 0x000fe2000c101924 */
[----:B------:R-:W-:Y:S01]  /*2c70*/  LOP3.LUT R198, R199, R198, RZ, 0x3c, !PT ;  /* 0x000000c6c7c67212 */ /* 0x000fe200078e3cff */
[--C-:B------:R-:W-:Y:S01]  /*2c80*/  IMAD.X R199, RZ, RZ, R225.reuse, P1 ;  /* 0x000000ffffc77224 */ /* 0x100fe200008e06e1 */
[C---:B------:R-:W-:Y:S01]  /*2c90*/  IADD3 R94, P6, R224.reuse, 0x808, RZ ;  /* 0x00000808e05e7810 */ /* 0x040fe20007fde0ff */
[----:B------:R-:W-:Y:S01]  /*2ca0*/  ST.E desc[UR36][R180.64], R66 ;  /* 0x00000042b4007985 */ /* 0x000fe2000c101924 */
[----:B------:R-:W-:Y:S01]  /*2cb0*/  IADD3 R212, P1, R224, 0x3c, RZ ;  /* 0x0000003ce0d47810 */ /* 0x000fe20007f3e0ff */
[--C-:B------:R-:W-:Y:S02]  /*2cc0*/  IMAD.X R63, RZ, RZ, R225.reuse, P2 ;  /* 0x000000ffff3f7224 */ /* 0x100fe400010e06e1 */
[--C-:B------:R-:W-:Y:S01]  /*2cd0*/  IMAD.X R57, RZ, RZ, R225.reuse, P4 ;  /* 0x000000ffff397224 */ /* 0x100fe200020e06e1 */
[----:B------:R-:W-:Y:S01]  /*2ce0*/  ST.E desc[UR36][R178.64], R67 ;  /* 0x00000043b2007985 */ /* 0x000fe2000c101924 */
[----:B------:R-:W-:Y:S01]  /*2cf0*/  IMAD.X R219, RZ, RZ, R225, P6 ;  /* 0x000000ffffdb7224 */ /* 0x000fe200030e06e1 */
[----:B------:R-:W-:-:S02]  /*2d00*/  LOP3.LUT R213, R212, 0x380, RZ, 0xc0, !PT ;  /* 0x00000380d4d57812 */ /* 0x000fc400078ec0ff */
[----:B------:R0:W-:Y:S01]  /*2d10*/  ST.E desc[UR36][R176.64], R68 ;  /* 0x00000044b0007985 */ /* 0x0001e2000c101924 */
[----:B------:R-:W-:Y:S02]  /*2d20*/  IADD3 R8, P6, R224, 0x824, RZ ;  /* 0x00000824e0087810 */ /* 0x000fe40007fde0ff */
[----:B------:R-:W-:Y:S02]  /*2d30*/  SHF.R.U64 R213, R213, 0x3, RZ ;  /* 0x00000003d5d57819 */ /* 0x000fe400000012ff */
[----:B------:R-:W-:Y:S02]  /*2d40*/  LOP3.LUT R3, R96, 0x380, RZ, 0xc0, !PT ;  /* 0x0000038060037812 */ /* 0x000fe400078ec0ff */
[----:B------:R-:W-:Y:S02]  /*2d50*/  LOP3.LUT R138, R94, 0x380, RZ, 0xc0, !PT ;  /* 0x000003805e8a7812 */ /* 0x000fe400078ec0ff */
[----:B------:R-:W-:Y:S02]  /*2d60*/  LOP3.LUT R186, R187, 0x380, RZ, 0xc0, !PT ;  /* 0x00000380bbba7812 */ /* 0x000fe400078ec0ff */
[----:B0-----:R-:W-:Y:S01]  /*2d70*/  IADD3 R68, P2, R224, 0x100c, RZ ;  /* 0x0000100ce0447810 */ /* 0x001fe20007f5e0ff */
[----:B------:R-:W-:Y:S01]  /*2d80*/  IMAD.X R233, RZ, RZ, R225, P6 ;  /* 0x000000ffffe97224 */ /* 0x000fe200030e06e1 */
[----:B------:R-:W-:-:S02]  /*2d90*/  LOP3.LUT R212, R213, R212, RZ, 0x3c, !PT ;  /* 0x000000d4d5d47212 */ /* 0x000fc400078e3cff */
[----:B------:R-:W-:Y:S02]  /*2da0*/  LOP3.LUT R0, R68, 0x380, RZ, 0xc0, !PT ;  /* 0x0000038044007812 */ /* 0x000fe400078ec0ff */
[----:B------:R-:W-:Y:S02]  /*2db0*/  IADD3 R220, P6, R224, 0x1000, RZ ;  /* 0x00001000e0dc7810 */ /* 0x000fe40007fde0ff */
[----:B------:R-:W-:Y:S01]  /*2dc0*/  SHF.R.U64 R0, R0, 0x3, RZ ;  /* 0x0000000300007819 */ /* 0x000fe200000012ff */
[----:B------:R-:W-:Y:S01]  /*2dd0*/  IMAD.X R213, RZ, RZ, R225, P1 ;  /* 0x000000ffffd57224 */ /* 0x000fe200008e06e1 */
[C---:B------:R-:W-:Y:S02]  /*2de0*/  IADD3 R234, P4, R224.reuse, 0x828, RZ ;  /* 0x00000828e0ea7810 */ /* 0x040fe40007f9e0ff */
[----:B------:R-:W-:Y:S02]  /*2df0*/  IADD3 R238, P1, R224, 0x818, RZ ;  /* 0x00000818e0ee7810 */ /* 0x000fe40007f3e0ff */
[----:B------:R-:W-:-:S02]  /*2e00*/  LOP3.LUT R221, R220, 0x380, RZ, 0xc0, !PT ;  /* 0x00000380dcdd7812 */ /* 0x000fc400078ec0ff */
[----:B------:R-:W-:Y:S02]  /*2e10*/  LOP3.LUT R68, R0, R68, RZ, 0x3c, !PT ;  /* 0x0000004400447212 */ /* 0x000fe400078e3cff */
[----:B------:R-:W-:Y:S02]  /*2e20*/  LOP3.LUT R0, R88, 0x380, RZ, 0xc0, !PT ;  /* 0x0000038058007812 */ /* 0x000fe400078ec0ff */
[----:B------:R-:W-:Y:S02]  /*2e30*/  LOP3.LUT R235, R234, 0x380, RZ, 0xc0, !PT ;  /* 0x00000380eaeb7812 */ /* 0x000fe400078ec0ff */
[----:B------:R-:W-:Y:S02]  /*2e40*/  LOP3.LUT R239, R238, 0x380, RZ, 0xc0, !PT ;  /* 0x00000380eeef7812 */ /* 0x000fe400078ec0ff */
[----:B------:R-:W-:Y:S02]  /*2e50*/  SHF.R.U64 R221, R221, 0x3, RZ ;  /* 0x00000003dddd7819 */ /* 0x000fe400000012ff */
[----:B------:R-:W-:-:S02]  /*2e60*/  SHF.R.U64 R0, R0, 0x3, RZ ;  /* 0x0000000300007819 */ /* 0x000fc400000012ff */
[----:B------:R-:W-:Y:S02]  /*2e70*/  SHF.R.U64 R235, R235, 0x3, RZ ;  /* 0x00000003ebeb7819 */ /* 0x000fe400000012ff */
[----:B------:R-:W-:Y:S02]  /*2e80*/  SHF.R.U64 R239, R239, 0x3, RZ ;  /* 0x00000003efef7819 */ /* 0x000fe400000012ff */
[----:B------:R-:W-:Y:S01]  /*2e90*/  LOP3.LUT R220, R221, R220, RZ, 0x3c, !PT ;  /* 0x000000dcdddc7212 */ /* 0x000fe200078e3cff */
[----:B------:R-:W-:Y:S01]  /*2ea0*/  IMAD.X R221, RZ, RZ, R225, P6 ;  /* 0x000000ffffdd7224 */ /* 0x000fe200030e06e1 */
[----:B------:R-:W-:Y:S02]  /*2eb0*/  SHF.R.U64 R3, R3, 0x3, RZ ;  /* 0x0000000303037819 */ /* 0x000fe400000012ff */
[----:B------:R-:W-:Y:S02]  /*2ec0*/  LOP3.LUT R174, R0, R88, RZ, 0x3c, !PT ;  /* 0x0000005800ae7212 */ /* 0x000fe400078e3cff */
[----:B------:R-:W-:-:S02]  /*2ed0*/  IADD3 R0, P6, R224, 0x101c, RZ ;  /* 0x0000101ce0007810 */ /* 0x000fc40007fde0ff */
[----:B------:R-:W-:Y:S01]  /*2ee0*/  LOP3.LUT R234, R235, R234, RZ, 0x3c, !PT ;  /* 0x000000eaebea7212 */ /* 0x000fe200078e3cff */
[--C-:B------:R-:W-:Y:S01]  /*2ef0*/  IMAD.X R235, RZ, RZ, R225.reuse, P4 ;  /* 0x000000ffffeb7224 */ /* 0x100fe200020e06e1 */
[----:B------:R-:W-:Y:S01]  /*2f00*/  LOP3.LUT R238, R239, R238, RZ, 0x3c, !PT ;  /* 0x000000eeefee7212 */ /* 0x000fe200078e3cff */
[----:B------:R-:W-:Y:S01]  /*2f10*/  IMAD.X R239, RZ, RZ, R225, P1 ;  /* 0x000000ffffef7224 */ /* 0x000fe200008e06e1 */
[----:B------:R-:W-:Y:S02]  /*2f20*/  LOP3.LUT R172, R3, R96, RZ, 0x3c, !PT ;  /* 0x0000006003ac7212 */ /* 0x000fe400078e3cff */
[C---:B------:R-:W-:Y:S02]  /*2f30*/  IADD3 R230, P4, R224.reuse, 0x1004, RZ ;  /* 0x00001004e0e67810 */ /* 0x040fe40007f9e0ff */
[----:B------:R-:W-:Y:S02]  /*2f40*/  IADD3 R226, P1, R224, 0x834, RZ ;  /* 0x00000834e0e27810 */ /* 0x000fe40007f3e0ff */
[----:B------:R-:W-:Y:S01]  /*2f50*/  LOP3.LUT R5, R0, 0x380, RZ, 0xc0, !PT ;  /* 0x0000038000057812 */ /* 0x000fe200078ec0ff */
[----:B------:R-:W-:Y:S01]  /*2f60*/  ST.E desc[UR36][R174.64], R69 ;  /* 0x00000045ae007985 */ /* 0x000fe2000c101924 */
[----:B------:R-:W-:-:S02]  /*2f70*/  LOP3.LUT R231, R230, 0x380, RZ, 0xc0, !PT ;  /* 0x00000380e6e77812 */ /* 0x000fc400078ec0ff */
[----:B------:R-:W-:Y:S01]  /*2f80*/  LOP3.LUT R227, R226, 0x380, RZ, 0xc0, !PT ;  /* 0x00000380e2e37812 */ /* 0x000fe200078ec0ff */
[----:B------:R0:W-:Y:S01]  /*2f90*/  ST.E desc[UR36][R172.64], R70 ;  /* 0x00000046ac007985 */ /* 0x0001e2000c101924 */
[----:B------:R-:W-:Y:S02]  /*2fa0*/  SHF.R.U64 R231, R231, 0x3, RZ ;  /* 0x00000003e7e77819 */ /* 0x000fe400000012ff */
[----:B------:R-:W-:Y:S02]  /*2fb0*/  SHF.R.U64 R227, R227, 0x3, RZ ;  /* 0x00000003e3e37819 */ /* 0x000fe400000012ff */
[----:B------:R-:W-:Y:S02]  /*2fc0*/  LOP3.LUT R230, R231, R230, RZ, 0x3c, !PT ;  /* 0x000000e6e7e67212 */ /* 0x000fe400078e3cff */
[----:B------:R-:W-:Y:S02]  /*2fd0*/  SHF.R.U64 R138, R138, 0x3, RZ ;  /* 0x000000038a8a7819 */ /* 0x000fe400000012ff */
[----:B------:R-:W-:-:S02]  /*2fe0*/  LOP3.LUT R232, R8, 0x380, RZ, 0xc0, !PT ;  /* 0x0000038008e87812 */ /* 0x000fc400078ec0ff */
[----:B------:R-:W-:Y:S02]  /*2ff0*/  SHF.R.U64 R186, R186, 0x3, RZ ;  /* 0x00000003baba7819 */ /* 0x000fe400000012ff */
[----:B0-----:R-:W-:Y:S01]  /*3000*/  SHF.R.U64 R70, R5, 0x3, RZ ;  /* 0x0000000305467819 */ /* 0x001fe200000012ff */
[--C-:B------:R-:W-:Y:S01]  /*3010*/  IMAD.X R231, RZ, RZ, R225.reuse, P4 ;  /* 0x000000ffffe77224 */ /* 0x100fe200020e06e1 */
[----:B------:R-:W-:Y:S02]  /*3020*/  LOP3.LUT R226, R227, R226, RZ, 0x3c, !PT ;  /* 0x000000e2e3e27212 */ /* 0x000fe400078e3cff */
[----:B------:R-:W-:Y:S02]  /*3030*/  LOP3.LUT R70, R70, R0, RZ, 0x3c, !PT ;  /* 0x0000000046467212 */ /* 0x000fe400078e3cff */
[----:B------:R-:W-:Y:S01]  /*3040*/  LOP3.LUT R0, R98, 0x380, RZ, 0xc0, !PT ;  /* 0x0000038062007812 */ /* 0x000fe200078ec0ff */
[----:B------:R-:W-:Y:S01]  /*3050*/  IMAD.X R227, RZ, RZ, R225, P1 ;  /* 0x000000ffffe37224 */ /* 0x000fe200008e06e1 */
[----:B------:R-:W-:-:S02]  /*3060*/  IADD3 R3, P4, R224, 0x1020, RZ ;  /* 0x00001020e0037810 */ /* 0x000fc40007f9e0ff */
[----:B------:R-:W-:Y:S02]  /*3070*/  SHF.R.U64 R0, R0, 0x3, RZ ;  /* 0x0000000300007819 */ /* 0x000fe400000012ff */
[----:B------:R-:W-:Y:S02]  /*3080*/  IADD3 R176, P1, R224, 0x1010, RZ ;  /* 0x00001010e0b07810 */ /* 0x000fe40007f3e0ff */
[----:B------:R-:W-:Y:S02]  /*3090*/  LOP3.LUT R172, R3, 0x380, RZ, 0xc0, !PT ;  /* 0x0000038003ac7812 */ /* 0x000fe400078ec0ff */
[----:B------:R-:W-:Y:S02]  /*30a0*/  LOP3.LUT R170, R0, R98, RZ, 0x3c, !PT ;  /* 0x0000006200aa7212 */ /* 0x000fe400078e3cff */
[----:B------:R-:W-:Y:S02]  /*30b0*/  LOP3.LUT R177, R176, 0x380, RZ, 0xc0, !PT ;  /* 0x00000380b0b17812 */ /* 0x000fe400078ec0ff */
[----:B------:R-:W-:-:S02]  /*30c0*/  LOP3.LUT R0, R100, 0x380, RZ, 0xc0, !PT ;  /* 0x0000038064007812 */ /* 0x000fc400078ec0ff */
[----:B------:R-:W-:Y:S02]  /*30d0*/  SHF.R.U64 R172, R172, 0x3, RZ ;  /* 0x00000003acac7819 */ /* 0x000fe400000012ff */
[----:B------:R-:W-:Y:S02]  /*30e0*/  SHF.R.U64 R177, R177, 0x3, RZ ;  /* 0x00000003b1b17819 */ /* 0x000fe400000012ff */
[----:B------:R-:W-:Y:S02]  /*30f0*/  SHF.R.U64 R0, R0, 0x3, RZ ;  /* 0x0000000300007819 */ /* 0x000fe400000012ff */
[----:B------:R-:W-:Y:S02]  /*3100*/  LOP3.LUT R172, R172, R3, RZ, 0x3c, !PT ;  /* 0x00000003acac7212 */ /* 0x000fe400078e3cff */
[----:B------:R-:W-:Y:S01]  /*3110*/  LOP3.LUT R176, R177, R176, RZ, 0x3c, !PT ;  /* 0x000000b0b1b07212 */ /* 0x000fe200078e3cff */
[----:B------:R-:W-:Y:S01]  /*3120*/  IMAD.X R177, RZ, RZ, R225, P1 ;  /* 0x000000ffffb17224 */ /* 0x000fe200008e06e1 */
[----:B------:R-:W-:-:S02]  /*3130*/  LOP3.LUT R3, R102, 0x380, RZ, 0xc0, !PT ;  /* 0x0000038066037812 */ /* 0x000fc400078ec0ff */
[----:B------:R-:W-:Y:S02]  /*3140*/  LOP3.LUT R168, R0, R100, RZ, 0x3c, !PT ;  /* 0x0000006400a87212 */ /* 0x000fe400078e3cff */
[----:B------:R-:W-:Y:S01]  /*3150*/  IADD3 R0, P1, R224, 0x102c, RZ ;  /* 0x0000102ce0007810 */ /* 0x000fe20007f3e0ff */
[----:B------:R-:W-:Y:S01]  /*3160*/  ST.E desc[UR36][R170.64], R71 ;  /* 0x00000047aa007985 */ /* 0x000fe2000c101924 */
[----:B------:R-:W-:Y:S02]  /*3170*/  SHF.R.U64 R3, R3, 0x3, RZ ;  /* 0x0000000303037819 */ /* 0x000fe400000012ff */
[----:B------:R-:W-:Y:S01]  /*3180*/  LOP3.LUT R218, R138, R94, RZ, 0x3c, !PT ;  /* 0x0000005e8ada7212 */ /* 0x000fe200078e3cff */
[----:B------:R0:W-:Y:S01]  /*3190*/  ST.E desc[UR36][R168.64], R72 ;  /* 0x00000048a8007985 */ /* 0x0001e2000c101924 */
[----:B------:R-:W-:Y:S02]  /*31a0*/  LOP3.LUT R166, R3, R102, RZ, 0x3c, !PT ;  /* 0x0000006603a67212 */ /* 0x000fe400078e3cff */
[----:B------:R-:W-:-:S02]  /*31b0*/  LOP3.LUT R3, R104, 0x380, RZ, 0xc0, !PT ;  /* 0x0000038068037812 */ /* 0x000fc400078ec0ff */
[----:B------:R-:W-:Y:S02]  /*31c0*/  SHF.R.U64 R232, R232, 0x3, RZ ;  /* 0x00000003e8e87819 */ /* 0x000fe400000012ff */
[----:B------:R-:W-:Y:S02]  /*31d0*/  LOP3.LUT R186, R186, R187, RZ, 0x3c, !PT ;  /* 0x000000bbbaba7212 */ /* 0x000fe400078e3cff */
[----:B0-----:R-:W-:Y:S01]  /*31e0*/  LOP3.LUT R72, R0, 0x380, RZ, 0xc0, !PT ;  /* 0x0000038000487812 */ /* 0x001fe200078ec0ff */
[--C-:B------:R-:W-:Y:S01]  /*31f0*/  IMAD.X R71, RZ, RZ, R225.reuse, P6 ;  /* 0x000000ffff477224 */ /* 0x100fe200030e06e1 */
[----:B------:R-:W-:Y:S01]  /*3200*/  SHF.R.U64 R3, R3, 0x3, RZ ;  /* 0x0000000303037819 */ /* 0x000fe200000012ff */
[----:B------:R0:W-:Y:S01]  /*3210*/  ST.E desc[UR36][R166.64], R73 ;  /* 0x00000049a6007985 */ /* 0x0001e2000c101924 */
[----:B------:R-:W-:Y:S01]  /*3220*/  SHF.R.U64 R72, R72, 0x3, RZ ;  /* 0x0000000348487819 */ /* 0x000fe200000012ff */
[----:B------:R-:W-:Y:S01]  /*3230*/  IMAD.X R187, RZ, RZ, R225, P0 ;  /* 0x000000ffffbb7224 */ /* 0x000fe200000e06e1 */
[----:B------:R-:W-:-:S02]  /*3240*/  LOP3.LUT R164, R3, R104, RZ, 0x3c, !PT ;  /* 0x0000006803a47212 */ /* 0x000fc400078e3cff */
[----:B------:R-:W-:Y:S02]  /*3250*/  LOP3.LUT R72, R72, R0, RZ, 0x3c, !PT ;  /* 0x0000000048487212 */ /* 0x000fe400078e3cff */
[----:B------:R-:W-:Y:S01]  /*3260*/  IADD3 R0, P6, R224, 0x1038, RZ ;  /* 0x00001038e0007810 */ /* 0x000fe20007fde0ff */
[----:B------:R1:W-:Y:S01]  /*3270*/  ST.E desc[UR36][R164.64], R74 ;  /* 0x0000004aa4007985 */ /* 0x0003e2000c101924 */
[----:B------:R-:W-:Y:S02]  /*3280*/  LOP3.LUT R5, R136, 0x380, RZ, 0xc0, !PT ;  /* 0x0000038088057812 */ /* 0x000fe400078ec0ff */
[----:B------:R-:W-:Y:S01]  /*3290*/  LOP3.LUT R3, R0, 0x380, RZ, 0xc0, !PT ;  /* 0x0000038000037812 */ /* 0x000fe200078ec0ff */
[----:B0-----:R-:W-:Y:S01]  /*32a0*/  IMAD.X R73, RZ, RZ, R225, P1 ;  /* 0x000000ffff497224 */ /* 0x001fe200008e06e1 */
[----:B------:R-:W-:Y:S02]  /*32b0*/  LOP3.LUT R232, R232, R8, RZ, 0x3c, !PT ;  /* 0x00000008e8e87212 */ /* 0x000fe400078e3cff */
[----:B------:R-:W-:-:S02]  /*32c0*/  IADD3 R200, P0, R224, 0x24, RZ ;  /* 0x00000024e0c87810 */ /* 0x000fc40007f1e0ff */
[----:B------:R-:W-:Y:S02]  /*32d0*/  SHF.R.U64 R5, R5, 0x3, RZ ;  /* 0x0000000305057819 */ /* 0x000fe400000012ff */
[----:B------:R-:W-:Y:S02]  /*32e0*/  LOP3.LUT R201, R200, 0x380, RZ, 0xc0, !PT ;  /* 0x00000380c8c97812 */ /* 0x000fe400078ec0ff */
[----:B-1----:R-:W-:Y:S02]  /*32f0*/  SHF.R.U64 R74, R3, 0x3, RZ ;  /* 0x00000003034a7819 */ /* 0x002fe400000012ff */
[----:B------:R-:W-:Y:S02]  /*3300*/  LOP3.LUT R3, R108, 0x380, RZ, 0xc0, !PT ;  /* 0x000003806c037812 */ /* 0x000fe400078ec0ff */
[----:B------:R-:W-:Y:S02]  /*3310*/  LOP3.LUT R74, R74, R0, RZ, 0x3c, !PT ;  /* 0x000000004a4a7212 */ /* 0x000fe400078e3cff */
[----:B------:R-:W-:-:S02]  /*3320*/  LOP3.LUT R0, R106, 0x380, RZ, 0xc0, !PT ;  /* 0x000003806a007812 */ /* 0x000fc400078ec0ff */
[----:B------:R-:W-:Y:S02]  /*3330*/  SHF.R.U64 R3, R3, 0x3, RZ ;  /* 0x0000000303037819 */ /* 0x000fe400000012ff */
[----:B------:R-:W-:Y:S02]  /*3340*/  SHF.R.U64 R0, R0, 0x3, RZ ;  /* 0x0000000300007819 */ /* 0x000fe400000012ff */
[----:B------:R-:W-:Y:S02]  /*3350*/  LOP3.LUT R160, R3, R108, RZ, 0x3c, !PT ;  /* 0x0000006c03a07212 */ /* 0x000fe400078e3cff */
[----:B------:R-:W-:Y:S02]  /*3360*/  LOP3.LUT R162, R0, R106, RZ, 0x3c, !PT ;  /* 0x0000006a00a27212 */ /* 0x000fe400078e3cff */
[----:B------:R-:W-:Y:S02]  /*3370*/  LOP3.LUT R0, R110, 0x380, RZ, 0xc0, !PT ;  /* 0x000003806e007812 */ /* 0x000fe400078ec0ff */
[----:B------:R-:W-:-:S02]  /*3380*/  LOP3.LUT R3, R112, 0x380, RZ, 0xc0, !PT ;  /* 0x0000038070037812 */ /* 0x000fc400078ec0ff */
[----:B------:R-:W-:Y:S02]  /*3390*/  SHF.R.U64 R0, R0, 0x3, RZ ;  /* 0x0000000300007819 */ /* 0x000fe400000012ff */
[----:B------:R-:W-:Y:S02]  /*33a0*/  SHF.R.U64 R3, R3, 0x3, RZ ;  /* 0x0000000303037819 */ /* 0x000fe400000012ff */
[----:B------:R-:W-:Y:S02]  /*33b0*/  LOP3.LUT R158, R0, R110, RZ, 0x3c, !PT ;  /* 0x0000006e009e7212 */ /* 0x000fe400078e3cff */
[----:B------:R-:W-:Y:S01]  /*33c0*/  LOP3.LUT R156, R3, R112, RZ, 0x3c, !PT ;  /* 0x00000070039c7212 */ /* 0x000fe200078e3cff */
[----:B------:R0:W-:Y:S01]  /*33d0*/  ST.E desc[UR36][R162.64], R75 ;  /* 0x0000004ba2007985 */ /* 0x0001e2000c101924 */
[----:B------:R-:W-:Y:S02]  /*33e0*/  LOP3.LUT R136, R5, R136, RZ, 0x3c, !PT ;  /* 0x0000008805887212 */ /* 0x000fe400078e3cff */
[----:B------:R-:W-:Y:S01]  /*33f0*/  SHF.R.U64 R201, R201, 0x3, RZ ;  /* 0x00000003c9c97819 */ /* 0x000fe200000012ff */
[----:B------:R1:W-:Y:S01]  /*3400*/  ST.E desc[UR36][R160.64], R76 ;  /* 0x0000004ca0007985 */ /* 0x0003e2000c101924 */
[----:B------:R-:W-:Y:S01]  /*3410*/  LOP3.LUT R3, R114, 0x380, RZ, 0xc0, !PT ;  /* 0x0000038072037812 */ /* 0x000fe200078ec0ff */
[----:B0-----:R-:W-:-:S02]  /*3420*/  IMAD.X R75, RZ, RZ, R225, P6 ;  /* 0x000000ffff4b7224 */ /* 0x001fc400030e06e1 */
[----:B------:R-:W-:Y:S01]  /*3430*/  ST.E desc[UR36][R158.64], R77 ;  /* 0x0000004d9e007985 */ /* 0x000fe2000c101924 */
[----:B------:R-:W-:Y:S02]  /*3440*/  LOP3.LUT R5, R246, 0x380, RZ, 0xc0, !PT ;  /* 0x00000380f6057812 */ /* 0x000fe400078ec0ff */
[----:B------:R-:W-:Y:S01]  /*3450*/  LOP3.LUT R200, R201, R200, RZ, 0x3c, !PT ;  /* 0x000000c8c9c87212 */ /* 0x000fe200078e3cff */
[----:B------:R0:W-:Y:S01]  /*3460*/  ST.E desc[UR36][R156.64], R78 ;  /* 0x0000004e9c007985 */ /* 0x0001e2000c101924 */
[C---:B-1----:R-:W-:Y:S01]  /*3470*/  IADD3 R160, P6, R224.reuse, 0x1814, RZ ;  /* 0x00001814e0a07810 */ /* 0x042fe20007fde0ff */
[----:B------:R-:W-:Y:S01]  /*3480*/  IMAD.X R201, RZ, RZ, R225, P0 ;  /* 0x000000ffffc97224 */ /* 0x000fe200000e06e1 */
[----:B------:R-:W-:Y:S02]  /*3490*/  SHF.R.U64 R5, R5, 0x3, RZ ;  /* 0x0000000305057819 */ /* 0x000fe400000012ff */
[----:B0-----:R-:W-:Y:S02]  /*34a0*/  IADD3 R78, P1, R224, 0x1808, RZ ;  /* 0x00001808e04e7810 */ /* 0x001fe40007f3e0ff */
[----:B------:R-:W-:-:S02]  /*34b0*/  LOP3.LUT R161, R160, 0x380, RZ, 0xc0, !PT ;  /* 0x00000380a0a17812 */ /* 0x000fc400078ec0ff */
[----:B------:R-:W-:Y:S02]  /*34c0*/  LOP3.LUT R0, R78, 0x380, RZ, 0xc0, !PT ;  /* 0x000003804e007812 */ /* 0x000fe400078ec0ff */
[----:B------:R-:W-:Y:S02]  /*34d0*/  IADD3 R214, P0, R224, 0x800, RZ ;  /* 0x00000800e0d67810 */ /* 0x000fe40007f1e0ff */
[----:B------:R-:W-:Y:S02]  /*34e0*/  SHF.R.U64 R0, R0, 0x3, RZ ;  /* 0x0000000300007819 */ /* 0x000fe400000012ff */
[----:B------:R-:W-:Y:S02]  /*34f0*/  SHF.R.U64 R161, R161, 0x3, RZ ;  /* 0x00000003a1a17819 */ /* 0x000fe400000012ff */
[----:B------:R-:W-:Y:S02]  /*3500*/  LOP3.LUT R78, R0, R78, RZ, 0x3c, !PT ;  /* 0x0000004e004e7212 */ /* 0x000fe400078e3cff */
[----:B------:R-:W-:-:S02]  /*3510*/  SHF.R.U64 R0, R3, 0x3, RZ ;  /* 0x0000000303007819 */ /* 0x000fc400000012ff */
[----:B------:R-:W-:Y:S02]  /*3520*/  LOP3.LUT R215, R214, 0x380, RZ, 0xc0, !PT ;  /* 0x00000380d6d77812 */ /* 0x000fe400078ec0ff */
[----:B------:R-:W-:Y:S02]  /*3530*/  LOP3.LUT R154, R0, R114, RZ, 0x3c, !PT ;  /* 0x00000072009a7212 */ /* 0x000fe400078e3cff */
[----:B------:R-:W-:Y:S02]  /*3540*/  LOP3.LUT R0, R118, 0x380, RZ, 0xc0, !PT ;  /* 0x0000038076007812 */ /* 0x000fe400078ec0ff */
[----:B------:R-:W-:Y:S02]  /*3550*/  LOP3.LUT R3, R116, 0x380, RZ, 0xc0, !PT ;  /* 0x0000038074037812 */ /* 0x000fe400078ec0ff */
[----:B------:R-:W-:Y:S02]  /*3560*/  SHF.R.U64 R0, R0, 0x3, RZ ;  /* 0x0000000300007819 */ /* 0x000fe400000012ff */
[----:B------:R-:W-:-:S02]  /*3570*/  LOP3.LUT R160, R161, R160, RZ, 0x3c, !PT ;  /* 0x000000a0a1a07212 */ /* 0x000fc400078e3cff */
[----:B------:R-:W-:Y:S02]  /*3580*/  LOP3.LUT R150, R0, R118, RZ, 0x3c, !PT ;  /* 0x0000007600967212 */ /* 0x000fe400078e3cff */
[----:B------:R-:W-:Y:S02]  /*3590*/  LOP3.LUT R0, R120, 0x380, RZ, 0xc0, !PT ;  /* 0x0000038078007812 */ /* 0x000fe400078ec0ff */
[----:B------:R-:W-:Y:S02]  /*35a0*/  SHF.R.U64 R3, R3, 0x3, RZ ;  /* 0x0000000303037819 */ /* 0x000fe400000012ff */
[----:B------:R-:W-:Y:S02]  /*35b0*/  SHF.R.U64 R0, R0, 0x3, RZ ;  /* 0x0000000300007819 */ /* 0x000fe400000012ff */
[----:B------:R-:W-:Y:S02]  /*35c0*/  LOP3.LUT R152, R3, R116, RZ, 0x3c, !PT ;  /* 0x0000007403987212 */ /* 0x000fe400078e3cff */
[----:B------:R-:W-:-:S02]  /*35d0*/  LOP3.LUT R3, R122, 0x380, RZ, 0xc0, !PT ;  /* 0x000003807a037812 */ /* 0x000fc400078ec0ff */
[----:B------:R-:W-:Y:S02]  /*35e0*/  LOP3.LUT R148, R0, R120, RZ, 0x3c, !PT ;  /* 0x0000007800947212 */ /* 0x000fe400078e3cff */
[----:B------:R-:W-:Y:S02]  /*35f0*/  LOP3.LUT R0, R124, 0x380, RZ, 0xc0, !PT ;  /* 0x000003807c007812 */ /* 0x000fe400078ec0ff */
[----:B------:R-:W-:Y:S02]  /*3600*/  SHF.R.U64 R3, R3, 0x3, RZ ;  /* 0x0000000303037819 */ /* 0x000fe400000012ff */
[----:B------:R-:W-:Y:S01]  /*3610*/  SHF.R.U64 R0, R0, 0x3, RZ ;  /* 0x0000000300007819 */ /* 0x000fe200000012ff */
[----:B------:R-:W-:Y:S01]  /*3620*/  ST.E desc[UR36][R154.64], R79 ;  /* 0x0000004f9a007985 */ /* 0x000fe2000c101924 */
[----:B------:R-:W-:Y:S01]  /*3630*/  LOP3.LUT R146, R3, R122, RZ, 0x3c, !PT ;  /* 0x0000007a03927212 */ /* 0x000fe200078e3cff */
[----:B------:R-:W-:Y:S01]  /*3640*/  IMAD.X R161, RZ, RZ, R225, P6 ;  /* 0x000000ffffa17224 */ /* 0x000fe200030e06e1 */
[----:B------:R-:W-:Y:S01]  /*3650*/  LOP3.LUT R144, R0, R124, RZ, 0x3c, !PT ;  /* 0x0000007c00907212 */ /* 0x000fe200078e3cff */
[----:B------:R-:W-:Y:S01]  /*3660*/  ST.E desc[UR36][R152.64], R80 ;  /* 0x0000005098007985 */ /* 0x000fe2000c101924 */
[----:B------:R-:W-:-:S02]  /*3670*/  IADD3 R0, P6, R224, 0x1830, RZ ;  /* 0x00001830e0007810 */ /* 0x000fc40007fde0ff */
[----:B------:R-:W-:Y:S01]  /*3680*/  SHF.R.U64 R215, R215, 0x3, RZ ;  /* 0x00000003d7d77819 */ /* 0x000fe200000012ff */
[----:B------:R-:W-:Y:S01]  /*3690*/  ST.E desc[UR36][R150.64], R81 ;  /* 0x0000005196007985 */ /* 0x000fe2000c101924 */
[----:B------:R-:W-:Y:S02]  /*36a0*/  LOP3.LUT R3, R130, 0x380, RZ, 0xc0, !PT ;  /* 0x0000038082037812 */ /* 0x000fe400078ec0ff */
[----:B------:R-:W-:Y:S01]  /*36b0*/  LOP3.LUT R214, R215, R214, RZ, 0x3c, !PT ;  /* 0x000000d6d7d67212 */ /* 0x000fe200078e3cff */
[----:B------:R-:W-:Y:S04]  /*36c0*/  ST.E desc[UR36][R148.64], R82 ;  /* 0x0000005294007985 */ /* 0x000fe8000c101924 */
[----:B------:R-:W-:Y:S04]  /*36d0*/  ST.E desc[UR36][R146.64], R83 ;  /* 0x0000005392007985 */ /* 0x000fe8000c101924 */
[----:B------:R0:W-:Y:S02]  /*36e0*/  ST.E desc[UR36][R144.64], R84 ;  /* 0x0000005490007985 */ /* 0x0001e4000c101924 */
[----:B0-----:R-:W-:-:S04]  /*36f0*/  LOP3.LUT R84, R0, 0x380, RZ, 0xc0, !PT ;  /* 0x0000038000547812 */ /* 0x001fc800078ec0ff */
[----:B------:R-:W-:-:S04]  /*3700*/  SHF.R.U64 R84, R84, 0x3, RZ ;  /* 0x0000000354547819 */ /* 0x000fc800000012ff */
[----:B------:R-:W-:Y:S02]  /*3710*/  LOP3.LUT R84, R84, R0, RZ, 0x3c, !PT ;  /* 0x0000000054547212 */ /* 0x000fe400078e3cff */
[----:B------:R-:W-:Y:S02]  /*3720*/  LOP3.LUT R0, R126, 0x380, RZ, 0xc0, !PT ;  /* 0x000003807e007812 */ /* 0x000fe400078ec0ff */
[----:B------:R-:W-:Y:S02]  /*3730*/  SHF.R.U64 R3, R3, 0x3, RZ ;  /* 0x0000000303037819 */ /* 0x000fe400000012ff */
[----:B------:R-:W-:Y:S02]  /*3740*/  SHF.R.U64 R0, R0, 0x3, RZ ;  /* 0x0000000300007819 */ /* 0x000fe400000012ff */
[----:B------:R-:W-:Y:S02]  /*3750*/  LOP3.LUT R138, R3, R130, RZ, 0x3c, !PT ;  /* 0x00000082038a7212 */ /* 0x000fe400078e3cff */
[----:B------:R-:W-:-:S02]  /*3760*/  LOP3.LUT R142, R0, R126, RZ, 0x3c, !PT ;  /* 0x0000007e008e7212 */ /* 0x000fc400078e3cff */
[----:B------:R-:W-:Y:S02]  /*3770*/  LOP3.LUT R0, R128, 0x380, RZ, 0xc0, !PT ;  /* 0x0000038080007812 */ /* 0x000fe400078ec0ff */
[----:B------:R-:W-:Y:S02]  /*3780*/  LOP3.LUT R3, R245, 0x380, RZ, 0xc0, !PT ;  /* 0x00000380f5037812 */ /* 0x000fe400078ec0ff */
[----:B------:R-:W-:Y:S02]  /*3790*/  SHF.R.U64 R0, R0, 0x3, RZ ;  /* 0x0000000300007819 */ /* 0x000fe400000012ff */
[----:B------:R-:W-:Y:S02]  /*37a0*/  SHF.R.U64 R3, R3, 0x3, RZ ;  /* 0x0000000303037819 */ /* 0x000fe400000012ff */
[----:B------:R-:W-:Y:S02]  /*37b0*/  LOP3.LUT R140, R0, R128, RZ, 0x3c, !PT ;  /* 0x00000080008c7212 */ /* 0x000fe400078e3cff */
[----:B------:R-:W-:-:S02]  /*37c0*/  LOP3.LUT R0, R244, 0x380, RZ, 0xc0, !PT ;  /* 0x00000380f4007812 */ /* 0x000fc400078ec0ff */
[----:B------:R-:W-:Y:S02]  /*37d0*/  LOP3.LUT R130, R5, R246, RZ, 0x3c, !PT ;  /* 0x000000f605827212 */ /* 0x000fe400078e3cff */
[----:B------:R-:W-:Y:S02]  /*37e0*/  LOP3.LUT R132, R3, R245, RZ, 0x3c, !PT ;  /* 0x000000f503847212 */ /* 0x000fe400078e3cff */
[----:B------:R-:W-:Y:S02]  /*37f0*/  LOP3.LUT R5, R249, 0x380, RZ, 0xc0, !PT ;  /* 0x00000380f9057812 */ /* 0x000fe400078ec0ff */
[----:B------:R-:W-:Y:S02]  /*3800*/  LOP3.LUT R3, R248, 0x380, RZ, 0xc0, !PT ;  /* 0x00000380f8037812 */ /* 0x000fe400078ec0ff */
[----:B------:R-:W-:Y:S02]  /*3810*/  SHF.R.U64 R0, R0, 0x3, RZ ;  /* 0x0000000300007819 */ /* 0x000fe400000012ff */
[----:B------:R-:W-:-:S02]  /*3820*/  SHF.R.U64 R5, R5, 0x3, RZ ;  /* 0x0000000305057819 */ /* 0x000fc400000012ff */
[----:B------:R-:W-:Y:S02]  /*3830*/  SHF.R.U64 R3, R3, 0x3, RZ ;  /* 0x0000000303037819 */ /* 0x000fe400000012ff */
[----:B------:R-:W-:Y:S02]  /*3840*/  LOP3.LUT R134, R0, R244, RZ, 0x3c, !PT ;  /* 0x000000f400867212 */ /* 0x000fe400078e3cff */
[----:B------:R-:W-:Y:S02]  /*3850*/  LOP3.LUT R0, R247, 0x380, RZ, 0xc0, !PT ;  /* 0x00000380f7007812 */ /* 0x000fe400078ec0ff */
[----:B------:R-:W-:Y:S02]  /*3860*/  LOP3.LUT R124, R5, R249, RZ, 0x3c, !PT ;  /* 0x000000f9057c7212 */ /* 0x000fe400078e3cff */
[----:B------:R-:W-:Y:S02]  /*3870*/  LOP3.LUT R126, R3, R248, RZ, 0x3c, !PT ;  /* 0x000000f8037e7212 */ /* 0x000fe400078e3cff */
[----:B------:R-:W-:-:S02]  /*3880*/  LOP3.LUT R5, R252, 0x380, RZ, 0xc0, !PT ;  /* 0x00000380fc057812 */ /* 0x000fc400078ec0ff */
[----:B------:R-:W-:Y:S02]  /*3890*/  LOP3.LUT R3, R251, 0x380, RZ, 0xc0, !PT ;  /* 0x00000380fb037812 */ /* 0x000fe400078ec0ff */
[----:B------:R-:W-:Y:S02]  /*38a0*/  SHF.R.U64 R0, R0, 0x3, RZ ;  /* 0x0000000300007819 */ /* 0x000fe400000012ff */
        /* <DEDUP_REMOVED lines=12> */
[----:B--2---:R-:W-:Y:S02]  /*3970*/  LOP3.LUT R0, R92, 0x380, RZ, 0xc0, !PT ;  /* 0x000003805c007812 */ /* 0x004fe400078ec0ff */
[----:B------:R-:W-:Y:S02]  /*3980*/  LOP3.LUT R112, R5, R39, RZ, 0x3c, !PT ;  /* 0x0000002705707212 */ /* 0x000fe400078e3cff */
[----:B------:R-:W-:Y:S02]  /*3990*/  LOP3.LUT R114, R3, R38, RZ, 0x3c, !PT ;  /* 0x0000002603727212 */ /* 0x000fe400078e3cff */
[----:B------:R-:W-:Y:S01]  /*39a0*/  LOP3.LUT R5, R42, 0x380, RZ, 0xc0, !PT ;  /* 0x000003802a057812 */ /* 0x000fe200078ec0ff */
[----:B------:R-:W2:Y:S01]  /*39b0*/  LDL.LU R38, [R1+0x54] ;  /* 0x0000540001267983 */ /* 0x000ea20000300800 */
[----:B------:R-:W-:-:S02]  /*39c0*/  LOP3.LUT R3, R41, 0x380, RZ, 0xc0, !PT ;  /* 0x0000038029037812 */ /* 0x000fc400078ec0ff */
[----:B------:R-:W-:Y:S01]  /*39d0*/  SHF.R.U64 R0, R0, 0x3, RZ ;  /* 0x0000000300007819 */ /* 0x000fe200000012ff */
[----:B------:R-:W3:Y:S01]  /*39e0*/  LDL.LU R39, [R1+0x50] ;  /* 0x0000500001277983 */ /* 0x000ee20000300800 */
[----:B------:R-:W-:Y:S02]  /*39f0*/  SHF.R.U64 R5, R5, 0x3, RZ ;  /* 0x0000000305057819 */ /* 0x000fe400000012ff */
[----:B------:R-:W-:Y:S02]  /*3a00*/  SHF.R.U64 R3, R3, 0x3, RZ ;  /* 0x0000000303037819 */ /* 0x000fe400000012ff */
[----:B------:R-:W-:Y:S02]  /*3a10*/  LOP3.LUT R116, R0, R92, RZ, 0x3c, !PT ;  /* 0x0000005c00747212 */ /* 0x000fe400078e3cff */
[----:B------:R-:W-:Y:S02]  /*3a20*/  LOP3.LUT R0, R40, 0x380, RZ, 0xc0, !PT ;  /* 0x0000038028007812 */ /* 0x000fe400078ec0ff */
[----:B------:R-:W-:-:S02]  /*3a30*/  LOP3.LUT R106, R5, R42, RZ, 0x3c, !PT ;  /* 0x0000002a056a7212 */ /* 0x000fc400078e3cff */
[----:B------:R-:W-:Y:S02]  /*3a40*/  LOP3.LUT R108, R3, R41, RZ, 0x3c, !PT ;  /* 0x00000029036c7212 */ /* 0x000fe400078e3cff */
[----:B------:R-:W-:Y:S02]  /*3a50*/  LOP3.LUT R5, R45, 0x380, RZ, 0xc0, !PT ;  /* 0x000003802d057812 */ /* 0x000fe400078ec0ff */
[----:B------:R-:W-:Y:S02]  /*3a60*/  LOP3.LUT R3, R44, 0x380, RZ, 0xc0, !PT ;  /* 0x000003802c037812 */ /* 0x000fe400078ec0ff */
[----:B------:R-:W-:Y:S02]  /*3a70*/  SHF.R.U64 R0, R0, 0x3, RZ ;  /* 0x0000000300007819 */ /* 0x000fe400000012ff */
[----:B------:R-:W-:Y:S02]  /*3a80*/  SHF.R.U64 R5, R5, 0x3, RZ ;  /* 0x0000000305057819 */ /* 0x000fe400000012ff */
[----:B------:R-:W-:-:S02]  /*3a90*/  SHF.R.U64 R3, R3, 0x3, RZ ;  /* 0x0000000303037819 */ /* 0x000fc400000012ff */
[----:B------:R-:W-:Y:S02]  /*3aa0*/  LOP3.LUT R110, R0, R40, RZ, 0x3c, !PT ;  /* 0x00000028006e7212 */ /* 0x000fe400078e3cff */
[----:B------:R-:W-:Y:S01]  /*3ab0*/  LOP3.LUT R0, R43, 0x380, RZ, 0xc0, !PT ;  /* 0x000003802b007812 */ /* 0x000fe200078ec0ff */
[----:B------:R-:W4:Y:S01]  /*3ac0*/  LDL.LU R40, [R1+0x4c] ;  /* 0x00004c0001287983 */ /* 0x000f220000300800 */
[----:B------:R-:W-:Y:S02]  /*3ad0*/  LOP3.LUT R100, R5, R45, RZ, 0x3c, !PT ;  /* 0x0000002d05647212 */ /* 0x000fe400078e3cff */
[----:B------:R-:W-:Y:S01]  /*3ae0*/  LOP3.LUT R102, R3, R44, RZ, 0x3c, !PT ;  /* 0x0000002c03667212 */ /* 0x000fe200078e3cff */
[----:B------:R-:W4:Y:S01]  /*3af0*/  LDL.LU R41, [R1+0x48] ;  /* 0x0000480001297983 */ /* 0x000f220000300800 */
[----:B------:R-:W-:Y:S02]  /*3b00*/  LOP3.LUT R5, R48, 0x380, RZ, 0xc0, !PT ;  /* 0x0000038030057812 */ /* 0x000fe400078ec0ff */
[----:B------:R-:W-:Y:S01]  /*3b10*/  LOP3.LUT R3, R47, 0x380, RZ, 0xc0, !PT ;  /* 0x000003802f037812 */ /* 0x000fe200078ec0ff */
[----:B------:R-:W4:Y:S01]  /*3b20*/  LDL.LU R42, [R1+0x44] ;  /* 0x00004400012a7983 */ /* 0x000f220000300800 */
[----:B------:R-:W-:-:S02]  /*3b30*/  SHF.R.U64 R0, R0, 0x3, RZ ;  /* 0x0000000300007819 */ /* 0x000fc400000012ff */
[----:B------:R-:W-:Y:S02]  /*3b40*/  SHF.R.U64 R5, R5, 0x3, RZ ;  /* 0x0000000305057819 */ /* 0x000fe400000012ff */
[----:B------:R-:W-:Y:S02]  /*3b50*/  SHF.R.U64 R3, R3, 0x3, RZ ;  /* 0x0000000303037819 */ /* 0x000fe400000012ff */
[----:B------:R-:W-:Y:S02]  /*3b60*/  LOP3.LUT R104, R0, R43, RZ, 0x3c, !PT ;  /* 0x0000002b00687212 */ /* 0x000fe400078e3cff */
[----:B------:R-:W-:Y:S01]  /*3b70*/  LOP3.LUT R0, R46, 0x380, RZ, 0xc0, !PT ;  /* 0x000003802e007812 */ /* 0x000fe200078ec0ff */
[----:B------:R-:W4:Y:S01]  /*3b80*/  LDL.LU R43, [R1+0x40] ;  /* 0x00004000012b7983 */ /* 0x000f220000300800 */
[----:B------:R-:W-:Y:S02]  /*3b90*/  LOP3.LUT R94, R5, R48, RZ, 0x3c, !PT ;  /* 0x00000030055e7212 */ /* 0x000fe400078e3cff */
[----:B------:R-:W-:Y:S01]  /*3ba0*/  LOP3.LUT R96, R3, R47, RZ, 0x3c, !PT ;  /* 0x0000002f03607212 */ /* 0x000fe200078e3cff */
[----:B------:R-:W4:Y:S01]  /*3bb0*/  LDL.LU R44, [R1+0x3c] ;  /* 0x00003c00012c7983 */ /* 0x000f220000300800 */
[----:B------:R-:W-:-:S02]  /*3bc0*/  LOP3.LUT R5, R50, 0x380, RZ, 0xc0, !PT ;  /* 0x0000038032057812 */ /* 0x000fc400078ec0ff */
[----:B------:R-:W-:Y:S01]  /*3bd0*/  LOP3.LUT R3, R49, 0x380, RZ, 0xc0, !PT ;  /* 0x0000038031037812 */ /* 0x000fe200078ec0ff */
[----:B------:R-:W4:Y:S01]  /*3be0*/  LDL.LU R45, [R1+0x38] ;  /* 0x00003800012d7983 */ /* 0x000f220000300800 */
[----:B------:R-:W-:Y:S02]  /*3bf0*/  SHF.R.U64 R0, R0, 0x3, RZ ;  /* 0x0000000300007819 */ /* 0x000fe400000012ff */
[----:B------:R-:W-:Y:S02]  /*3c00*/  SHF.R.U64 R5, R5, 0x3, RZ ;  /* 0x0000000305057819 */ /* 0x000fe400000012ff */
[----:B------:R-:W-:Y:S02]  /*3c10*/  SHF.R.U64 R3, R3, 0x3, RZ ;  /* 0x0000000303037819 */ /* 0x000fe400000012ff */
[----:B------:R-:W-:Y:S02]  /*3c20*/  LOP3.LUT R98, R0, R46, RZ, 0x3c, !PT ;  /* 0x0000002e00627212 */ /* 0x000fe400078e3cff */
[----:B------:R-:W-:Y:S01]  /*3c30*/  LOP3.LUT R0, R51, 0x380, RZ, 0xc0, !PT ;  /* 0x0000038033007812 */ /* 0x000fe200078ec0ff */
[----:B------:R-:W4:Y:S01]  /*3c40*/  LDL.LU R46, [R1+0x34] ;  /* 0x00003400012e7983 */ /* 0x000f220000300800 */
[----:B------:R-:W-:-:S02]  /*3c50*/  LOP3.LUT R90, R5, R50, RZ, 0x3c, !PT ;  /* 0x00000032055a7212 */ /* 0x000fc400078e3cff */
[----:B------:R-:W-:Y:S01]  /*3c60*/  LOP3.LUT R92, R3, R49, RZ, 0x3c, !PT ;  /* 0x00000031035c7212 */ /* 0x000fe200078e3cff */
[----:B------:R-:W4:Y:S01]  /*3c70*/  LDL.LU R47, [R1+0x30] ;  /* 0x00003000012f7983 */ /* 0x000f220000300800 */
[----:B------:R-:W-:Y:S02]  /*3c80*/  LOP3.LUT R5, R52, 0x380, RZ, 0xc0, !PT ;  /* 0x0000038034057812 */ /* 0x000fe400078ec0ff */
[----:B------:R-:W-:Y:S01]  /*3c90*/  LOP3.LUT R3, R53, 0x380, RZ, 0xc0, !PT ;  /* 0x0000038035037812 */ /* 0x000fe200078ec0ff */
[----:B------:R-:W4:Y:S01]  /*3ca0*/  LDL.LU R48, [R1+0x2c] ;  /* 0x00002c0001307983 */ /* 0x000f220000300800 */
[----:B------:R-:W-:Y:S02]  /*3cb0*/  SHF.R.U64 R0, R0, 0x3, RZ ;  /* 0x0000000300007819 */ /* 0x000fe400000012ff */
[----:B------:R-:W-:Y:S01]  /*3cc0*/  SHF.R.U64 R5, R5, 0x3, RZ ;  /* 0x0000000305057819 */ /* 0x000fe200000012ff */
[----:B------:R-:W4:Y:S01]  /*3cd0*/  LDL.LU R49, [R1+0x28] ;  /* 0x0000280001317983 */ /* 0x000f220000300800 */
[----:B------:R-:W-:-:S02]  /*3ce0*/  SHF.R.U64 R3, R3, 0x3, RZ ;  /* 0x0000000303037819 */ /* 0x000fc400000012ff */
[----:B------:R-:W-:Y:S01]  /*3cf0*/  LOP3.LUT R88, R0, R51, RZ, 0x3c, !PT ;  /* 0x0000003300587212 */ /* 0x000fe200078e3cff */
[----:B------:R-:W4:Y:S01]  /*3d00*/  LDL.LU R50, [R1+0x24] ;  /* 0x0000240001327983 */ /* 0x000f220000300800 */
[----:B------:R-:W-:Y:S02]  /*3d10*/  LOP3.LUT R0, R54, 0x380, RZ, 0xc0, !PT ;  /* 0x0000038036007812 */ /* 0x000fe400078ec0ff */
[----:B------:R-:W-:Y:S01]  /*3d20*/  LOP3.LUT R22, R5, R52, RZ, 0x3c, !PT ;  /* 0x0000003405167212 */ /* 0x000fe200078e3cff */
[----:B------:R-:W4:Y:S01]  /*3d30*/  LDL.LU R51, [R1+0x20] ;  /* 0x0000200001337983 */ /* 0x000f220000300800 */
[----:B------:R-:W-:Y:S02]  /*3d40*/  LOP3.LUT R20, R3, R53, RZ, 0x3c, !PT ;  /* 0x0000003503147212 */ /* 0x000fe400078e3cff */
[----:B------:R-:W-:Y:S01]  /*3d50*/  LOP3.LUT R5, R55, 0x380, RZ, 0xc0, !PT ;  /* 0x0000038037057812 */ /* 0x000fe200078ec0ff */
[----:B------:R-:W4:Y:S01]  /*3d60*/  LDL.LU R52, [R1+0x1c] ;  /* 0x00001c0001347983 */ /* 0x000f220000300800 */
[----:B------:R-:W-:-:S03]  /*3d70*/  SHF.R.U64 R0, R0, 0x3, RZ ;  /* 0x0000000300007819 */ /* 0x000fc600000012ff */
[----:B------:R-:W4:Y:S01]  /*3d80*/  LDL.LU R53, [R1+0x18] ;  /* 0x0000180001357983 */ /* 0x000f220000300800 */
[----:B------:R-:W-:Y:S02]  /*3d90*/  SHF.R.U64 R5, R5, 0x3, RZ ;  /* 0x0000000305057819 */ /* 0x000fe400000012ff */
[----:B------:R-:W-:Y:S02]  /*3da0*/  LOP3.LUT R14, R0, R54, RZ, 0x3c, !PT ;  /* 0x00000036000e7212 */ /* 0x000fe400078e3cff */
[----:B------:R-:W4:Y:S01]  /*3db0*/  LDL.LU R54, [R1+0x14] ;  /* 0x0000140001367983 */ /* 0x000f220000300800 */
[----:B------:R-:W-:-:S03]  /*3dc0*/  LOP3.LUT R12, R5, R55, RZ, 0x3c, !PT ;  /* 0x00000037050c7212 */ /* 0x000fc600078e3cff */
[----:B------:R-:W4:Y:S01]  /*3dd0*/  LDL.LU R55, [R1+0x10] ;  /* 0x0000100001377983 */ /* 0x000f220000300800 */
[----:B------:R-:W-:Y:S02]  /*3de0*/  LOP3.LUT R3, R17, 0x380, RZ, 0xc0, !PT ;  /* 0x0000038011037812 */ /* 0x000fe400078ec0ff */
[----:B------:R-:W-:Y:S02]  /*3df0*/  LOP3.LUT R0, R16, 0x380, RZ, 0xc0, !PT ;  /* 0x0000038010007812 */ /* 0x000fe400078ec0ff */
[----:B------:R-:W-:Y:S02]  /*3e00*/  SHF.R.U64 R3, R3, 0x3, RZ ;  /* 0x0000000303037819 */ /* 0x000fe400000012ff */
[----:B------:R-:W-:Y:S02]  /*3e10*/  SHF.R.U64 R0, R0, 0x3, RZ ;  /* 0x0000000300007819 */ /* 0x000fe400000012ff */
[----:B------:R-:W-:Y:S02]  /*3e20*/  LOP3.LUT R10, R3, R17, RZ, 0x3c, !PT ;  /* 0x00000011030a7212 */ /* 0x000fe400078e3cff */
[----:B------:R-:W4:Y:S01]  /*3e30*/  LDL.LU R17, [R1+0xc] ;  /* 0x00000c0001117983 */ /* 0x000f220000300800 */
[----:B------:R-:W-:-:S03]  /*3e40*/  LOP3.LUT R8, R0, R16, RZ, 0x3c, !PT ;  /* 0x0000001000087212 */ /* 0x000fc600078e3cff */
[----:B------:R-:W4:Y:S01]  /*3e50*/  LDL.LU R16, [R1+0x8] ;  /* 0x0000080001107983 */ /* 0x000f220000300800 */
[----:B------:R-:W-:-:S04]  /*3e60*/  LOP3.LUT R0, R2, 0x380, RZ, 0xc0, !PT ;  /* 0x0000038002007812 */ /* 0x000fc800078ec0ff */
[----:B------:R-:W-:-:S04]  /*3e70*/  SHF.R.U64 R0, R0, 0x3, RZ ;  /* 0x0000000300007819 */ /* 0x000fc800000012ff */
[----:B------:R-:W-:Y:S02]  /*3e80*/  LOP3.LUT R6, R0, R2, RZ, 0x3c, !PT ;  /* 0x0000000200067212 */ /* 0x000fe400078e3cff */
[----:B------:R0:W5:Y:S01]  /*3e90*/  LDL.LU R2, [R1+0x4] ;  /* 0x0000040001027983 */ /* 0x0001620000300800 */
[--C-:B------:R-:W-:Y:S01]  /*3ea0*/  IMAD.X R215, RZ, RZ, R225.reuse, P0 ;  /* 0x000000ffffd77224 */ /* 0x100fe200000e06e1 */
[C---:B------:R-:W-:Y:S01]  /*3eb0*/  IADD3 R240, P0, R224.reuse, 0x81c, RZ ;  /* 0x0000081ce0f07810 */ /* 0x040fe20007f1e0ff */
[----:B------:R-:W-:Y:S01]  /*3ec0*/  IMAD.X R59, RZ, RZ, R225, P5 ;  /* 0x000000ffff3b7224 */ /* 0x000fe200028e06e1 */
[----:B------:R-:W-:Y:S02]  /*3ed0*/  IADD3 R242, P5, R224, 0x82c, RZ ;  /* 0x0000082ce0f27810 */ /* 0x000fe40007fbe0ff */
[----:B------:R-:W-:Y:S02]  /*3ee0*/  LOP3.LUT R241, R240, 0x380, RZ, 0xc0, !PT ;  /* 0x00000380f0f17812 */ /* 0x000fe400078ec0ff */
[----:B------:R-:W-:-:S02]  /*3ef0*/  LOP3.LUT R243, R242, 0x380, RZ, 0xc0, !PT ;  /* 0x00000380f2f37812 */ /* 0x000fc400078ec0ff */
[----:B------:R-:W-:Y:S02]  /*3f00*/  SHF.R.U64 R241, R241, 0x3, RZ ;  /* 0x00000003f1f17819 */ /* 0x000fe400000012ff */
[----:B------:R-:W-:Y:S02]  /*3f10*/  SHF.R.U64 R243, R243, 0x3, RZ ;  /* 0x00000003f3f37819 */ /* 0x000fe400000012ff */
[----:B------:R-:W-:Y:S01]  /*3f20*/  LOP3.LUT R240, R241, R240, RZ, 0x3c, !PT ;  /* 0x000000f0f1f07212 */ /* 0x000fe200078e3cff */
[--C-:B------:R-:W-:Y:S01]  /*3f30*/  IMAD.X R241, RZ, RZ, R225.reuse, P0 ;  /* 0x000000fffff17224 */ /* 0x100fe200000e06e1 */
[----:B------:R-:W-:Y:S02]  /*3f40*/  IADD3 R228, P0, R224, 0x838, RZ ;  /* 0x00000838e0e47810 */ /* 0x000fe40007f1e0ff */
[----:B------:R-:W-:Y:S01]  /*3f50*/  LOP3.LUT R242, R243, R242, RZ, 0x3c, !PT ;  /* 0x000000f2f3f27212 */ /* 0x000fe200078e3cff */
[----:B------:R-:W-:Y:S01]  /*3f60*/  IMAD.X R243, RZ, RZ, R225, P5 ;  /* 0x000000fffff37224 */ /* 0x000fe200028e06e1 */
[----:B------:R-:W-:-:S02]  /*3f70*/  LOP3.LUT R229, R228, 0x380, RZ, 0xc0, !PT ;  /* 0x00000380e4e57812 */ /* 0x000fc400078ec0ff */
[----:B------:R-:W-:Y:S02]  /*3f80*/  IADD3 R66, P5, R224, 0x1008, RZ ;  /* 0x00001008e0427810 */ /* 0x000fe40007fbe0ff */
[----:B------:R-:W-:Y:S02]  /*3f90*/  SHF.R.U64 R229, R229, 0x3, RZ ;  /* 0x00000003e5e57819 */ /* 0x000fe400000012ff */
[----:B------:R-:W-:Y:S02]  /*3fa0*/  LOP3.LUT R67, R66, 0x380, RZ, 0xc0, !PT ;  /* 0x0000038042437812 */ /* 0x000fe400078ec0ff */
[----:B------:R-:W-:Y:S01]  /*3fb0*/  LOP3.LUT R228, R229, R228, RZ, 0x3c, !PT ;  /* 0x000000e4e5e47212 */ /* 0x000fe200078e3cff */
[----:B------:R-:W-:Y:S01]  /*3fc0*/  IMAD.X R229, RZ, RZ, R225, P0 ;  /* 0x000000ffffe57224 */ /* 0x000fe200000e06e1 */
[----:B------:R-:W-:Y:S02]  /*3fd0*/  IADD3 R178, P0, R224, 0x1014, RZ ;  /* 0x00001014e0b27810 */ /* 0x000fe40007f1e0ff */
[----:B------:R-:W-:Y:S01]  /*3fe0*/  SHF.R.U64 R67, R67, 0x3, RZ ;  /* 0x0000000343437819 */ /* 0x000fe200000012ff */
[----:B------:R-:W-:Y:S01]  /*3ff0*/  ST.E desc[UR36][R142.64], R85 ;  /* 0x000000558e007985 */ /* 0x000fe2000c101924 */
[----:B------:R-:W-:-:S02]  /*4000*/  LOP3.LUT R179, R178, 0x380, RZ, 0xc0, !PT ;  /* 0x00000380b2b37812 */ /* 0x000fc400078ec0ff */
[----:B------:R-:W-:Y:S01]  /*4010*/  LOP3.LUT R66, R67, R66, RZ, 0x3c, !PT ;  /* 0x0000004243427212 */ /* 0x000fe200078e3cff */
[----:B------:R-:W-:Y:S01]  /*4020*/  ST.E desc[UR36][R140.64], R86 ;  /* 0x000000568c007985 */ /* 0x000fe2000c101924 */
[--C-:B------:R-:W-:Y:S01]  /*4030*/  IMAD.X R67, RZ, RZ, R225.reuse, P5 ;  /* 0x000000ffff437224 */ /* 0x100fe200028e06e1 */
[C---:B------:R-:W-:Y:S02]  /*4040*/  IADD3 R174, P5, R224.reuse, 0x1024, RZ ;  /* 0x00001024e0ae7810 */ /* 0x040fe40007fbe0ff */
[----:B------:R-:W-:Y:S01]  /*4050*/  ST.E desc[UR36][R138.64], R87 ;  /* 0x000000578a007985 */ /* 0x000fe2000c101924 */
[----:B------:R-:W-:Y:S01]  /*4060*/  IMAD.X R65, RZ, RZ, R225, P3 ;  /* 0x000000ffff417224 */ /* 0x000fe200018e06e1 */
[----:B------:R-:W-:Y:S02]  /*4070*/  IADD3 R180, P3, R224, 0x1018, RZ ;  /* 0x00001018e0b47810 */ /* 0x000fe40007f7e0ff */
[----:B------:R-:W-:Y:S01]  /*4080*/  ST.E desc[UR36][R136.64], R24 ;  /* 0x0000001888007985 */ /* 0x000fe2000c101924 */
[----:B------:R-:W-:-:S03]  /*4090*/  SHF.R.U64 R179, R179, 0x3, RZ ;  /* 0x00000003b3b37819 */ /* 0x000fc600000012ff */
[----:B------:R-:W-:Y:S01]  /*40a0*/  ST.E desc[UR36][R134.64], R25 ;  /* 0x0000001986007985 */ /* 0x000fe2000c101924 */
[----:B------:R-:W-:-:S03]  /*40b0*/  LOP3.LUT R175, R174, 0x380, RZ, 0xc0, !PT ;  /* 0x00000380aeaf7812 */ /* 0x000fc600078ec0ff */
[----:B------:R-:W-:Y:S01]  /*40c0*/  ST.E desc[UR36][R132.64], R26 ;  /* 0x0000001a84007985 */ /* 0x000fe2000c101924 */
[----:B------:R-:W-:-:S03]  /*40d0*/  LOP3.LUT R181, R180, 0x380, RZ, 0xc0, !PT ;  /* 0x00000380b4b57812 */ /* 0x000fc600078ec0ff */
[----:B------:R-:W-:Y:S01]  /*40e0*/  ST.E desc[UR36][R130.64], R27 ;  /* 0x0000001b82007985 */ /* 0x000fe2000c101924 */
[----:B------:R-:W-:-:S03]  /*40f0*/  LOP3.LUT R178, R179, R178, RZ, 0x3c, !PT ;  /* 0x000000b2b3b27212 */ /* 0x000fc600078e3cff */
[----:B------:R-:W-:Y:S01]  /*4100*/  ST.E desc[UR36][R128.64], R28 ;  /* 0x0000001c80007985 */ /* 0x000fe2000c101924 */
[----:B------:R-:W-:-:S03]  /*4110*/  IMAD.X R179, RZ, RZ, R225, P0 ;  /* 0x000000ffffb37224 */ /* 0x000fc600000e06e1 */
[----:B------:R-:W-:Y:S01]  /*4120*/  ST.E desc[UR36][R126.64], R29 ;  /* 0x0000001d7e007985 */ /* 0x000fe2000c101924 */
[----:B------:R-:W-:-:S03]  /*4130*/  SHF.R.U64 R175, R175, 0x3, RZ ;  /* 0x00000003afaf7819 */ /* 0x000fc600000012ff */
[----:B------:R-:W-:Y:S01]  /*4140*/  ST.E desc[UR36][R124.64], R30 ;  /* 0x0000001e7c007985 */ /* 0x000fe2000c101924 */
[----:B------:R-:W-:-:S03]  /*4150*/  IADD3 R166, P0, R224, 0x1030, RZ ;  /* 0x00001030e0a67810 */ /* 0x000fc60007f1e0ff */
[----:B------:R-:W-:Y:S01]  /*4160*/  ST.E desc[UR36][R122.64], R31 ;  /* 0x0000001f7a007985 */ /* 0x000fe2000c101924 */
[----:B------:R-:W-:-:S03]  /*4170*/  SHF.R.U64 R181, R181, 0x3, RZ ;  /* 0x00000003b5b57819 */ /* 0x000fc600000012ff */
[----:B------:R-:W-:Y:S04]  /*4180*/  ST.E desc[UR36][R120.64], R32 ;  /* 0x0000002078007985 */ /* 0x000fe8000c101924 */
[----:B------:R-:W-:Y:S01]  /*4190*/  ST.E desc[UR36][R118.64], R33 ;  /* 0x0000002176007985 */ /* 0x000fe2000c101924 */
[----:B------:R-:W-:-:S03]  /*41a0*/  LOP3.LUT R174, R175, R174, RZ, 0x3c, !PT ;  /* 0x000000aeafae7212 */ /* 0x000fc600078e3cff */
[----:B------:R-:W-:Y:S01]  /*41b0*/  ST.E desc[UR36][R116.64], R34 ;  /* 0x0000002274007985 */ /* 0x000fe2000c101924 */
[----:B------:R-:W-:-:S03]  /*41c0*/  LOP3.LUT R167, R166, 0x380, RZ, 0xc0, !PT ;  /* 0x00000380a6a77812 */ /* 0x000fc600078ec0ff */
[----:B------:R-:W-:Y:S01]  /*41d0*/  ST.E desc[UR36][R114.64], R35 ;  /* 0x0000002372007985 */ /* 0x000fe2000c101924 */
[----:B------:R-:W-:Y:S01]  /*41e0*/  LOP3.LUT R180, R181, R180, RZ, 0x3c, !PT ;  /* 0x000000b4b5b47212 */ /* 0x000fe200078e3cff */
[--C-:B------:R-:W-:Y:S02]  /*41f0*/  IMAD.X R69, RZ, RZ, R225.reuse, P2 ;  /* 0x000000ffff457224 */ /* 0x100fe400010e06e1 */
[----:B------:R-:W-:Y:S01]  /*4200*/  ST.E desc[UR36][R112.64], R36 ;  /* 0x0000002470007985 */ /* 0x000fe2000c101924 */
[--C-:B------:R-:W-:Y:S01]  /*4210*/  IMAD.X R173, RZ, RZ, R225.reuse, P4 ;  /* 0x000000ffffad7224 */ /* 0x100fe200020e06e1 */
[C---:B------:R-:W-:Y:S01]  /*4220*/  IADD3 R182, P2, R224.reuse, 0x1028, RZ ;  /* 0x00001028e0b67810 */ /* 0x040fe20007f5e0ff */
[--C-:B------:R-:W-:Y:S01]  /*4230*/  IMAD.X R175, RZ, RZ, R225.reuse, P5 ;  /* 0x000000ffffaf7224 */ /* 0x100fe200028e06e1 */
[----:B------:R-:W-:Y:S01]  /*4240*/  ST.E desc[UR36][R110.64], R37 ;  /* 0x000000256e007985 */ /* 0x000fe2000c101924 */
[----:B------:R-:W-:Y:S01]  /*4250*/  IMAD.X R181, RZ, RZ, R225, P3 ;  /* 0x000000ffffb57224 */ /* 0x000fe200018e06e1 */
[----:B------:R-:W-:-:S02]  /*4260*/  IADD3 R164, P4, R224, 0x103c, RZ ;  /* 0x0000103ce0a47810 */ /* 0x000fc40007f9e0ff */
[C---:B------:R-:W-:Y:S02]  /*4270*/  IADD3 R170, P5, R224.reuse, 0x1800, RZ ;  /* 0x00001800e0aa7810 */ /* 0x040fe40007fbe0ff */
[----:B------:R-:W-:Y:S02]  /*4280*/  IADD3 R168, P3, R224, 0x1034, RZ ;  /* 0x00001034e0a87810 */ /* 0x000fe40007f7e0ff */
[----:B------:R-:W-:Y:S02]  /*4290*/  SHF.R.U64 R167, R167, 0x3, RZ ;  /* 0x00000003a7a77819 */ /* 0x000fe400000012ff */
[----:B------:R-:W-:Y:S02]  /*42a0*/  LOP3.LUT R183, R182, 0x380, RZ, 0xc0, !PT ;  /* 0x00000380b6b77812 */ /* 0x000fe400078ec0ff */
[----:B------:R-:W-:Y:S02]  /*42b0*/  LOP3.LUT R165, R164, 0x380, RZ, 0xc0, !PT ;  /* 0x00000380a4a57812 */ /* 0x000fe400078ec0ff */
[----:B------:R-:W-:-:S02]  /*42c0*/  LOP3.LUT R171, R170, 0x380, RZ, 0xc0, !PT ;  /* 0x00000380aaab7812 */ /* 0x000fc400078ec0ff */
[----:B------:R-:W-:Y:S02]  /*42d0*/  LOP3.LUT R169, R168, 0x380, RZ, 0xc0, !PT ;  /* 0x00000380a8a97812 */ /* 0x000fe400078ec0ff */
[----:B------:R-:W-:Y:S01]  /*42e0*/  LOP3.LUT R166, R167, R166, RZ, 0x3c, !PT ;  /* 0x000000a6a7a67212 */ /* 0x000fe200078e3cff */
[----:B------:R-:W-:Y:S01]  /*42f0*/  IMAD.X R167, RZ, RZ, R225, P0 ;  /* 0x000000ffffa77224 */ /* 0x000fe200000e06e1 */
[----:B------:R-:W-:Y:S02]  /*4300*/  SHF.R.U64 R183, R183, 0x3, RZ ;  /* 0x00000003b7b77819 */ /* 0x000fe400000012ff */
[----:B------:R-:W-:Y:S02]  /*4310*/  SHF.R.U64 R165, R165, 0x3, RZ ;  /* 0x00000003a5a57819 */ /* 0x000fe400000012ff */
[----:B------:R-:W-:Y:S02]  /*4320*/  SHF.R.U64 R171, R171, 0x3, RZ ;  /* 0x00000003abab7819 */ /* 0x000fe400000012ff */
[----:B------:R-:W-:-:S02]  /*4330*/  IADD3 R156, P0, R224, 0x180c, RZ ;  /* 0x0000180ce09c7810 */ /* 0x000fc40007f1e0ff */
[----:B------:R-:W-:Y:S02]  /*4340*/  SHF.R.U64 R169, R169, 0x3, RZ ;  /* 0x00000003a9a97819 */ /* 0x000fe400000012ff */
[----:B------:R-:W-:Y:S01]  /*4350*/  LOP3.LUT R182, R183, R182, RZ, 0x3c, !PT ;  /* 0x000000b6b7b67212 */ /* 0x000fe200078e3cff */
[--C-:B------:R-:W-:Y:S01]  /*4360*/  IMAD.X R183, RZ, RZ, R225.reuse, P2 ;  /* 0x000000ffffb77224 */ /* 0x100fe200010e06e1 */
[----:B------:R-:W-:Y:S01]  /*4370*/  LOP3.LUT R164, R165, R164, RZ, 0x3c, !PT ;  /* 0x000000a4a5a47212 */ /* 0x000fe200078e3cff */
[--C-:B------:R-:W-:Y:S01]  /*4380*/  IMAD.X R165, RZ, RZ, R225.reuse, P4 ;  /* 0x000000ffffa57224 */ /* 0x100fe200020e06e1 */
[----:B------:R-:W-:Y:S01]  /*4390*/  LOP3.LUT R170, R171, R170, RZ, 0x3c, !PT ;  /* 0x000000aaabaa7212 */ /* 0x000fe200078e3cff */
[--C-:B------:R-:W-:Y:S01]  /*43a0*/  IMAD.X R171, RZ, RZ, R225.reuse, P5 ;  /* 0x000000ffffab7224 */ /* 0x100fe200028e06e1 */
[----:B------:R-:W-:Y:S02]  /*43b0*/  LOP3.LUT R157, R156, 0x380, RZ, 0xc0, !PT ;  /* 0x000003809c9d7812 */ /* 0x000fe400078ec0ff */
[----:B------:R-:W-:Y:S01]  /*43c0*/  LOP3.LUT R168, R169, R168, RZ, 0x3c, !PT ;  /* 0x000000a8a9a87212 */ /* 0x000fe200078e3cff */
[----:B------:R-:W-:Y:S01]  /*43d0*/  IMAD.X R169, RZ, RZ, R225, P3 ;  /* 0x000000ffffa97224 */ /* 0x000fe200018e06e1 */
[----:B------:R-:W-:-:S02]  /*43e0*/  IADD3 R76, P2, R224, 0x1804, RZ ;  /* 0x00001804e04c7810 */ /* 0x000fc40007f5e0ff */
[C---:B------:R-:W-:Y:S02]  /*43f0*/  IADD3 R80, P4, R224.reuse, 0x1818, RZ ;  /* 0x00001818e0507810 */ /* 0x040fe40007f9e0ff */
[C---:B------:R-:W-:Y:S02]  /*4400*/  IADD3 R150, P5, R224.reuse, 0x181c, RZ ;  /* 0x0000181ce0967810 */ /* 0x040fe40007fbe0ff */
[----:B------:R-:W-:Y:S02]  /*4410*/  IADD3 R158, P3, R224, 0x1810, RZ ;  /* 0x00001810e09e7810 */ /* 0x000fe40007f7e0ff */
[----:B------:R-:W-:Y:S01]  /*4420*/  SHF.R.U64 R157, R157, 0x3, RZ ;  /* 0x000000039d9d7819 */ /* 0x000fe200000012ff */
[----:B------:R-:W1:Y:S01]  /*4430*/  S2R R0, SR_CTAID.Y ;  /* 0x0000000000007919 */ /* 0x000e620000002600 */
[----:B------:R-:W-:Y:S02]  /*4440*/  LOP3.LUT R77, R76, 0x380, RZ, 0xc0, !PT ;  /* 0x000003804c4d7812 */ /* 0x000fe400078ec0ff */
[----:B------:R-:W-:-:S02]  /*4450*/  LOP3.LUT R81, R80, 0x380, RZ, 0xc0, !PT ;  /* 0x0000038050517812 */ /* 0x000fc400078ec0ff */
[----:B------:R-:W-:Y:S01]  /*4460*/  LOP3.LUT R151, R150, 0x380, RZ, 0xc0, !PT ;  /* 0x0000038096977812 */ /* 0x000fe200078ec0ff */
[----:B--2---:R-:W-:Y:S04]  /*4470*/  ST.E desc[UR36][R108.64], R38 ;  /* 0x000000266c007985 */ /* 0x004fe8000c101924 */
[----:B---3--:R-:W-:Y:S01]  /*4480*/  ST.E desc[UR36][R106.64], R39 ;  /* 0x000000276a007985 */ /* 0x008fe2000c101924 */
[----:B------:R-:W-:Y:S02]  /*4490*/  LOP3.LUT R159, R158, 0x380, RZ, 0xc0, !PT ;  /* 0x000003809e9f7812 */ /* 0x000fe400078ec0ff */
[----:B------:R-:W-:Y:S01]  /*44a0*/  LOP3.LUT R156, R157, R156, RZ, 0x3c, !PT ;  /* 0x0000009c9d9c7212 */ /* 0x000fe200078e3cff */
[----:B------:R-:W-:Y:S01]  /*44b0*/  IMAD.X R157, RZ, RZ, R225, P0 ;  /* 0x000000ffff9d7224 */ /* 0x000fe200000e06e1 */
[----:B------:R-:W-:Y:S01]  /*44c0*/  SHF.R.U64 R77, R77, 0x3, RZ ;  /* 0x000000034d4d7819 */ /* 0x000fe200000012ff */
[----:B----4-:R-:W-:Y:S04]  /*44d0*/  ST.E desc[UR36][R104.64], R40 ;  /* 0x0000002868007985 */ /* 0x010fe8000c101924 */
[----:B------:R-:W-:Y:S04]  /*44e0*/  ST.E desc[UR36][R102.64], R41 ;  /* 0x0000002966007985 */ /* 0x000fe8000c101924 */
        /* <DEDUP_REMOVED lines=11> */
[----:B------:R2:W-:Y:S01]  /*45a0*/  ST.E desc[UR36][R10.64], R53 ;  /* 0x000000350a007985 */ /* 0x0005e2000c101924 */
[----:B------:R-:W-:-:S02]  /*45b0*/  SHF.R.U64 R81, R81, 0x3, RZ ;  /* 0x0000000351517819 */ /* 0x000fc400000012ff */
[----:B------:R-:W-:Y:S01]  /*45c0*/  SHF.R.U64 R151, R151, 0x3, RZ ;  /* 0x0000000397977819 */ /* 0x000fe200000012ff */
[----:B------:R0:W-:Y:S01]  /*45d0*/  ST.E desc[UR36][R8.64], R54 ;  /* 0x0000003608007985 */ /* 0x0001e2000c101924 */
[----:B------:R-:W-:Y:S01]  /*45e0*/  IADD3 R162, P0, R224, 0x1828, RZ ;  /* 0x00001828e0a27810 */ /* 0x000fe20007f1e0ff */
[----:B------:R-:W3:Y:S01]  /*45f0*/  S2UR UR5, SR_CTAID.Z ;  /* 0x00000000000579c3 */ /* 0x000ee20000002700 */
[----:B--2---:R-:W2:Y:S01]  /*4600*/  S2R R11, SR_CTAID.X ;  /* 0x00000000000b7919 */ /* 0x004ea20000002500 */
[----:B------:R-:W-:Y:S01]  /*4610*/  SHF.R.U64 R159, R159, 0x3, RZ ;  /* 0x000000039f9f7819 */ /* 0x000fe200000012ff */
[--C-:B------:R-:W-:Y:S01]  /*4620*/  IMAD.X R79, RZ, RZ, R225.reuse, P1 ;  /* 0x000000ffff4f7224 */ /* 0x100fe200008e06e1 */
[----:B------:R-:W-:Y:S01]  /*4630*/  LOP3.LUT R76, R77, R76, RZ, 0x3c, !PT ;  /* 0x0000004c4d4c7212 */ /* 0x000fe200078e3cff */
[----:B------:R0:W-:Y:S01]  /*4640*/  ST.E desc[UR36][R6.64], R55 ;  /* 0x0000003706007985 */ /* 0x0001e2000c101924 */
[----:B------:R-:W-:Y:S02]  /*4650*/  LOP3.LUT R80, R81, R80, RZ, 0x3c, !PT ;  /* 0x0000005051507212 */ /* 0x000fe400078e3cff */
[----:B------:R-:W1:Y:S08]  /*4660*/  LDC.64 R12, c[0x0][0x280] ;  /* 0x0000a000ff0c7b82 */ /* 0x000e700000000a00 */
[----:B------:R-:W-:Y:S01]  /*4670*/  BAR.SYNC.DEFER_BLOCKING 0x1, 0x80 ;  /* 0x0042000000007b1d */ /* 0x000fe20000010000 */
[----:B------:R-:W-:Y:S01]  /*4680*/  LOP3.LUT R150, R151, R150, RZ, 0x3c, !PT ;  /* 0x0000009697967212 */ /* 0x000fe200078e3cff */
[--C-:B------:R-:W-:Y:S01]  /*4690*/  IMAD.X R77, RZ, RZ, R225.reuse, P2 ;  /* 0x000000ffff4d7224 */ /* 0x100fe200010e06e1 */
[----:B------:R-:W-:Y:S01]  /*46a0*/  LOP3.LUT R163, R162, 0x380, RZ, 0xc0, !PT ;  /* 0x00000380a2a37812 */ /* 0x000fe200078ec0ff */
[--C-:B------:R-:W-:Y:S01]  /*46b0*/  IMAD.X R81, RZ, RZ, R225.reuse, P4 ;  /* 0x000000ffff517224 */ /* 0x100fe200020e06e1 */
[----:B------:R-:W-:Y:S01]  /*46c0*/  LOP3.LUT R158, R159, R158, RZ, 0x3c, !PT ;  /* 0x0000009e9f9e7212 */ /* 0x000fe200078e3cff */
[--C-:B------:R-:W-:Y:S01]  /*46d0*/  IMAD.X R151, RZ, RZ, R225.reuse, P5 ;  /* 0x000000ffff977224 */ /* 0x100fe200028e06e1 */
[C---:B------:R-:W-:Y:S01]  /*46e0*/  IADD3 R152, P2, R224.reuse, 0x1820, RZ ;  /* 0x00001820e0987810 */ /* 0x040fe20007f5e0ff */
[----:B------:R-:W-:Y:S01]  /*46f0*/  IMAD.X R159, RZ, RZ, R225, P3 ;  /* 0x000000ffff9f7224 */ /* 0x000fe200018e06e1 */
[----:B------:R-:W-:-:S02]  /*4700*/  IADD3 R154, P1, R224, 0x1824, RZ ;  /* 0x00001824e09a7810 */ /* 0x000fc40007f3e0ff */
[C---:B------:R-:W-:Y:S02]  /*4710*/  IADD3 R144, P4, R224.reuse, 0x1834, RZ ;  /* 0x00001834e0907810 */ /* 0x040fe40007f9e0ff */
[C---:B------:R-:W-:Y:S02]  /*4720*/  IADD3 R146, P5, R224.reuse, 0x1838, RZ ;  /* 0x00001838e0927810 */ /* 0x040fe40007fbe0ff */
[----:B------:R-:W-:Y:S02]  /*4730*/  IADD3 R82, P3, R224, 0x182c, RZ ;  /* 0x0000182ce0527810 */ /* 0x000fe40007f7e0ff */
[----:B------:R-:W-:Y:S02]  /*4740*/  SHF.R.U64 R163, R163, 0x3, RZ ;  /* 0x00000003a3a37819 */ /* 0x000fe400000012ff */
[----:B------:R-:W-:Y:S02]  /*4750*/  LOP3.LUT R153, R152, 0x380, RZ, 0xc0, !PT ;  /* 0x0000038098997812 */ /* 0x000fe400078ec0ff */
[----:B------:R-:W-:-:S02]  /*4760*/  LOP3.LUT R155, R154, 0x380, RZ, 0xc0, !PT ;  /* 0x000003809a9b7812 */ /* 0x000fc400078ec0ff */
[----:B------:R-:W-:Y:S02]  /*4770*/  LOP3.LUT R145, R144, 0x380, RZ, 0xc0, !PT ;  /* 0x0000038090917812 */ /* 0x000fe400078ec0ff */
[----:B------:R-:W-:Y:S02]  /*4780*/  LOP3.LUT R3, R224, 0x380, RZ, 0xc0, !PT ;  /* 0x00000380e0037812 */ /* 0x000fe400078ec0ff */
[----:B------:R-:W-:Y:S01]  /*4790*/  LOP3.LUT R17, R17, 0xffffff8, RZ, 0xc0, !PT ;  /* 0x0ffffff811117812 */ /* 0x000fe200078ec0ff */
[--C-:B------:R-:W-:Y:S01]  /*47a0*/  IMAD.X R85, RZ, RZ, R225.reuse, P6 ;  /* 0x000000ffff557224 */ /* 0x100fe200030e06e1 */
[----:B------:R-:W-:Y:S01]  /*47b0*/  LOP3.LUT R147, R146, 0x380, RZ, 0xc0, !PT ;  /* 0x0000038092937812 */ /* 0x000fe200078ec0ff */
[----:B------:R0:W5:Y:S01]  /*47c0*/  LD.E R223, desc[UR36][R222.64] ;  /* 0x00000024dedf7980 */ /* 0x000162000c101900 */
[----:B------:R-:W-:Y:S02]  /*47d0*/  LOP3.LUT R83, R82, 0x380, RZ, 0xc0, !PT ;  /* 0x0000038052537812 */ /* 0x000fe400078ec0ff */
[----:B------:R-:W-:Y:S01]  /*47e0*/  LOP3.LUT R162, R163, R162, RZ, 0x3c, !PT ;  /* 0x000000a2a3a27212 */ /* 0x000fe200078e3cff */
[----:B------:R-:W-:Y:S01]  /*47f0*/  IMAD.X R163, RZ, RZ, R225, P0 ;  /* 0x000000ffffa37224 */ /* 0x000fe200000e06e1 */
[----:B------:R-:W-:Y:S01]  /*4800*/  SHF.R.U64 R153, R153, 0x3, RZ ;  /* 0x0000000399997819 */ /* 0x000fe200000012ff */
[----:B------:R0:W5:Y:S01]  /*4810*/  LD.E R185, desc[UR36][R184.64] ;  /* 0x00000024b8b97980 */ /* 0x000162000c101900 */
[----:B------:R-:W-:-:S02]  /*4820*/  SHF.R.U64 R155, R155, 0x3, RZ ;  /* 0x000000039b9b7819 */ /* 0x000fc400000012ff */
[----:B------:R-:W-:Y:S01]  /*4830*/  SHF.R.U64 R145, R145, 0x3, RZ ;  /* 0x0000000391917819 */ /* 0x000fe200000012ff */
[----:B------:R0:W5:Y:S01]  /*4840*/  LD.E R187, desc[UR36][R186.64] ;  /* 0x00000024babb7980 */ /* 0x000162000c101900 */
[----:B------:R-:W-:Y:S02]  /*4850*/  SHF.R.U64 R147, R147, 0x3, RZ ;  /* 0x0000000393937819 */ /* 0x000fe400000012ff */
[----:B------:R-:W-:Y:S01]  /*4860*/  ISETP.NE.AND P0, PT, R16, RZ, PT ;  /* 0x000000ff1000720c */ /* 0x000fe20003f05270 */
[----:B------:R0:W5:Y:S01]  /*4870*/  LD.E R189, desc[UR36][R188.64] ;  /* 0x00000024bcbd7980 */ /* 0x000162000c101900 */
[----:B------:R-:W-:Y:S02]  /*4880*/  SHF.R.U64 R83, R83, 0x3, RZ ;  /* 0x0000000353537819 */ /* 0x000fe400000012ff */
[----:B------:R-:W-:Y:S01]  /*4890*/  SHF.R.U64 R3, R3, 0x3, RZ ;  /* 0x0000000303037819 */ /* 0x000fe200000012ff */
[----:B------:R-:W-:Y:S01]  /*48a0*/  IMAD.IADD R14, R4, 0x1, -R17 ;  /* 0x00000001040e7824 */ /* 0x000fe200078e0a11 */
[----:B------:R-:W-:Y:S01]  /*48b0*/  LOP3.LUT R152, R153, R152, RZ, 0x3c, !PT ;  /* 0x0000009899987212 */ /* 0x000fe200078e3cff */
[--C-:B------:R-:W-:Y:S01]  /*48c0*/  IMAD.X R153, RZ, RZ, R225.reuse, P2 ;  /* 0x000000ffff997224 */ /* 0x100fe200010e06e1 */
[----:B------:R-:W-:Y:S01]  /*48d0*/  LOP3.LUT R154, R155, R154, RZ, 0x3c, !PT ;  /* 0x0000009a9b9a7212 */ /* 0x000fe200078e3cff */
[--C-:B------:R-:W-:Y:S01]  /*48e0*/  IMAD.X R155, RZ, RZ, R225.reuse, P1 ;  /* 0x000000ffff9b7224 */ /* 0x100fe200008e06e1 */
[----:B------:R-:W-:Y:S01]  /*48f0*/  LOP3.LUT R144, R145, R144, RZ, 0x3c, !PT ;  /* 0x0000009091907212 */ /* 0x000fe200078e3cff */
[--C-:B------:R-:W-:Y:S01]  /*4900*/  IMAD.X R145, RZ, RZ, R225.reuse, P4 ;  /* 0x000000ffff917224 */ /* 0x100fe200020e06e1 */
[----:B------:R-:W-:Y:S01]  /*4910*/  LOP3.LUT R146, R147, R146, RZ, 0x3c, !PT ;  /* 0x0000009293927212 */ /* 0x000fe200078e3cff */
[--C-:B------:R-:W-:Y:S01]  /*4920*/  IMAD.X R147, RZ, RZ, R225.reuse, P5 ;  /* 0x000000ffff937224 */ /* 0x100fe200028e06e1 */
[----:B------:R-:W-:Y:S01]  /*4930*/  LOP3.LUT R82, R83, R82, RZ, 0x3c, !PT ;  /* 0x0000005253527212 */ /* 0x000fe200078e3cff */
[----:B------:R-:W-:Y:S01]  /*4940*/  IMAD.X R83, RZ, RZ, R225, P3 ;  /* 0x000000ffff537224 */ /* 0x000fe200018e06e1 */
[----:B------:R-:W-:Y:S01]  /*4950*/  LOP3.LUT R224, R3, R224, RZ, 0x3c, !PT ;  /* 0x000000e003e07212 */ /* 0x000fe200078e3cff */
[----:B------:R-:W-:Y:S01]  /*4960*/  IMAD.SHL.U32 R14, R14, 0x10, RZ ;  /* 0x000000100e0e7824 */ /* 0x000fe200078e00ff */
[----:B------:R0:W5:Y:S01]  /*4970*/  LD.E R191, desc[UR36][R190.64] ;  /* 0x00000024bebf7980 */ /* 0x000162000c101900 */
[----:B--2---:R-:W-:Y:S01]  /*4980*/  IMAD.SHL.U32 R11, R11, 0x80, RZ ;  /* 0x000000800b0b7824 */ /* 0x004fe200078e00ff */
[----:B---3--:R-:W-:Y:S01]  /*4990*/  USHF.R.S32.HI UR4, URZ, 0x1f, UR5 ;  /* 0x0000001f3f047899 */ /* 0x008fe20008011405 */
[----:B------:R-:W-:Y:S01]  /*49a0*/  BSSY B0, `(.L_x_282) ;  /* 0x00001cb000007945 */ /* 0x000fe20003800000 */
[----:B------:R0:W5:Y:S04]  /*49b0*/  LD.E R193, desc[UR36][R192.64] ;  /* 0x00000024c0c17980 */ /* 0x000168000c101900 */
        /* <DEDUP_REMOVED lines=57> */
[----:B------:R0:W5:Y:S01]  /*4d50*/  LD.E R3, desc[UR36][R224.64] ;  /* 0x00000024e0037980 */ /* 0x000162000c101900 */
[----:B-1----:R-:W-:Y:S01]  /*4d60*/  IMAD R13, R0, -0x40, R13 ;  /* 0xffffffc0000d7824 */ /* 0x002fe200078e020d */
[----:B------:R-:W-:Y:S01]  /*4d70*/  SHF.R.S32.HI R10, RZ, 0x1f, R14 ;  /* 0x0000001fff0a7819 */ /* 0x000fe2000001140e */
[----:B------:R-:W-:Y:S01]  /*4d80*/  IMAD.IADD R12, R12, 0x1, -R11 ;  /* 0x000000010c0c7824 */ /* 0x000fe200078e0a0b */
[----:B------:R-:W-:Y:S06]  /*4d90*/  BAR.SYNC.DEFER_BLOCKING 0x1, 0x80 ;  /* 0x0042000000007b1d */ /* 0x000fec0000010000 */
[----:B------:R-:W-:Y:S05]  /*4da0*/  @!P0 BRA `(.L_x_283) ;  /* 0x0000001400288947 */ /* 0x000fea0003800000 */
[----:B------:R-:W1:Y:S01]  /*4db0*/  LDC.64 R148, c[0x0][0x5b8] ;  /* 0x00016e00ff947b82 */ /* 0x000e620000000a00 */
[----:B0----5:R-:W-:Y:S01]  /*4dc0*/  IMAD R75, R87, R2, RZ ;  /* 0x00000002574b7224 */ /* 0x021fe200078e02ff */
[----:B------:R-:W-:Y:S01]  /*4dd0*/  ISETP.GE.AND P0, PT, R14, R12, PT ;  /* 0x0000000c0e00720c */ /* 0x000fe20003f06270 */
[-C--:B------:R-:W-:Y:S01]  /*4de0*/  IMAD R81, R89, R2.reuse, RZ ;  /* 0x0000000259517224 */ /* 0x080fe200078e02ff */
[----:B------:R-:W-:Y:S01]  /*4df0*/  SHF.R.S32.HI R19, RZ, 0x1f, R18 ;  /* 0x0000001fff137819 */ /* 0x000fe20000011412 */
[-C--:B------:R-:W-:Y:S01]  /*4e00*/  IMAD R87, R91, R2.reuse, RZ ;  /* 0x000000025b577224 */ /* 0x080fe200078e02ff */
[----:B------:R-:W-:Y:S01]  /*4e10*/  BSSY B1, `(.L_x_284) ;  /* 0x00000a5000017945 */ /* 0x000fe20003800000 */
[-C--:B------:R-:W-:Y:S02]  /*4e20*/  IMAD R89, R93, R2.reuse, RZ ;  /* 0x000000025d597224 */ /* 0x080fe400078e02ff */
[-C--:B------:R-:W-:Y:S02]  /*4e30*/  IMAD R15, R3, R2.reuse, RZ ;  /* 0x00000002030f7224 */ /* 0x080fe400078e02ff */
[----:B------:R-:W-:-:S02]  /*4e40*/  IMAD R17, R185, R2, RZ ;  /* 0x00000002b9117224 */ /* 0x000fc400078e02ff */
[-C--:B------:R-:W-:Y:S02]  /*4e50*/  IMAD R23, R187, R2.reuse, RZ ;  /* 0x00000002bb177224 */ /* 0x080fe400078e02ff */
[-C--:B------:R-:W-:Y:S02]  /*4e60*/  IMAD R25, R189, R2.reuse, RZ ;  /* 0x00000002bd197224 */ /* 0x080fe400078e02ff */
[-C--:B------:R-:W-:Y:S02]  /*4e70*/  IMAD R27, R191, R2.reuse, RZ ;  /* 0x00000002bf1b7224 */ /* 0x080fe400078e02ff */
        /* <DEDUP_REMOVED lines=52> */
[-C--:B------:R-:W-:Y:S01]  /*51c0*/  IMAD R141, R145, R2.reuse, RZ ;  /* 0x00000002918d7224 */ /* 0x080fe200078e02ff */
[----:B------:R-:W-:Y:S01]  /*51d0*/  CS2R R144, SRZ ;  /* 0x0000000000907805 */ /* 0x000fe2000001ff00 */
[-C--:B------:R-:W-:Y:S02]  /*51e0*/  IMAD R143, R147, R2.reuse, RZ ;  /* 0x00000002938f7224 */ /* 0x080fe400078e02ff */
[----:B------:R-:W-:Y:S01]  /*51f0*/  IMAD R223, R223, R2, RZ ;  /* 0x00000002dfdf7224 */ /* 0x000fe200078e02ff */
[C---:B------:R-:W-:Y:S01]  /*5200*/  IADD3 R2, P1, R11.reuse, R14, RZ ;  /* 0x0000000e0b027210 */ /* 0x040fe20007f3e0ff */
[C---:B------:R-:W-:Y:S02]  /*5210*/  VIADD R4, R18.reuse, 0x10 ;  /* 0x0000001012047836 */ /* 0x040fe40000000000 */
[C---:B------:R-:W-:Y:S01]  /*5220*/  VIADD R6, R18.reuse, 0x20 ;  /* 0x0000002012067836 */ /* 0x040fe20000000000 */
[----:B------:R-:W-:Y:S01]  /*5230*/  LEA.HI.X.SX32 R3, R11, R10, 0x1, P1 ;  /* 0x0000000a0b037211 */ /* 0x000fe200008f0eff */
[----:B------:R-:W-:Y:S01]  /*5240*/  VIADD R8, R18, 0x30 ;  /* 0x0000003012087836 */ /* 0x000fe20000000000 */
[-C--:B------:R-:W-:Y:S01]  /*5250*/  ISETP.GE.OR P3, PT, R4, R13.reuse, P0 ;  /* 0x0000000d0400720c */ /* 0x080fe20000766670 */
[----:B-1----:R-:W-:Y:S01]  /*5260*/  IMAD R20, R148, UR4, RZ ;  /* 0x0000000494147c24 */ /* 0x002fe2000f8e02ff */
[-C--:B------:R-:W-:Y:S01]  /*5270*/  ISETP.GE.OR P1, PT, R6, R13.reuse, P0 ;  /* 0x0000000d0600720c */ /* 0x080fe20000726670 */
[----:B------:R-:W-:Y:S01]  /*5280*/  IMAD.WIDE.U32 R2, R148, UR5, R2 ;  /* 0x0000000594027c25 */ /* 0x000fe2000f8e0002 */
[----:B------:R-:W-:-:S02]  /*5290*/  ISETP.GE.OR P2, PT, R8, R13, P0 ;  /* 0x0000000d0800720c */ /* 0x000fc40000746670 */
[----:B------:R-:W-:Y:S01]  /*52a0*/  ISETP.GE.OR P0, PT, R18, R13, P0 ;  /* 0x0000000d1200720c */ /* 0x000fe20000706670 */
[----:B------:R-:W-:Y:S02]  /*52b0*/  IMAD R7, R149, UR5, R20 ;  /* 0x0000000595077c24 */ /* 0x000fe4000f8e0214 */
[----:B------:R-:W-:Y:S02]  /*52c0*/  IMAD.MOV.U32 R22, RZ, RZ, RZ ;  /* 0x000000ffff167224 */ /* 0x000fe400078e00ff */
[----:B------:R-:W-:Y:S02]  /*52d0*/  IMAD.MOV.U32 R24, RZ, RZ, RZ ;  /* 0x000000ffff187224 */ /* 0x000fe400078e00ff */
[----:B------:R-:W-:Y:S02]  /*52e0*/  IMAD.MOV.U32 R26, RZ, RZ, RZ ;  /* 0x000000ffff1a7224 */ /* 0x000fe400078e00ff */
[----:B------:R-:W-:Y:S02]  /*52f0*/  IMAD.MOV.U32 R28, RZ, RZ, RZ ;  /* 0x000000ffff1c7224 */ /* 0x000fe400078e00ff */
[----:B------:R-:W-:-:S02]  /*5300*/  IMAD.MOV.U32 R30, RZ, RZ, RZ ;  /* 0x000000ffff1e7224 */ /* 0x000fc400078e00ff */
[----:B------:R-:W-:Y:S02]  /*5310*/  IMAD.MOV.U32 R32, RZ, RZ, RZ ;  /* 0x000000ffff207224 */ /* 0x000fe400078e00ff */
        /* <DEDUP_REMOVED lines=56> */
[----:B------:R-:W-:-:S04]  /*56a0*/  IMAD.WIDE R4, R0, 0x40, R18 ;  /* 0x0000004000047825 */ /* 0x000fc800078e0212 */
[----:B------:R-:W-:Y:S01]  /*56b0*/  IMAD.IADD R7, R3, 0x1, R7 ;  /* 0x0000000103077824 */ /* 0x000fe200078e0207 */
[----:B------:R-:W-:Y:S06]  /*56c0*/  @P0 BRA `(.L_x_285) ;  /* 0x0000000000640947 */ /* 0x000fec0003800000 */
[----:B------:R-:W-:Y:S01]  /*56d0*/  ULDC.64 UR6, c[0x0][0x5b0] ;  /* 0x00016c0000067ab9 */ /* 0x000fe20000000a00 */
[----:B------:R-:W-:Y:S02]  /*56e0*/  IMAD.MOV.U32 R6, RZ, RZ, R2 ;  /* 0x000000ffff067224 */ /* 0x000fe400078e0002 */
[----:B------:R-:W-:Y:S02]  /*56f0*/  IMAD R9, R5, UR6, RZ ;  /* 0x0000000605097c24 */ /* 0x000fe4000f8e02ff */
[----:B------:R-:W-:-:S04]  /*5700*/  IMAD.WIDE.U32 R20, R4, UR6, R6 ;  /* 0x0000000604147c25 */ /* 0x000fc8000f8e0006 */
[----:B------:R-:W-:Y:S01]  /*5710*/  IMAD R9, R4, UR7, R9 ;  /* 0x0000000704097c24 */ /* 0x000fe2000f8e0209 */
[----:B------:R-:W-:Y:S02]  /*5720*/  ULDC.64 UR6, c[0x0][0x5a8] ;  /* 0x00016a0000067ab9 */ /* 0x000fe40000000a00 */
[----:B------:R-:W-:Y:S01]  /*5730*/  LEA R8, P0, R20, UR6, 0x2 ;  /* 0x0000000614087c11 */ /* 0x000fe2000f8010ff */
[----:B------:R-:W-:-:S05]  /*5740*/  IMAD.IADD R9, R21, 0x1, R9 ;  /* 0x0000000115097824 */ /* 0x000fca00078e0209 */
[----:B------:R-:W-:-:S05]  /*5750*/  LEA.HI.X R9, R20, UR7, R9, 0x2, P0 ;  /* 0x0000000714097c11 */ /* 0x000fca00080f1409 */
[----:B------:R0:W5:Y:S04]  /*5760*/  LDG.E R54, desc[UR36][R8.64] ;  /* 0x0000002408367981 */ /* 0x000168000c1e1900 */
        /* <DEDUP_REMOVED lines=14> */
[----:B------:R0:W5:Y:S02]  /*5850*/  LDG.E R24, desc[UR36][R8.64+0x3c] ;  /* 0x00003c2408187981 */ /* 0x000164000c1e1900 */
.L_x_285:
[----:B------:R-:W-:Y:S05]  /*5860*/  BSYNC B1 ;  /* 0x0000000000017941 */ /* 0x000fea0003800000 */
.L_x_284:
[----:B------:R-:W-:Y:S04]  /*5870*/  BSSY B1, `(.L_x_286) ;  /* 0x000001e000017945 */ /* 0x000fe80003800000 */
[----:B------:R-:W-:Y:S05]  /*5880*/  @P3 BRA `(.L_x_287) ;  /* 0x0000000000703947 */ /* 0x000fea0003800000 */
[----:B0-----:R-:W-:Y:S01]  /*5890*/  IADD3 R9, P0, R4, 0x10, RZ ;  /* 0x0000001004097810 */ /* 0x001fe20007f1e0ff */
[----:B------:R-:W-:Y:S01]  /*58a0*/  ULDC.64 UR6, c[0x0][0x5b0] ;  /* 0x00016c0000067ab9 */ /* 0x000fe20000000a00 */
[----:B------:R-:W-:Y:S02]  /*58b0*/  IMAD.MOV.U32 R20, RZ, RZ, R2 ;  /* 0x000000ffff147224 */ /* 0x000fe400078e0002 */
[----:B------:R-:W-:Y:S02]  /*58c0*/  IMAD.MOV.U32 R21, RZ, RZ, R7 ;  /* 0x000000ffff157224 */ /* 0x000fe400078e0007 */
[----:B------:R-:W-:Y:S02]  /*58d0*/  IMAD.X R8, RZ, RZ, R5, P0 ;  /* 0x000000ffff087224 */ /* 0x000fe400000e0605 */
[----:B------:R-:W-:-:S04]  /*58e0*/  IMAD.WIDE.U32 R20, R9, UR6, R20 ;  /* 0x0000000609147c25 */ /* 0x000fc8000f8e0014 */
[----:B------:R-:W-:-:S04]  /*58f0*/  IMAD R8, R8, UR6, RZ ;  /* 0x0000000608087c24 */ /* 0x000fc8000f8e02ff */
        /* <DEDUP_REMOVED lines=21> */
.L_x_287:
[----:B------:R-:W-:Y:S05]  /*5a50*/  BSYNC B1 ;  /* 0x0000000000017941 */ /* 0x000fea0003800000 */
.L_x_286:
[----:B------:R-:W-:Y:S04]  /*5a60*/  BSSY B1, `(.L_x_288) ;  /* 0x000001e000017945 */ /* 0x000fe80003800000 */
[----:B------:R-:W-:Y:S05]  /*5a70*/  @P1 BRA `(.L_x_289) ;  /* 0x0000000000701947 */ /* 0x000fea0003800000 */
[----:B01----:R-:W-:Y:S01]  /*5a80*/  IADD3 R9, P0, R4, 0x20, RZ ;  /* 0x0000002004097810 */ /* 0x003fe20007f1e0ff */
        /* <DEDUP_REMOVED lines=27> */
.L_x_289:
[----:B------:R-:W-:Y:S05]  /*5c40*/  BSYNC B1 ;  /* 0x0000000000017941 */ /* 0x000fea0003800000 */
.L_x_288:
[----:B------:R-:W-:Y:S04]  /*5c50*/  BSSY B1, `(.L_x_290) ;  /* 0x000001e000017945 */ /* 0x000fe80003800000 */
[----:B------:R-:W-:Y:S05]  /*5c60*/  @P2 BRA `(.L_x_291) ;  /* 0x0000000000702947 */ /* 0x000fea0003800000 */
[----:B------:R-:W-:Y:S01]  /*5c70*/  IADD3 R3, P0, R4, 0x30, RZ ;  /* 0x0000003004037810 */ /* 0x000fe20007f1e0ff */
[----:B------:R-:W-:-:S04]  /*5c80*/  ULDC.64 UR6, c[0x0][0x5b0] ;  /* 0x00016c0000067ab9 */ /* 0x000fc80000000a00 */
[----:B------:R-:W-:Y:S02]  /*5c90*/  IMAD.X R4, RZ, RZ, R5, P0 ;  /* 0x000000ffff047224 */ /* 0x000fe400000e0605 */
[----:B------:R-:W-:Y:S02]  /*5ca0*/  IMAD.MOV.U32 R5, RZ, RZ, R7 ;  /* 0x000000ffff057224 */ /* 0x000fe400078e0007 */
[----:B------:R-:W-:Y:S02]  /*5cb0*/  IMAD R6, R4, UR6, RZ ;  /* 0x0000000604067c24 */ /* 0x000fe4000f8e02ff */
[----:B------:R-:W-:-:S04]  /*5cc0*/  IMAD.MOV.U32 R4, RZ, RZ, R2 ;  /* 0x000000ffff047224 */ /* 0x000fc800078e0002 */
        /* <DEDUP_REMOVED lines=22> */
.L_x_291:
[----:B------:R-:W-:Y:S05]  /*5e30*/  BSYNC B1 ;  /* 0x0000000000017941 */ /* 0x000fea0003800000 */
.L_x_290:
[-C--:B---3-5:R-:W-:Y:S02]  /*5e40*/  IMAD R3, R54, R16.reuse, R15 ;  /* 0x0000001036037224 */ /* 0x0a8fe400078e020f */
[-C--:B------:R-:W-:Y:S02]  /*5e50*/  IMAD R4, R52, R16.reuse, R17 ;  /* 0x0000001034047224 */ /* 0x080fe400078e0211 */
[-C--:B------:R-:W-:Y:S02]  /*5e60*/  IMAD R5, R50, R16.reuse, R23 ;  /* 0x0000001032057224 */ /* 0x080fe400078e0217 */
[-C--:B------:R-:W-:Y:S02]  /*5e70*/  IMAD R6, R48, R16.reuse, R25 ;  /* 0x0000001030067224 */ /* 0x080fe400078e0219 */
[-C--:B------:R-:W-:Y:S02]  /*5e80*/  IMAD R7, R46, R16.reuse, R27 ;  /* 0x000000102e077224 */ /* 0x080fe400078e021b */
[----:B012---:R-:W-:-:S02]  /*5e90*/  IMAD R8, R44, R16, R29 ;  /* 0x000000102c087224 */ /* 0x007fc400078e021d */
[-C--:B------:R-:W-:Y:S02]  /*5ea0*/  IMAD R9, R42, R16.reuse, R31 ;  /* 0x000000102a097224 */ /* 0x080fe400078e021f */
[-C--:B------:R-:W-:Y:S02]  /*5eb0*/  IMAD R15, R40, R16.reuse, R33 ;  /* 0x00000010280f7224 */ /* 0x080fe400078e0221 */
[-C--:B------:R-:W-:Y:S02]  /*5ec0*/  IMAD R17, R38, R16.reuse, R35 ;  /* 0x0000001026117224 */ /* 0x080fe400078e0223 */
[-C--:B------:R-:W-:Y:S02]  /*5ed0*/  IMAD R37, R36, R16.reuse, R37 ;  /* 0x0000001024257224 */ /* 0x080fe400078e0225 */
[-C--:B------:R-:W-:Y:S02]  /*5ee0*/  IMAD R39, R34, R16.reuse, R39 ;  /* 0x0000001022277224 */ /* 0x080fe400078e0227 */
[----:B------:R-:W-:-:S02]  /*5ef0*/  IMAD R41, R32, R16, R41 ;  /* 0x0000001020297224 */ /* 0x000fc400078e0229 */
        /* <DEDUP_REMOVED lines=51> */
[----:B------:R-:W-:Y:S01]  /*6230*/  IMAD R223, R86, R16, R223 ;  /* 0x0000001056df7224 */ /* 0x000fe200078e02df */
[----:B------:R-:W-:Y:S06]  /*6240*/  BRA `(.L_x_292) ;  /* 0x0000000400007947 */ /* 0x000fec0003800000 */
.L_x_283:
[-C--:B0----5:R-:W-:Y:S02]  /*6250*/  IMAD R75, R87, R2.reuse, RZ ;  /* 0x00000002574b7224 */ /* 0x0a1fe400078e02ff */
        /* <DEDUP_REMOVED lines=62> */
[----:B------:R-:W-:-:S07]  /*6640*/  IMAD R223, R223, R2, RZ ;  /* 0x00000002dfdf7224 */ /* 0x000fce00078e02ff */
.L_x_292:
[----:B------:R-:W-:Y:S05]  /*6650*/  BSYNC B0 ;  /* 0x0000000000007941 */ /* 0x000fea0003800000 */
.L_x_282:
[----:B------:R-:W0:Y:S01]  /*6660*/  LDC.64 R22, c[0x0][0x5d0] ;  /* 0x00017400ff167b82 */ /* 0x000e220000000a00 */
[C---:B------:R-:W-:Y:S01]  /*6670*/  IADD3 R20, P1, R11.reuse, R14, RZ ;  /* 0x0000000e0b147210 */ /* 0x040fe20007f3e0ff */
[----:B------:R-:W-:Y:S01]  /*6680*/  VIADD R2, R18, 0x10 ;  /* 0x0000001012027836 */ /* 0x000fe20000000000 */
[----:B------:R-:W-:Y:S01]  /*6690*/  ISETP.GE.AND P0, PT, R14, R12, PT ;  /* 0x0000000c0e00720c */ /* 0x000fe20003f06270 */
[C---:B------:R-:W-:Y:S01]  /*66a0*/  VIADD R12, R18.reuse, 0x30 ;  /* 0x00000030120c7836 */ /* 0x040fe20000000000 */
[----:B------:R-:W-:Y:S01]  /*66b0*/  LEA.HI.X.SX32 R21, R11, R10, 0x1, P1 ;  /* 0x0000000a0b157211 */ /* 0x000fe200008f0eff */
[----:B------:R-:W-:Y:S01]  /*66c0*/  VIADD R10, R18, 0x20 ;  /* 0x00000020120a7836 */ /* 0x000fe20000000000 */
[-C--:B------:R-:W-:Y:S01]  /*66d0*/  ISETP.GE.OR P3, PT, R2, R13.reuse, P0 ;  /* 0x0000000d0200720c */ /* 0x080fe20000766670 */
[----:B------:R-:W-:Y:S01]  /*66e0*/  BSSY B0, `(.L_x_293) ;  /* 0x0000024000007945 */ /* 0x000fe20003800000 */
[-C--:B------:R-:W-:Y:S02]  /*66f0*/  ISETP.GE.OR P1, PT, R12, R13.reuse, P0 ;  /* 0x0000000d0c00720c */ /* 0x080fe40000726670 */
[----:B------:R-:W-:-:S02]  /*6700*/  ISETP.GE.OR P2, PT, R10, R13, P0 ;  /* 0x0000000d0a00720c */ /* 0x000fc40000746670 */
[----:B------:R-:W-:Y:S02]  /*6710*/  ISETP.GE.OR P0, PT, R18, R13, P0 ;  /* 0x0000000d1200720c */ /* 0x000fe40000706670 */
[----:B------:R-:W-:Y:S01]  /*6720*/  SHF.R.S32.HI R19, RZ, 0x1f, R18 ;  /* 0x0000001fff137819 */ /* 0x000fe20000011412 */
[C---:B0-----:R-:W-:Y:S02]  /*6730*/  IMAD R2, R22.reuse, UR4, RZ ;  /* 0x0000000416027c24 */ /* 0x041fe4000f8e02ff */
[----:B------:R-:W-:-:S04]  /*6740*/  IMAD.WIDE.U32 R12, R22, UR5, R20 ;  /* 0x00000005160c7c25 */ /* 0x000fc8000f8e0014 */
[----:B------:R-:W-:Y:S02]  /*6750*/  IMAD R11, R23, UR5, R2 ;  /* 0x00000005170b7c24 */ /* 0x000fe4000f8e0202 */
        /* <DEDUP_REMOVED lines=12> */
[----:B------:R0:W-:Y:S04]  /*6820*/  STG.E desc[UR36][R10.64], R3 ;  /* 0x000000030a007986 */ /* 0x0001e8000c101924 */
        /* <DEDUP_REMOVED lines=14> */
[----:B------:R0:W-:Y:S02]  /*6910*/  STG.E desc[UR36][R10.64+0x3c], R49 ;  /* 0x00003c310a007986 */ /* 0x0001e4000c101924 */
.L_x_294:
[----:B------:R-:W-:Y:S05]  /*6920*/  BSYNC B0 ;  /* 0x0000000000007941 */ /* 0x000fea0003800000 */
.L_x_293:
        /* <DEDUP_REMOVED lines=30> */
.L_x_296:
[----:B------:R-:W-:Y:S05]  /*6b10*/  BSYNC B0 ;  /* 0x0000000000007941 */ /* 0x000fea0003800000 */
.L_x_295:
        /* <DEDUP_REMOVED lines=30> */
.L_x_298:
[----:B------:R-:W-:Y:S05]  /*6d00*/  BSYNC B0 ;  /* 0x0000000000007941 */ /* 0x000fea0003800000 */
.L_x_297:
[----:B------:R-:W-:Y:S05]  /*6d10*/  @P1 EXIT ;  /* 0x000000000000194d */ /* 0x000fea0003800000 */
[----:B012---:R-:W-:Y:S01]  /*6d20*/  IADD3 R3, P0, R22, 0x30, RZ ;  /* 0x0000003016037810 */ /* 0x007fe20007f1e0ff */
        /* <DEDUP_REMOVED lines=11> */
[----:B------:R-:W-:Y:S04]  /*6de0*/  STG.E desc[UR36][R2.64], R115 ;  /* 0x0000007302007986 */ /* 0x000fe8000c101924 */
        /* <DEDUP_REMOVED lines=14> */
[----:B------:R-:W-:Y:S01]  /*6ed0*/  STG.E desc[UR36][R2.64+0x3c], R223 ;  /* 0x00003cdf02007986 */ /* 0x000fe2000c101924 */
[----:B------:R-:W-:Y:S05]  /*6ee0*/  EXIT ;  /* 0x000000000000794d */ /* 0x000fea0003800000 */
.L_x_264:
[----:B------:R-:W-:-:S13]  /*6ef0*/  ISETP.NE.AND P0, PT, R0, RZ, PT ;  /* 0x000000ff0000720c */ /* 0x000fda0003f05270 */
[----:B------:R-:W-:Y:S05]  /*6f00*/  @P0 EXIT ;  /* 0x000000000000094d */ /* 0x000fea0003800000 */
[----:B------:R-:W-:Y:S01]  /*6f10*/  ELECT P0, URZ, PT ;  /* 0x00000000003f782f */ /* 0x000fe20003800000 */
[----:B------:R-:W-:-:S12]  /*6f20*/  BSSY B0, `(.L_x_299) ;  /* 0x0000040000007945 */ /* 0x000fd80003800000 */
[----:B------:R-:W-:Y:S05]  /*6f30*/  @!P0 BRA `(.L_x_300) ;  /* 0x0000000000f88947 */ /* 0x000fea0003800000 */
[----:B------:R-:W-:-:S13]  /*6f40*/  ISETP.GE.AND P0, PT, R5, 0x1, PT ;  /* 0x000000010500780c */ /* 0x000fda0003f06270 */
[----:B------:R-:W-:Y:S05]  /*6f50*/  @!P0 BRA `(.L_x_300) ;  /* 0x0000000000f08947 */ /* 0x000fea0003800000 */
[----:B------:R-:W0:Y:S01]  /*6f60*/  S2R R0, SR_CgaCtaId ;  /* 0x0000000000007919 */ /* 0x000e220000008800 */
[----:B------:R-:W-:Y:S01]  /*6f70*/  LOP3.LUT P0, RZ, R8, 0x1f, RZ, 0xc0, !PT ;  /* 0x0000001f08ff7812 */ /* 0x000fe2000780c0ff */
[----:B-----5:R-:W-:Y:S01]  /*6f80*/  IMAD.SHL.U32 R2, R10, 0x40, RZ ;  /* 0x000000400a027824 */ /* 0x020fe200078e00ff */
[----:B------:R-:W-:Y:S01]  /*6f90*/  ISETP.NE.AND P1, PT, R6, RZ, PT ;  /* 0x000000ff0600720c */ /* 0x000fe20003f25270 */
[----:B------:R-:W-:Y:S01]  /*6fa0*/  VIADD R12, R88, 0x1 ;  /* 0x00000001580c7836 */ /* 0x000fe20000000000 */
[----:B------:R-:W-:Y:S01]  /*6fb0*/  ISETP.NE.OR P0, PT, R6, RZ, !P0 ;  /* 0x000000ff0600720c */ /* 0x000fe20004705670 */
[----:B------:R-:W-:Y:S01]  /*6fc0*/  IMAD.MOV.U32 R11, RZ, RZ, RZ ;  /* 0x000000ffff0b7224 */ /* 0x000fe200078e00ff */
[----:B------:R-:W-:Y:S01]  /*6fd0*/  LOP3.LUT R10, R22, 0x2, RZ, 0xfc, !PT ;  /* 0x00000002160a7812 */ /* 0x000fe200078efcff */
[----:B------:R-:W-:Y:S02]  /*6fe0*/  IMAD.MOV.U32 R3, RZ, RZ, 0x1 ;  /* 0x00000001ff037424 */ /* 0x000fe400078e00ff */
[----:B------:R-:W-:-:S02]  /*6ff0*/  IMAD.MOV.U32 R4, RZ, RZ, RZ ;  /* 0x000000ffff047224 */ /* 0x000fc400078e00ff */
[----:B0-----:R-:W-:-:S04]  /*7000*/  IMAD R0, R9, 0x2, R0 ;  /* 0x0000000209007824 */ /* 0x001fc800078e0200 */
[----:B------:R-:W-:-:S07]  /*7010*/  IMAD.SHL.U32 R0, R0, 0x40, RZ ;  /* 0x0000004000007824 */ /* 0x000fce00078e00ff */
.L_x_304:
[----:B------:R-:W0:Y:S01]  /*7020*/  S2R R7, SR_CgaCtaId ;  /* 0x0000000000077919 */ /* 0x000e220000008800 */
[----:B------:R-:W-:Y:S01]  /*7030*/  MOV R5, 0x400 ;  /* 0x0000040000057802 */ /* 0x000fe20000000f00 */
[----:B------:R-:W1:Y:S03]  /*7040*/  @!P1 LDC R6, c[0x0][0x500] ;  /* 0x00014000ff069b82 */ /* 0x000e660000000800 */
[----:B0-----:R-:W-:Y:S02]  /*7050*/  LEA R9, R7, R5, 0x18 ;  /* 0x0000000507097211 */ /* 0x001fe400078ec0ff */
[----:B------:R-:W-:-:S03]  /*7060*/  SHF.L.U32 R5, R3, 0x1f, RZ ;  /* 0x0000001f03057819 */ /* 0x000fc600000006ff */
[----:B------:R-:W-:-:S04]  /*7070*/  IMAD R8, R4, 0x8, R9 ;  /* 0x0000000804087824 */ /* 0x000fc800078e0209 */
[----:B------:R-:W0:Y:S02]  /*7080*/  SYNCS.PHASECHK.TRANS64.TRYWAIT P2, [R8+URZ+0x30040], R5 ;  /* 0x03004005080075a7 */ /* 0x000e24000804017f */
[----:B01----:R-:W-:Y:S05]  /*7090*/  @!P2 BRA `(.L_x_301) ;  /* 0x00000008003ca947 */ /* 0x003fea0003800000 */
.L_x_315:
[----:B0-----:R-:W-:Y:S01]  /*70a0*/  PRMT R5, R10, 0x9910, RZ ;  /* 0x000099100a057816 */ /* 0x001fe200000000ff */
[----:B------:R0:W-:Y:S03]  /*70b0*/  @!P1 SYNCS.ARRIVE.TRANS64 RZ, [R8+URZ+0x30000], R6 ;  /* 0x0300000608ff99a7 */ /* 0x0001e6000800003f */
[----:B------:R-:W-:-:S13]  /*70c0*/  ISETP.NE.AND P2, PT, R5, 0x2, PT ;  /* 0x000000020500780c */ /* 0x000fda0003f45270 */
[----:B0-----:R-:W-:Y:S05]  /*70d0*/  @P2 BRA `(.L_x_302) ;  /* 0x0000000000042947 */ /* 0x001fea0003800000 */
[----:B------:R-:W-:Y:S01]  /*70e0*/  BPT.TRAP 0x1 ;  /* 0x000000040000795c */ /* 0x000fe20000300000 */
.L_x_302:
[----:B------:R-:W-:Y:S05]  /*70f0*/  @P0 BRA `(.L_x_303) ;  /* 0x0000000000040947 */ /* 0x000fea0003800000 */
[----:B------:R-:W-:Y:S01]  /*7100*/  BPT.TRAP 0x1 ;  /* 0x000000040000795c */ /* 0x000fe20000300000 */
.L_x_303:
[C---:B------:R-:W-:Y:S01]  /*7110*/  IMAD R7, R4.reuse, 0x2, R7 ;  /* 0x0000000204077824 */ /* 0x040fe200078e0207 */
[----:B------:R-:W-:Y:S01]  /*7120*/  R2UR UR5, R9 ;  /* 0x00000000090572ca */ /* 0x000fe200000e0000 */
[----:B------:R-:W-:Y:S01]  /*7130*/  IMAD R9, R4, 0x2000, R9 ;  /* 0x0000200004097824 */ /* 0x000fe200078e0209 */
[----:B------:R-:W-:Y:S01]  /*7140*/  R2UR UR9, R8 ;  /* 0x00000000080972ca */ /* 0x000fe200000e0000 */
[----:B------:R-:W-:Y:S01]  /*7150*/  ULDC.64 UR16, c[0x0][0x198] ;  /* 0x0000660000107ab9 */ /* 0x000fe20000000a00 */
[----:B------:R-:W-:Y:S01]  /*7160*/  R2UR UR8, R7 ;  /* 0x00000000070872ca */ /* 0x000fe200000e0000 */
[----:B------:R-:W-:Y:S01]  /*7170*/  VIADD R12, R12, 0xffffffff ;  /* 0xffffffff0c0c7836 */ /* 0x000fe20000000000 */
[----:B------:R-:W-:Y:S01]  /*7180*/  R2UR UR6, R9 ;  /* 0x00000000090672ca */ /* 0x000fe200000e0000 */
[----:B------:R-:W-:Y:S01]  /*7190*/  UIADD3 UR4, UP0, UR16, 0xf0, URZ ;  /* 0x000000f010047890 */ /* 0x000fe2000ff1e03f */
[----:B------:R-:W-:Y:S01]  /*71a0*/  R2UR UR11, R0 ;  /* 0x00000000000b72ca */ /* 0x000fe200000e0000 */
[----:B------:R-:W-:Y:S01]  /*71b0*/  UIADD3 UR16, UP1, UR16, 0x1f0, URZ ;  /* 0x000001f010107890 */ /* 0x000fe2000ff3e03f */
[C---:B------:R-:W-:Y:S01]  /*71c0*/  R2UR UR10, R11.reuse ;  /* 0x000000000b0a72ca */ /* 0x040fe200000e0000 */
[----:B------:R-:W-:Y:S01]  /*71d0*/  VIADD R4, R4, 0x1 ;  /* 0x0000000104047836 */ /* 0x000fe20000000000 */
[----:B------:R-:W-:Y:S01]  /*71e0*/  R2UR UR14, R2 ;  /* 0x00000000020e72ca */ /* 0x000fe200000e0000 */
[----:B------:R-:W-:Y:S01]  /*71f0*/  UMOV UR15, 0x30000 ;  /* 0x00030000000f7882 */ /* 0x000fe20000000000 */
[----:B------:R-:W-:Y:S01]  /*7200*/  ISETP.GT.AND P3, PT, R12, 0x1, PT ;  /* 0x000000010c00780c */ /* 0x000fe20003f64270 */
[----:B------:R-:W-:Y:S01]  /*7210*/  UIADD3 UR9, UR9, 0x30000, URZ ;  /* 0x0003000009097890 */ /* 0x000fe2000fffe03f */
[C---:B------:R-:W-:Y:S01]  /*7220*/  ISETP.NE.AND P2, PT, R4.reuse, 0x8, PT ;  /* 0x000000080400780c */ /* 0x040fe20003f45270 */
[----:B------:R-:W-:Y:S01]  /*7230*/  ULEA UR8, UR8, UR5, 0xd ;  /* 0x0000000508087291 */ /* 0x000fe2000f8e683f */
[----:B------:R-:W-:Y:S01]  /*7240*/  VIADD R11, R11, 0x80 ;  /* 0x000000800b0b7836 */ /* 0x000fe20000000000 */
[----:B------:R-:W-:Y:S01]  /*7250*/  UIADD3.X UR5, URZ, UR17, URZ, UP0, !UPT ;  /* 0x000000113f057290 */ /* 0x000fe200087fe43f */
[----:B------:R-:W-:Y:S01]  /*7260*/  SEL R6, RZ, 0x1, P2 ;  /* 0x00000001ff067807 */ /* 0x000fe20001000000 */
[----:B------:R-:W-:Y:S01]  /*7270*/  UIADD3 UR13, UR6, 0x20000, URZ ;  /* 0x00020000060d7890 */ /* 0x000fe2000fffe03f */
[----:B------:R-:W-:Y:S01]  /*7280*/  SEL R4, R4, RZ, P2 ;  /* 0x000000ff04047207 */ /* 0x000fe20001000000 */
[----:B------:R-:W-:Y:S01]  /*7290*/  UIADD3.X UR17, URZ, UR17, URZ, UP1, !UPT ;  /* 0x000000113f117290 */ /* 0x000fe20008ffe43f */
[----:B------:R-:W-:Y:S01]  /*72a0*/  LOP3.LUT R3, R3, R6, RZ, 0x3c, !PT ;  /* 0x0000000603037212 */ /* 0x000fe200078e3cff */
[----:B------:R-:W-:Y:S01]  /*72b0*/  UMOV UR6, 0x0 ;  /* 0x0000000000067882 */ /* 0x000fe20000000000 */
[----:B------:R-:W-:-:S02]  /*72c0*/  UMOV UR7, 0x10000000 ;  /* 0x1000000000077882 */ /* 0x000fc40000000000 */
[----:B------:R0:W-:Y:S02]  /*72d0*/  UTMALDG.3D.MULTICAST [UR8], [UR4], UR15, desc[UR6] ;  /* 0x00000608040073b4 */ /* 0x0001e4000801180f */
[----:B0-----:R-:W-:Y:S01]  /*72e0*/  UMOV UR8, UR13 ;  /* 0x0000000d00087c82 */ /* 0x001fe20008000000 */
[----:B------:R-:W-:Y:S02]  /*72f0*/  UMOV UR11, UR14 ;  /* 0x0000000e000b7c82 */ /* 0x000fe40008000000 */
[----:B------:R0:W-:Y:S02]  /*7300*/  UTMALDG.3D [UR8], [UR16], desc[UR6] ;  /* 0x00000608100075b4 */ /* 0x0001e40008011000 */
[----:B0-----:R-:W-:Y:S05]  /*7310*/  @P3 BRA `(.L_x_304) ;  /* 0xfffffffc00403947 */ /* 0x001fea000383ffff */
.L_x_300:
[----:B------:R-:W-:Y:S05]  /*7320*/  BSYNC B0 ;  /* 0x0000000000007941 */ /* 0x000fea0003800000 */
.L_x_299:
[----:B------:R-:W-:-:S03]  /*7330*/  UMOV UR4, 0xffffffff ;  /* 0xffffffff00047882 */ /* 0x000fc60000000000 */
[----:B------:R-:W-:Y:S05]  /*7340*/  BRA.DIV UR4, `(.L_x_305) ;  /* 0x0000000604a47947 */ /* 0x000fea000b800000 */
[----:B------:R-:W-:-:S13]  /*7350*/  ELECT P6, URZ, PT ;  /* 0x00000000003f782f */ /* 0x000fda00038c0000 */
.L_x_318:
[----:B------:R-:W-:Y:S05]  /*7360*/  @!P6 EXIT ;  /* 0x000000000000e94d */ /* 0x000fea0003800000 */
[----:B------:R-:W-:-:S04]  /*7370*/  LOP3.LUT R22, R22, 0x2, RZ, 0xfc, !PT ;  /* 0x0000000216167812 */ /* 0x000fc800078efcff */
[----:B------:R-:W-:-:S13]  /*7380*/  ISETP.NE.AND P0, PT, R22, 0x3, PT ;  /* 0x000000031600780c */ /* 0x000fda0003f05270 */
[----:B------:R-:W-:Y:S05]  /*7390*/  @!P0 BRA `(.L_x_306) ;  /* 0x0000000000048947 */ /* 0x000fea0003800000 */
[----:B------:R-:W-:Y:S01]  /*73a0*/  BPT.TRAP 0x1 ;  /* 0x000000040000795c */ /* 0x000fe20000300000 */
.L_x_306:
[----:B------:R-:W0:Y:S01]  /*73b0*/  S2R R3, SR_CgaCtaId ;  /* 0x0000000000037919 */ /* 0x000e220000008800 */
[----:B------:R-:W1:Y:S01]  /*73c0*/  LDC R5, c[0x0][0x288] ;  /* 0x0000a200ff057b82 */ /* 0x000e620000000800 */
[----:B-----5:R-:W-:Y:S01]  /*73d0*/  MOV R2, 0x400 ;  /* 0x0000040000027802 */ /* 0x020fe20000000f00 */
[C---:B------:R-:W-:Y:S01]  /*73e0*/  IMAD.SHL.U32 R0, R88.reuse, 0x8, RZ ;  /* 0x0000000858007824 */ /* 0x040fe200078e00ff */
[----:B------:R-:W-:Y:S01]  /*73f0*/  LOP3.LUT P0, RZ, R88, 0x8, RZ, 0xc0, !PT ;  /* 0x0000000858ff7812 */ /* 0x000fe2000780c0ff */
[----:B-1----:R-:W-:Y:S01]  /*7400*/  VIADD R5, R5, 0x7f ;  /* 0x0000007f05057836 */ /* 0x002fe20000000000 */
[----:B0-----:R-:W-:Y:S02]  /*7410*/  LEA R4, R3, R2, 0x18 ;  /* 0x0000000203047211 */ /* 0x001fe400078ec0ff */
[----:B------:R-:W-:Y:S02]  /*7420*/  LOP3.LUT R3, R0, 0x38, RZ, 0xc0, !PT ;  /* 0x0000003800037812 */ /* 0x000fe400078ec0ff */
[----:B------:R-:W-:Y:S01]  /*7430*/  SEL R2, RZ, 0x1, P0 ;  /* 0x00000001ff027807 */ /* 0x000fe20000000000 */
[----:B------:R-:W-:-:S03]  /*7440*/  VIADD R0, R4, 0x30040 ;  /* 0x0003004004007836 */ /* 0x000fc60000000000 */
[----:B------:R-:W-:Y:S01]  /*7450*/  SHF.L.U32 R6, R2, 0x1f, RZ ;  /* 0x0000001f02067819 */ /* 0x000fe200000006ff */
[----:B------:R-:W-:Y:S01]  /*7460*/  IMAD.IADD R3, R0, 0x1, R3 ;  /* 0x0000000100037824 */ /* 0x000fe200078e0203 */
[----:B------:R-:W-:-:S03]  /*7470*/  SHF.R.S32.HI R2, RZ, 0x1f, R5 ;  /* 0x0000001fff027819 */ /* 0x000fc60000011405 */
[----:B------:R-:W0:Y:S01]  /*7480*/  SYNCS.PHASECHK.TRANS64.TRYWAIT P1, [R3+URZ], R6 ;  /* 0x00000006030075a7 */ /* 0x000e22000802017f */
[----:B------:R-:W-:-:S04]  /*7490*/  LEA.HI R2, R2, R5, RZ, 0x7 ;  /* 0x0000000502027211 */ /* 0x000fc800078f38ff */
[----:B------:R-:W-:-:S04]  /*74a0*/  SHF.R.S32.HI R2, RZ, 0x7, R2 ;  /* 0x00000007ff027819 */ /* 0x000fc80000011402 */
[----:B------:R-:W-:-:S05]  /*74b0*/  LOP3.LUT R2, R2, 0x7, RZ, 0xc0, !PT ;  /* 0x0000000702027812 */ /* 0x000fca00078ec0ff */
[----:B------:R-:W-:-:S05]  /*74c0*/  VIADD R2, R2, 0x1 ;  /* 0x0000000102027836 */ /* 0x000fca0000000000 */
[C---:B------:R-:W-:Y:S02]  /*74d0*/  ISETP.NE.AND P2, PT, R2.reuse, 0x8, PT ;  /* 0x000000080200780c */ /* 0x040fe40003f45270 */
[C---:B------:R-:W-:Y:S02]  /*74e0*/  ISETP.EQ.XOR P0, PT, R2.reuse, 0x8, !P0 ;  /* 0x000000080200780c */ /* 0x040fe40004702a70 */
[----:B------:R-:W-:Y:S02]  /*74f0*/  SEL R5, R2, RZ, P2 ;  /* 0x000000ff02057207 */ /* 0x000fe40001000000 */
[----:B------:R-:W-:-:S03]  /*7500*/  SEL R4, RZ, 0x1, !P0 ;  /* 0x00000001ff047807 */ /* 0x000fc60004000000 */
[----:B------:R-:W-:Y:S01]  /*7510*/  IMAD R2, R5, 0x8, R0 ;  /* 0x0000000805027824 */ /* 0x000fe200078e0200 */
[----:B------:R-:W-:Y:S01]  /*7520*/  SHF.L.U32 R7, R4, 0x1f, RZ ;  /* 0x0000001f04077819 */ /* 0x000fe200000006ff */
[----:B0-----:R-:W-:Y:S06]  /*7530*/  @!P1 BRA `(.L_x_307) ;  /* 0x0000000400489947 */ /* 0x001fec0003800000 */
.L_x_319:
[----:B------:R-:W1:Y:S01]  /*7540*/  SYNCS.PHASECHK.TRANS64.TRYWAIT P1, [R2+URZ], R7 ;  /* 0x00000007020075a7 */ /* 0x000e62000802017f */
[----:B------:R-:W-:-:S05]  /*7550*/  VIADD R5, R5, 0x1 ;  /* 0x0000000105057836 */ /* 0x000fca0000000000 */
[C---:B------:R-:W-:Y:S02]  /*7560*/  ISETP.EQ.XOR P0, PT, R5.reuse, 0x8, P0 ;  /* 0x000000080500780c */ /* 0x040fe40000702a70 */
[C---:B------:R-:W-:Y:S02]  /*7570*/  ISETP.NE.AND P2, PT, R5.reuse, 0x8, PT ;  /* 0x000000080500780c */ /* 0x040fe40003f45270 */
[----:B0-----:R-:W-:Y:S02]  /*7580*/  SEL R3, RZ, 0x1, !P0 ;  /* 0x00000001ff037807 */ /* 0x001fe40004000000 */
[----:B------:R-:W-:Y:S02]  /*7590*/  SEL R5, R5, RZ, P2 ;  /* 0x000000ff05057207 */ /* 0x000fe40001000000 */
[----:B------:R-:W-:-:S03]  /*75a0*/  SHF.L.U32 R4, R3, 0x1f, RZ ;  /* 0x0000001f03047819 */ /* 0x000fc600000006ff */
[----:B------:R-:W-:Y:S01]  /*75b0*/  IMAD R3, R5, 0x8, R0 ;  /* 0x0000000805037824 */ /* 0x000fe200078e0200 */
[----:B-1----:R-:W-:Y:S06]  /*75c0*/  @!P1 BRA `(.L_x_308) ;  /* 0x0000000400389947 */ /* 0x002fec0003800000 */
.L_x_320:
        /* <DEDUP_REMOVED lines=9> */
.L_x_321:
        /* <DEDUP_REMOVED lines=9> */
.L_x_322:
        /* <DEDUP_REMOVED lines=9> */
.L_x_323:
        /* <DEDUP_REMOVED lines=9> */
.L_x_324:
[----:B------:R-:W1:Y:S01]  /*7810*/  SYNCS.PHASECHK.TRANS64.TRYWAIT P1, [R3+URZ], R4 ;  /* 0x00000004030075a7 */ /* 0x000e62000802017f */
[----:B------:R-:W-:-:S05]  /*7820*/  VIADD R5, R5, 0x1 ;  /* 0x0000000105057836 */ /* 0x000fca0000000000 */
[C---:B------:R-:W-:Y:S02]  /*7830*/  ISETP.NE.AND P2, PT, R5.reuse, 0x8, PT ;  /* 0x000000080500780c */ /* 0x040fe40003f45270 */
[C---:B------:R-:W-:Y:S02]  /*7840*/  ISETP.EQ.XOR P0, PT, R5.reuse, 0x8, P0 ;  /* 0x000000080500780c */ /* 0x040fe40000702a70 */
[----:B------:R-:W-:Y:S02]  /*7850*/  SEL R5, R5, RZ, P2 ;  /* 0x000000ff05057207 */ /* 0x000fe40001000000 */
[----:B0-----:R-:W-:Y:S01]  /*7860*/  SEL R2, RZ, 0x1, !P0 ;  /* 0x00000001ff027807 */ /* 0x001fe20004000000 */
[----:B-1----:R-:W-:Y:S08]  /*7870*/  @!P1 BRA `(.L_x_313) ;  /* 0x0000000000f09947 */ /* 0x002ff00003800000 */
.L_x_325:
[----:B------:R-:W-:Y:S01]  /*7880*/  IMAD R5, R5, 0x8, R0 ;  /* 0x0000000805057824 */ /* 0x000fe200078e0200 */
[----:B------:R-:W-:-:S07]  /*7890*/  SHF.L.U32 R2, R2, 0x1f, RZ ;  /* 0x0000001f02027819 */ /* 0x000fce00000006ff */
.L_x_314:
[----:B-1----:R1:W2:Y:S02]  /*78a0*/  SYNCS.PHASECHK.TRANS64.TRYWAIT P0, [R5+URZ], R2 ;  /* 0x00000002050075a7 */ /* 0x0022a4000800017f */
[----:B--2---:R-:W-:Y:S05]  /*78b0*/  @!P0 NANOSLEEP.SYNCS 0x989680 ;  /* 0x009896800000895d */ /* 0x004fea0003900000 */
[----:B------:R-:W2:Y:S02]  /*78c0*/  @!P0 SYNCS.PHASECHK.TRANS64 P0, [R5+URZ], R2 ;  /* 0x00000002050085a7 */ /* 0x000ea4000800007f */
[----:B--2---:R-:W-:Y:S05]  /*78d0*/  @P0 EXIT ;  /* 0x000000000000094d */ /* 0x004fea0003800000 */
[----:B------:R-:W-:Y:S05]  /*78e0*/  BRA `(.L_x_314) ;  /* 0xfffffffc00ec7947 */ /* 0x000fea000383ffff */
.L_x_269:
[----:B-1----:R1:W2:Y:S02]  /*78f0*/  SYNCS.PHASECHK.TRANS64.TRYWAIT P1, [R219+URZ+0x30000], R0 ;  /* 0x03000000db0075a7 */ /* 0x0022a4000802017f */
[----:B--2---:R-:W-:Y:S05]  /*7900*/  @!P1 NANOSLEEP.SYNCS 0x989680 ;  /* 0x009896800000995d */ /* 0x004fea0003900000 */
[----:B------:R-:W2:Y:S02]  /*7910*/  @!P1 SYNCS.PHASECHK.TRANS64 P1, [R219+URZ+0x30000], R0 ;  /* 0x03000000db0095a7 */ /* 0x000ea4000802007f */
[----:B--2---:R-:W-:Y:S05]  /*7920*/  @!P1 BRA `(.L_x_269) ;  /* 0xfffffffc00f09947 */ /* 0x004fea000383ffff */
[----:B------:R-:W-:Y:S05]  /*7930*/  BRA `(.L_x_268) ;  /* 0xffffff9000d07947 */ /* 0x000fea000383ffff */
.L_x_274:
[----:B-1----:R1:W2:Y:S02]  /*7940*/  SYNCS.PHASECHK.TRANS64.TRYWAIT P1, [R5+URZ+0x30000], R4 ;  /* 0x03000004050075a7 */ /* 0x0022a4000802017f */
[----:B--2---:R-:W-:Y:S05]  /*7950*/  @!P1 NANOSLEEP.SYNCS 0x989680 ;  /* 0x009896800000995d */ /* 0x004fea0003900000 */
[----:B------:R-:W2:Y:S02]  /*7960*/  @!P1 SYNCS.PHASECHK.TRANS64 P1, [R5+URZ+0x30000], R4 ;  /* 0x03000004050095a7 */ /* 0x000ea4000802007f */
[----:B--2---:R-:W-:Y:S05]  /*7970*/  @!P1 BRA `(.L_x_274) ;  /* 0xfffffffc00f09947 */ /* 0x004fea000383ffff */
[----:B------:R-:W-:Y:S05]  /*7980*/  BRA `(.L_x_273) ;  /* 0xffffff9400f87947 */ /* 0x000fea000383ffff */
.L_x_301:
[----:B0-----:R0:W1:Y:S02]  /*7990*/  SYNCS.PHASECHK.TRANS64.TRYWAIT P2, [R8+URZ+0x30040], R5 ;  /* 0x03004005080075a7 */ /* 0x001064000804017f */
[----:B-1----:R-:W-:Y:S05]  /*79a0*/  @!P2 NANOSLEEP.SYNCS 0x989680 ;  /* 0x009896800000a95d */ /* 0x002fea0003900000 */
[----:B------:R-:W1:Y:S02]  /*79b0*/  @!P2 SYNCS.PHASECHK.TRANS64 P2, [R8+URZ+0x30040], R5 ;  /* 0x030040050800a5a7 */ /* 0x000e64000804007f */
[----:B-1----:R-:W-:Y:S05]  /*79c0*/  @!P2 BRA `(.L_x_301) ;  /* 0xfffffffc00f0a947 */ /* 0x002fea000383ffff */
[----:B------:R-:W-:Y:S05]  /*79d0*/  BRA `(.L_x_315) ;  /* 0xfffffff400b07947 */ /* 0x000fea000383ffff */
.L_x_305:
[----:B------:R-:W-:Y:S01]  /*79e0*/  BSSY B0, `(.L_x_316) ;  /* 0x0000006000007945 */ /* 0x000fe20003800000 */
[----:B------:R-:W-:-:S07]  /*79f0*/  IMAD.MOV.U32 R15, RZ, RZ, -0x1 ;  /* 0xffffffffff0f7424 */ /* 0x000fce00078e00ff */
[----:B-----5:R-:W-:Y:S05]  /*7a00*/  WARPSYNC.COLLECTIVE R15, `(.L_x_317) ;  /* 0x000000000f0c7348 */ /* 0x020fea0003c00000 */
[----:B------:R-:W-:Y:S02]  /*7a10*/  ELECT P6, UR62, PT ;  /* 0x00000000003e782f */ /* 0x000fe400038c0000 */
[----:B------:R-:W-:Y:S01]  /*7a20*/  MOV R14, UR62 ;  /* 0x0000003e000e7c02 */ /* 0x000fe20008000f00 */
[----:B-----5:R-:W-:Y:S10]  /*7a30*/  ENDCOLLECTIVE ;  /* 0x000000000000791b */ /* 0x020ff40003800000 */
.L_x_317:
[----:B------:R-:W-:Y:S05]  /*7a40*/  BSYNC B0 ;  /* 0x0000000000007941 */ /* 0x000fea0003800000 */
.L_x_316:
[----:B------:R-:W-:Y:S05]  /*7a50*/  BRA `(.L_x_318) ;  /* 0xfffffff800407947 */ /* 0x000fea000383ffff */
.L_x_307:
[----:B0-----:R0:W1:Y:S02]  /*7a60*/  SYNCS.PHASECHK.TRANS64.TRYWAIT P1, [R3+URZ], R6 ;  /* 0x00000006030075a7 */ /* 0x001064000802017f */
[----:B-1----:R-:W-:Y:S05]  /*7a70*/  @!P1 NANOSLEEP.SYNCS 0x989680 ;  /* 0x009896800000995d */ /* 0x002fea0003900000 */
[----:B------:R-:W1:Y:S02]  /*7a80*/  @!P1 SYNCS.PHASECHK.TRANS64 P1, [R3+URZ], R6 ;  /* 0x00000006030095a7 */ /* 0x000e64000802007f */
[----:B-1----:R-:W-:Y:S05]  /*7a90*/  @!P1 BRA `(.L_x_307) ;  /* 0xfffffffc00f09947 */ /* 0x002fea000383ffff */
[----:B------:R-:W-:Y:S05]  /*7aa0*/  BRA `(.L_x_319) ;  /* 0xfffffff800a47947 */ /* 0x000fea000383ffff */
.L_x_308:
[----:B0-----:R0:W1:Y:S02]  /*7ab0*/  SYNCS.PHASECHK.TRANS64.TRYWAIT P1, [R2+URZ], R7 ;  /* 0x00000007020075a7 */ /* 0x001064000802017f */
[----:B-1----:R-:W-:Y:S05]  /*7ac0*/  @!P1 NANOSLEEP.SYNCS 0x989680 ;  /* 0x009896800000995d */ /* 0x002fea0003900000 */
[----:B------:R-:W1:Y:S02]  /*7ad0*/  @!P1 SYNCS.PHASECHK.TRANS64 P1, [R2+URZ], R7 ;  /* 0x00000007020095a7 */ /* 0x000e64000802007f */
[----:B-1----:R-:W-:Y:S05]  /*7ae0*/  @!P1 BRA `(.L_x_308) ;  /* 0xfffffffc00f09947 */ /* 0x002fea000383ffff */
[----:B------:R-:W-:Y:S05]  /*7af0*/  BRA `(.L_x_320) ;  /* 0xfffffff800b47947 */ /* 0x000fea000383ffff */
.L_x_309:
[----:B0-----:R0:W1:Y:S02]  /*7b00*/  SYNCS.PHASECHK.TRANS64.TRYWAIT P1, [R3+URZ], R4 ;  /* 0x00000004030075a7 */ /* 0x001064000802017f */
[----:B-1----:R-:W-:Y:S05]  /*7b10*/  @!P1 NANOSLEEP.SYNCS 0x989680 ;  /* 0x009896800000995d */ /* 0x002fea0003900000 */
[----:B------:R-:W1:Y:S02]  /*7b20*/  @!P1 SYNCS.PHASECHK.TRANS64 P1, [R3+URZ], R4 ;  /* 0x00000004030095a7 */ /* 0x000e64000802007f */
[----:B-1----:R-:W-:Y:S05]  /*7b30*/  @!P1 BRA `(.L_x_309) ;  /* 0xfffffffc00f09947 */ /* 0x002fea000383ffff */
[----:B------:R-:W-:Y:S05]  /*7b40*/  BRA `(.L_x_321) ;  /* 0xfffffff800c47947 */ /* 0x000fea000383ffff */
.L_x_310:
[----:B0-----:R0:W1:Y:S02]  /*7b50*/  SYNCS.PHASECHK.TRANS64.TRYWAIT P1, [R2+URZ], R7 ;  /* 0x00000007020075a7 */ /* 0x001064000802017f */
[----:B-1----:R-:W-:Y:S05]  /*7b60*/  @!P1 NANOSLEEP.SYNCS 0x989680 ;  /* 0x009896800000995d */ /* 0x002fea0003900000 */
[----:B------:R-:W1:Y:S02]  /*7b70*/  @!P1 SYNCS.PHASECHK.TRANS64 P1, [R2+URZ], R7 ;  /* 0x00000007020095a7 */ /* 0x000e64000802007f */
[----:B-1----:R-:W-:Y:S05]  /*7b80*/  @!P1 BRA `(.L_x_310) ;  /* 0xfffffffc00f09947 */ /* 0x002fea000383ffff */
[----:B------:R-:W-:Y:S05]  /*7b90*/  BRA `(.L_x_322) ;  /* 0xfffffff800d47947 */ /* 0x000fea000383ffff */
.L_x_311:
[----:B0-----:R0:W1:Y:S02]  /*7ba0*/  SYNCS.PHASECHK.TRANS64.TRYWAIT P1, [R3+URZ], R4 ;  /* 0x00000004030075a7 */ /* 0x001064000802017f */
[----:B-1----:R-:W-:Y:S05]  /*7bb0*/  @!P1 NANOSLEEP.SYNCS 0x989680 ;  /* 0x009896800000995d */ /* 0x002fea0003900000 */
[----:B------:R-:W1:Y:S02]  /*7bc0*/  @!P1 SYNCS.PHASECHK.TRANS64 P1, [R3+URZ], R4 ;  /* 0x00000004030095a7 */ /* 0x000e64000802007f */
[----:B-1----:R-:W-:Y:S05]  /*7bd0*/  @!P1 BRA `(.L_x_311) ;  /* 0xfffffffc00f09947 */ /* 0x002fea000383ffff */
[----:B------:R-:W-:Y:S05]  /*7be0*/  BRA `(.L_x_323) ;  /* 0xfffffff800e47947 */ /* 0x000fea000383ffff */
.L_x_312:
[----:B0-----:R0:W1:Y:S02]  /*7bf0*/  SYNCS.PHASECHK.TRANS64.TRYWAIT P1, [R2+URZ], R7 ;  /* 0x00000007020075a7 */ /* 0x001064000802017f */
[----:B-1----:R-:W-:Y:S05]  /*7c00*/  @!P1 NANOSLEEP.SYNCS 0x989680 ;  /* 0x009896800000995d */ /* 0x002fea0003900000 */
[----:B------:R-:W1:Y:S02]  /*7c10*/  @!P1 SYNCS.PHASECHK.TRANS64 P1, [R2+URZ], R7 ;  /* 0x00000007020095a7 */ /* 0x000e64000802007f */
[----:B-1----:R-:W-:Y:S05]  /*7c20*/  @!P1 BRA `(.L_x_312) ;  /* 0xfffffffc00f09947 */ /* 0x002fea000383ffff */
[----:B------:R-:W-:Y:S05]  /*7c30*/  BRA `(.L_x_324) ;  /* 0xfffffff800f47947 */ /* 0x000fea000383ffff */
.L_x_313:
[----:B0-----:R0:W1:Y:S02]  /*7c40*/  SYNCS.PHASECHK.TRANS64.TRYWAIT P0, [R3+URZ], R4 ;  /* 0x00000004030075a7 */ /* 0x001064000800017f */
[----:B-1----:R-:W-:Y:S05]  /*7c50*/  @!P0 NANOSLEEP.SYNCS 0x989680 ;  /* 0x009896800000895d */ /* 0x002fea0003900000 */
[----:B------:R-:W1:Y:S02]  /*7c60*/  @!P0 SYNCS.PHASECHK.TRANS64 P0, [R3+URZ], R4 ;  /* 0x00000004030085a7 */ /* 0x000e64000800007f */
[----:B-1----:R-:W-:Y:S05]  /*7c70*/  @!P0 BRA `(.L_x_313) ;  /* 0xfffffffc00f08947 */ /* 0x002fea000383ffff */
[----:B------:R-:W-:Y:S05]  /*7c80*/  BRA `(.L_x_325) ;  /* 0xfffffff800fc7947 */ /* 0x000fea000383ffff */
.L_x_326:
        /* <DEDUP_REMOVED lines=15> */
.L_x_327:


//--------------------- .nv.global.init           --------------------------
	.section	.nv.global.init,"aw",@progbits
	.align	4
.nv.global.init:
	.type		mrg32k3aM1SubSeq,@object
	.size		mrg32k3aM1SubSeq,(mrg32k3aM2SubSeq - mrg32k3aM1SubSeq)
mrg32k3aM1SubSeq:
        /* <DEDUP_REMOVED lines=126> */
	.type		mrg32k3aM2SubSeq,@object
	.size		mrg32k3aM2SubSeq,(mrg32k3aM1 - mrg32k3aM2SubSeq)
mrg32k3aM2SubSeq:
        /* <DEDUP_REMOVED lines=126> */
	.type		mrg32k3aM1,@object
	.size		mrg32k3aM1,(mrg32k3aM1Seq - mrg32k3aM1)
mrg32k3aM1:
        /* <DEDUP_REMOVED lines=144> */
	.type		mrg32k3aM1Seq,@object
	.size		mrg32k3aM1Seq,(mrg32k3aM2 - mrg32k3aM1Seq)
mrg32k3aM1Seq:
        /* <DEDUP_REMOVED lines=144> */
	.type		mrg32k3aM2,@object
	.size		mrg32k3aM2,(mrg32k3aM2Seq - mrg32k3aM2)
mrg32k3aM2:
        /* <DEDUP_REMOVED lines=144> */
	.type		mrg32k3aM2Seq,@object
	.size		mrg32k3aM2Seq,(precalc_xorwow_matrix - mrg32k3aM2Seq)
mrg32k3aM2Seq:
        /* <DEDUP_REMOVED lines=144> */
	.type		precalc_xorwow_matrix,@object
	.size		precalc_xorwow_matrix,(precalc_xorwow_offset_matrix - precalc_xorwow_matrix)
precalc_xorwow_matrix:
        /* <DEDUP_REMOVED lines=6400> */
	.type		precalc_xorwow_offset_matrix,@object
	.size		precalc_xorwow_offset_matrix,($str$23 - precalc_xorwow_offset_matrix)
precalc_xorwow_offset_matrix:
        /* <DEDUP_REMOVED lines=6400> */
	.type		$str$23,@object
	.size		$str$23,($str$24 - $str$23)
$str$23:
        /*353c0*/ 	.byte	0x6b, 0x5f, 0x74, 0x69, 0x6c, 0x65, 0x5f, 0x63, 0x6f, 0x75, 0x6e, 0x74, 0x20, 0x3e, 0x3d, 0x20
        /*353d0*/ 	.byte	0x31, 0x00
	.type		$str$24,@object
	.size		$str$24,(__unnamed_1 - $str$24)
$str$24:
        /*353d2*/ 	.byte	0x2f, 0x74, 0x6d, 0x70, 0x2f, 0x63, 0x75, 0x74, 0x6c, 0x61, 0x73, 0x73, 0x5f, 0x73, 0x77, 0x65
        /*353e2*/ 	.byte	0x65, 0x70, 0x5f, 0x73, 0x72, 0x63, 0x2f, 0x69, 0x6e, 0x63, 0x6c, 0x75, 0x64, 0x65, 0x2f, 0x63
        /*353f2*/ 	.byte	0x75, 0x74, 0x6c, 0x61, 0x73, 0x73, 0x2f, 0x67, 0x65, 0x6d, 0x6d, 0x2f, 0x63, 0x6f, 0x6c, 0x6c
        /*35402*/ 	.byte	0x65, 0x63, 0x74, 0x69, 0x76, 0x65, 0x2f, 0x73, 0x6d, 0x39, 0x30, 0x5f, 0x6d, 0x6d, 0x61, 0x5f
        /*35412*/ 	.byte	0x74, 0x6d, 0x61, 0x5f, 0x67, 0x6d, 0x6d, 0x61, 0x5f, 0x73, 0x73, 0x5f, 0x77, 0x61, 0x72, 0x70
        /*35422*/ 	.byte	0x73, 0x70, 0x65, 0x63, 0x69, 0x61, 0x6c, 0x69, 0x7a, 0x65, 0x64, 0x2e, 0x68, 0x70, 0x70, 0x00
	.type		__unnamed_1,@object
	.size		__unnamed_1,(.L_9 - __unnamed_1)
__unnamed_1:
        /* <DEDUP_REMOVED lines=173> */
        /*35f02*/ 	.byte	0x00
.L_9:


//--------------------- .nv.shared._ZN7cutlass9reference6device6kernel17BlockCompareEqualIiEEvPiPKT_S7_m --------------------------
	.section	.nv.shared._ZN7cutlass9reference6device6kernel17BlockCompareEqualIiEEvPiPKT_S7_m,"aw",@nobits
	.sectionflags	@""
	.align	16
	.zero		1024


//--------------------- .nv.shared.reserved.0     --------------------------
	.section	.nv.shared.reserved.0,"aw",@nobits
	.weak		__nv_reservedSMEM_offset_0_alias
	.size		__nv_reservedSMEM_offset_0_alias, 0, 0
	.other		__nv_reservedSMEM_offset_0_alias,@"STO_CUDA_RESERVED_SHARED STV_DEFAULT"
__nv_reservedSMEM_offset_0_alias:
	.zero		0


//--------------------- .nv.global                --------------------------
	.section	.nv.global,"aw",@nobits
.nv.global:
	.type		_ZN30_INTERNAL_41bcc32a_4_k_cu_main4cute1_E,@object
	.size		_ZN30_INTERNAL_41bcc32a_4_k_cu_main4cute1_E,(_ZN30_INTERNAL_41bcc32a_4_k_cu_main4cuda3std3__45__cpo6cbeginE - _ZN30_INTERNAL_41bcc32a_4_k_cu_main4cute1_E)
_ZN30_INTERNAL_41bcc32a_4_k_cu_main4cute1_E:
	.zero		1
	.type		_ZN30_INTERNAL_41bcc32a_4_k_cu_main4cuda3std3__45__cpo6cbeginE,@object
	.size		_ZN30_INTERNAL_41bcc32a_4_k_cu_main4cuda3std3__45__cpo6cbeginE,(_ZN30_INTERNAL_41bcc32a_4_k_cu_main4cuda3std3__48in_placeE - _ZN30_INTERNAL_41bcc32a_4_k_cu_main4cuda3std3__45__cpo6cbeginE)
_ZN30_INTERNAL_41bcc32a_4_k_cu_main4cuda3std3__45__cpo6cbeginE:
	.zero		1
	.type		_ZN30_INTERNAL_41bcc32a_4_k_cu_main4cuda3std3__48in_placeE,@object
	.size		_ZN30_INTERNAL_41bcc32a_4_k_cu_main4cuda3std3__48in_placeE,(_ZN30_INTERNAL_41bcc32a_4_k_cu_main4cuda3std6ranges3__45__cpo9iter_moveE - _ZN30_INTERNAL_41bcc32a_4_k_cu_main4cuda3std3__48in_placeE)
_ZN30_INTERNAL_41bcc32a_4_k_cu_main4cuda3std3__48in_placeE:
	.zero		1
	.type		_ZN30_INTERNAL_41bcc32a_4_k_cu_main4cuda3std6ranges3__45__cpo9iter_moveE,@object
	.size		_ZN30_INTERNAL_41bcc32a_4_k_cu_main4cuda3std6ranges3__45__cpo9iter_moveE,(_ZN30_INTERNAL_41bcc32a_4_k_cu_main4cuda3std3__45__cpo5beginE - _ZN30_INTERNAL_41bcc32a_4_k_cu_main4cuda3std6ranges3__45__cpo9iter_moveE)
_ZN30_INTERNAL_41bcc32a_4_k_cu_main4cuda3std6ranges3__45__cpo9iter_moveE:
	.zero		1
	.type		_ZN30_INTERNAL_41bcc32a_4_k_cu_main4cuda3std3__45__cpo5beginE,@object
	.size		_ZN30_INTERNAL_41bcc32a_4_k_cu_main4cuda3std3__45__cpo5beginE,(_ZN30_INTERNAL_41bcc32a_4_k_cu_main4cuda3std3__432_GLOBAL__N__41bcc32a_4_k_cu_main6ignoreE - _ZN30_INTERNAL_41bcc32a_4_k_cu_main4cuda3std3__45__cpo5beginE)
_ZN30_INTERNAL_41bcc32a_4_k_cu_main4cuda3std3__45__cpo5beginE:
	.zero		1
	.type		_ZN30_INTERNAL_41bcc32a_4_k_cu_main4cuda3std3__432_GLOBAL__N__41bcc32a_4_k_cu_main6ignoreE,@object
	.size		_ZN30_INTERNAL_41bcc32a_4_k_cu_main4cuda3std3__432_GLOBAL__N__41bcc32a_4_k_cu_main6ignoreE,(_ZN30_INTERNAL_41bcc32a_4_k_cu_main4cute7productE - _ZN30_INTERNAL_41bcc32a_4_k_cu_main4cuda3std3__432_GLOBAL__N__41bcc32a_4_k_cu_main6ignoreE)
_ZN30_INTERNAL_41bcc32a_4_k_cu_main4cuda3std3__432_GLOBAL__N__41bcc32a_4_k_cu_main6ignoreE:
	.zero		1
	.type		_ZN30_INTERNAL_41bcc32a_4_k_cu_main4cute7productE,@object
	.size		_ZN30_INTERNAL_41bcc32a_4_k_cu_main4cute7productE,(_ZN30_INTERNAL_41bcc32a_4_k_cu_main4cuda3std3__45__cpo3endE - _ZN30_INTERNAL_41bcc32a_4_k_cu_main4cute7productE)
_ZN30_INTERNAL_41bcc32a_4_k_cu_main4cute7productE:
	.zero		1
	.type		_ZN30_INTERNAL_41bcc32a_4_k_cu_main4cuda3std3__45__cpo3endE,@object
	.size		_ZN30_INTERNAL_41bcc32a_4_k_cu_main4cuda3std3__45__cpo3endE,(_ZN30_INTERNAL_41bcc32a_4_k_cu_main4cuda3std3__419piecewise_constructE - _ZN30_INTERNAL_41bcc32a_4_k_cu_main4cuda3std3__45__cpo3endE)
_ZN30_INTERNAL_41bcc32a_4_k_cu_main4cuda3std3__45__cpo3endE:
	.zero		1
	.type		_ZN30_INTERNAL_41bcc32a_4_k_cu_main4cuda3std3__419piecewise_constructE,@object
	.size		_ZN30_INTERNAL_41bcc32a_4_k_cu_main4cuda3std3__419piecewise_constructE,(_ZN30_INTERNAL_41bcc32a_4_k_cu_main4cuda3std3__45__cpo4cendE - _ZN30_INTERNAL_41bcc32a_4_k_cu_main4cuda3std3__419piecewise_constructE)
_ZN30_INTERNAL_41bcc32a_4_k_cu_main4cuda3std3__419piecewise_constructE:
	.zero		1
	.type		_ZN30_INTERNAL_41bcc32a_4_k_cu_main4cuda3std3__45__cpo4cendE,@object
	.size		_ZN30_INTERNAL_41bcc32a_4_k_cu_main4cuda3std3__45__cpo4cendE,(_ZN30_INTERNAL_41bcc32a_4_k_cu_main4cuda3std6ranges3__45__cpo4swapE - _ZN30_INTERNAL_41bcc32a_4_k_cu_main4cuda3std3__45__cpo4cendE)
_ZN30_INTERNAL_41bcc32a_4_k_cu_main4cuda3std3__45__cpo4cendE:
	.zero		1
	.type		_ZN30_INTERNAL_41bcc32a_4_k_cu_main4cuda3std6ranges3__45__cpo4swapE,@object
	.size		_ZN30_INTERNAL_41bcc32a_4_k_cu_main4cuda3std6ranges3__45__cpo4swapE,(.L_17 - _ZN30_INTERNAL_41bcc32a_4_k_cu_main4cuda3std6ranges3__45__cpo4swapE)
_ZN30_INTERNAL_41bcc32a_4_k_cu_main4cuda3std6ranges3__45__cpo4swapE:
	.zero		1
.L_17:


//--------------------- .nv.shared._ZN7cutlass9reference6device6kernel11GemmComplexIaNS_6layout8RowMajorEaNS4_11ColumnMajorEiS6_iiiNS_16NumericConverterIiiLNS_15FloatRoundStyleE2EEENS_12multiply_addIiiiEELi4ELi16EEEvNS_4gemm9GemmCoordET5_NS_9TensorRefIT_T0_EENS_16ComplexTransformENSF_IT1_T2_EESJ_SE_NSF_IT3_T4_EENSF_IT7_SO_EET6_illll --------------------------
	.section	.nv.shared._ZN7cutlass9reference6device6kernel11GemmComplexIaNS_6layout8RowMajorEaNS4_11ColumnMajorEiS6_iiiNS_16NumericConverterIiiLNS_15FloatRoundStyleE2EEENS_12multiply_addIiiiEELi4ELi16EEEvNS_4gemm9GemmCoordET5_NS_9TensorRefIT_T0_EENS_16ComplexTransformENSF_IT1_T2_EESJ_SE_NSF_IT3_T4_EENSF_IT7_SO_EET6_illll,"aw",@nobits
	.sectionflags	@""
	.align	16
	.zero		1024


//--------------------- .nv.shared._ZN7cutlass9reference6device6kernel11GemmComplexIaNS_6layout8RowMajorEaNS4_11ColumnMajorEiS6_iiiNS_16NumericConverterIiiLNS_15FloatRoundStyleE2EEENS_12multiply_addIiiiEELi4ELi4EEEvNS_4gemm9GemmCoordET5_NS_9TensorRefIT_T0_EENS_16ComplexTransformENSF_IT1_T2_EESJ_SE_NSF_IT3_T4_EENSF_IT7_SO_EET6_illll --------------------------
	.section	.nv.shared._ZN7cutlass9reference6device6kernel11GemmComplexIaNS_6layout8RowMajorEaNS4_11ColumnMajorEiS6_iiiNS_16NumericConverterIiiLNS_15FloatRoundStyleE2EEENS_12multiply_addIiiiEELi4ELi4EEEvNS_4gemm9GemmCoordET5_NS_9TensorRefIT_T0_EENS_16ComplexTransformENSF_IT1_T2_EESJ_SE_NSF_IT3_T4_EENSF_IT7_SO_EET6_illll,"aw",@nobits
	.sectionflags	@""
	.align	16
	.zero		1024


//--------------------- .nv.shared._ZN7cutlass9reference6device6kernel12BlockForEachIiNS1_6detail17RandomUniformFuncIiEEEEvPT_mNT0_6ParamsE --------------------------
	.section	.nv.shared._ZN7cutlass9reference6device6kernel12BlockForEachIiNS1_6detail17RandomUniformFuncIiEEEEvPT_mNT0_6ParamsE,"aw",@nobits
	.sectionflags	@""
	.align	16
	.zero		1024


//--------------------- .nv.shared._ZN7cutlass9reference6device6kernel12BlockForEachIaNS1_6detail17RandomUniformFuncIaEEEEvPT_mNT0_6ParamsE --------------------------
	.section	.nv.shared._ZN7cutlass9reference6device6kernel12BlockForEachIaNS1_6detail17RandomUniformFuncIaEEEEvPT_mNT0_6ParamsE,"aw",@nobits
	.sectionflags	@""
	.align	16
	.zero		1024


//--------------------- .nv.shared._ZN7cutlass13device_kernelINS_4gemm6kernel13GemmUniversalIN4cute5tupleIJiiiiEEENS1_10collective13CollectiveMmaINS1_34MainloopSm90TmaGmmaWarpSpecializedILi8ENS5_IJNS4_1CILi1EEENSA_ILi2EEESB_EEENS1_24KernelTmaWarpSpecializedEEENS5_IJNSA_ILi128EEENSA_ILi64EEESG_EEEaNS5_IJlSB_lEEEaSJ_NS4_8TiledMMAINS4_8MMA_AtomIJNS4_4SM904GMMA26MMA_64x64x32_S32S8S8_SS_TNEEEENS4_6LayoutINS5_IJSB_SB_SB_EEENS5_IJNSA_ILi0EEESS_SS_EEEEENS5_IJNS4_10UnderscoreESV_SV_EEEEENS4_23SM90_TMA_LOAD_MULTICASTENS4_14ComposedLayoutINS4_7SwizzleILi3ELi4ELi3EEENS4_18smem_ptr_flag_bitsILi8EEENSQ_INS5_IJNSA_ILi8EEESG_EEENS5_IJSG_SB_EEEEEEEvNS4_8identityENS4_13SM90_TMA_LOADES18_vS19_EENS_8epilogue10collective6detail29Sm90TmaWarpSpecializedAdapterINS1D_8EpilogueINS5_IJSB_llEEES1H_NS1C_6thread17LinearCombinationIiLi1EiiLNS1I_9ScaleType4KindE0ELNS_15FloatRoundStyleE2EiEENSZ_IS11_NS12_ILi32EEENSQ_INS5_IJNS5_IJNSA_ILi32EEENSA_ILi4EEEEEESH_EEENS5_IJNS5_IJSB_NSA_ILi2048EEEEEES1P_EEEEEEENS4_9Copy_AtomIJNS4_39AutoVectorizingCopyWithAssumedAlignmentILi8EEEiEEENS4_9TiledCopyIS21_NSQ_INS5_IJSG_NSA_ILi16EEEEEENS5_IJS23_SB_EEEEES24_EENS1Y_IJS20_aEEENS1C_22EpilogueSimtVectorizedEvEEEEvvEEEEvNT_6ParamsE --------------------------
	.section	.nv.shared._ZN7cutlass13device_kernelINS_4gemm6kernel13GemmUniversalIN4cute5tupleIJiiiiEEENS1_10collective13CollectiveMmaINS1_34MainloopSm90TmaGmmaWarpSpecializedILi8ENS5_IJNS4_1CILi1EEENSA_ILi2EEESB_EEENS1_24KernelTmaWarpSpecializedEEENS5_IJNSA_ILi128EEENSA_ILi64EEESG_EEEaNS5_IJlSB_lEEEaSJ_NS4_8TiledMMAINS4_8MMA_AtomIJNS4_4SM904GMMA26MMA_64x64x32_S32S8S8_SS_TNEEEENS4_6LayoutINS5_IJSB_SB_SB_EEENS5_IJNSA_ILi0EEESS_SS_EEEEENS5_IJNS4_10UnderscoreESV_SV_EEEEENS4_23SM90_TMA_LOAD_MULTICASTENS4_14ComposedLayoutINS4_7SwizzleILi3ELi4ELi3EEENS4_18smem_ptr_flag_bitsILi8EEENSQ_INS5_IJNSA_ILi8EEESG_EEENS5_IJSG_SB_EEEEEEEvNS4_8identityENS4_13SM90_TMA_LOADES18_vS19_EENS_8epilogue10collective6detail29Sm90TmaWarpSpecializedAdapterINS1D_8EpilogueINS5_IJSB_llEEES1H_NS1C_6thread17LinearCombinationIiLi1EiiLNS1I_9ScaleType4KindE0ELNS_15FloatRoundStyleE2EiEENSZ_IS11_NS12_ILi32EEENSQ_INS5_IJNS5_IJNSA_ILi32EEENSA_ILi4EEEEEESH_EEENS5_IJNS5_IJSB_NSA_ILi2048EEEEEES1P_EEEEEEENS4_9Copy_AtomIJNS4_39AutoVectorizingCopyWithAssumedAlignmentILi8EEEiEEENS4_9TiledCopyIS21_NSQ_INS5_IJSG_NSA_ILi16EEEEEENS5_IJS23_SB_EEEEES24_EENS1Y_IJS20_aEEENS1C_22EpilogueSimtVectorizedEvEEEEvvEEEEvNT_6ParamsE,"aw",@nobits
	.sectionflags	@""
	.align	16
	.zero		1024


//--------------------- .nv.constant0._ZN7cutlass9reference6device6kernel17BlockCompareEqualIiEEvPiPKT_S7_m --------------------------
	.section	.nv.constant0._ZN7cutlass9reference6device6kernel17BlockCompareEqualIiEEvPiPKT_S7_m,"a",@progbits
	.sectionflags	@""
	.align	4
.nv.constant0._ZN7cutlass9reference6device6kernel17BlockCompareEqualIiEEvPiPKT_S7_m:
	.zero		560


//--------------------- .nv.constant0._ZN7cutlass9reference6device6kernel11GemmComplexIaNS_6layout8RowMajorEaNS4_11ColumnMajorEiS6_iiiNS_16NumericConverterIiiLNS_15FloatRoundStyleE2EEENS_12multiply_addIiiiEELi4ELi16EEEvNS_4gemm9GemmCoordET5_NS_9TensorRefIT_T0_EENS_16ComplexTransformENSF_IT1_T2_EESJ_SE_NSF_IT3_T4_EENSF_IT7_SO_EET6_illll --------------------------
	.section	.nv.constant0._ZN7cutlass9reference6device6kernel11GemmComplexIaNS_6layout8RowMajorEaNS4_11ColumnMajorEiS6_iiiNS_16NumericConverterIiiLNS_15FloatRoundStyleE2EEENS_12multiply_addIiiiEELi4ELi16EEEvNS_4gemm9GemmCoordET5_NS_9TensorRefIT_T0_EENS_16ComplexTransformENSF_IT1_T2_EESJ_SE_NSF_IT3_T4_EENSF_IT7_SO_EET6_illll,"a",@progbits
	.sectionflags	@""
	.align	4
.nv.constant0._ZN7cutlass9reference6device6kernel11GemmComplexIaNS_6layout8RowMajorEaNS4_11ColumnMajorEiS6_iiiNS_16NumericConverterIiiLNS_15FloatRoundStyleE2EEENS_12multiply_addIiiiEELi4ELi16EEEvNS_4gemm9GemmCoordET5_NS_9TensorRefIT_T0_EENS_16ComplexTransformENSF_IT1_T2_EESJ_SE_NSF_IT3_T4_EENSF_IT7_SO_EET6_illll:
	.zero		664


//--------------------- .nv.constant0._ZN7cutlass9reference6device6kernel11GemmComplexIaNS_6layout8RowMajorEaNS4_11ColumnMajorEiS6_iiiNS_16NumericConverterIiiLNS_15FloatRoundStyleE2EEENS_12multiply_addIiiiEELi4ELi4EEEvNS_4gemm9GemmCoordET5_NS_9TensorRefIT_T0_EENS_16ComplexTransformENSF_IT1_T2_EESJ_SE_NSF_IT3_T4_EENSF_IT7_SO_EET6_illll --------------------------
	.section	.nv.constant0._ZN7cutlass9reference6device6kernel11GemmComplexIaNS_6layout8RowMajorEaNS4_11ColumnMajorEiS6_iiiNS_16NumericConverterIiiLNS_15FloatRoundStyleE2EEENS_12multiply_addIiiiEELi4ELi4EEEvNS_4gemm9GemmCoordET5_NS_9TensorRefIT_T0_EENS_16ComplexTransformENSF_IT1_T2_EESJ_SE_NSF_IT3_T4_EENSF_IT7_SO_EET6_illll,"a",@progbits
	.sectionflags	@""
	.align	4
.nv.constant0._ZN7cutlass9reference6device6kernel11GemmComplexIaNS_6layout8RowMajorEaNS4_11ColumnMajorEiS6_iiiNS_16NumericConverterIiiLNS_15FloatRoundStyleE2EEENS_12multiply_addIiiiEELi4ELi4EEEvNS_4gemm9GemmCoordET5_NS_9TensorRefIT_T0_EENS_16ComplexTransformENSF_IT1_T2_EESJ_SE_NSF_IT3_T4_EENSF_IT7_SO_EET6_illll:
	.zero		664


//--------------------- .nv.constant0._ZN7cutlass9reference6device6kernel12BlockForEachIiNS1_6detail17RandomUniformFuncIiEEEEvPT_mNT0_6ParamsE --------------------------
	.section	.nv.constant0._ZN7cutlass9reference6device6kernel12BlockForEachIiNS1_6detail17RandomUniformFuncIiEEEEvPT_mNT0_6ParamsE,"a",@progbits
	.sectionflags	@""
	.align	4
.nv.constant0._ZN7cutlass9reference6device6kernel12BlockForEachIiNS1_6detail17RandomUniformFuncIiEEEEvPT_mNT0_6ParamsE:
	.zero		592


//--------------------- .nv.constant0._ZN7cutlass9reference6device6kernel12BlockForEachIaNS1_6detail17RandomUniformFuncIaEEEEvPT_mNT0_6ParamsE --------------------------
	.section	.nv.constant0._ZN7cutlass9reference6device6kernel12BlockForEachIaNS1_6detail17RandomUniformFuncIaEEEEvPT_mNT0_6ParamsE,"a",@progbits
	.sectionflags	@""
	.align	4
.nv.constant0._ZN7cutlass9reference6device6kernel12BlockForEachIaNS1_6detail17RandomUniformFuncIaEEEEvPT_mNT0_6ParamsE:
	.zero		592


//--------------------- .nv.constant0._ZN7cutlass13device_kernelINS_4gemm6kernel13GemmUniversalIN4cute5tupleIJiiiiEEENS1_10collective13CollectiveMmaINS1_34MainloopSm90TmaGmmaWarpSpecializedILi8ENS5_IJNS4_1CILi1EEENSA_ILi2EEESB_EEENS1_24KernelTmaWarpSpecializedEEENS5_IJNSA_ILi128EEENSA_ILi64EEESG_EEEaNS5_IJlSB_lEEEaSJ_NS4_8TiledMMAINS4_8MMA_AtomIJNS4_4SM904GMMA26MMA_64x64x32_S32S8S8_SS_TNEEEENS4_6LayoutINS5_IJSB_SB_SB_EEENS5_IJNSA_ILi0EEESS_SS_EEEEENS5_IJNS4_10UnderscoreESV_SV_EEEEENS4_23SM90_TMA_LOAD_MULTICASTENS4_14ComposedLayoutINS4_7SwizzleILi3ELi4ELi3EEENS4_18smem_ptr_flag_bitsILi8EEENSQ_INS5_IJNSA_ILi8EEESG_EEENS5_IJSG_SB_EEEEEEEvNS4_8identityENS4_13SM90_TMA_LOADES18_vS19_EENS_8epilogue10collective6detail29Sm90TmaWarpSpecializedAdapterINS1D_8EpilogueINS5_IJSB_llEEES1H_NS1C_6thread17LinearCombinationIiLi1EiiLNS1I_9ScaleType4KindE0ELNS_15FloatRoundStyleE2EiEENSZ_IS11_NS12_ILi32EEENSQ_INS5_IJNS5_IJNSA_ILi32EEENSA_ILi4EEEEEESH_EEENS5_IJNS5_IJSB_NSA_ILi2048EEEEEES1P_EEEEEEENS4_9Copy_AtomIJNS4_39AutoVectorizingCopyWithAssumedAlignmentILi8EEEiEEENS4_9TiledCopyIS21_NSQ_INS5_IJSG_NSA_ILi16EEEEEENS5_IJS23_SB_EEEEES24_EENS1Y_IJS20_aEEENS1C_22EpilogueSimtVectorizedEvEEEEvvEEEEvNT_6ParamsE --------------------------
	.section	.nv.constant0._ZN7cutlass13device_kernelINS_4gemm6kernel13GemmUniversalIN4cute5tupleIJiiiiEEENS1_10collective13CollectiveMmaINS1_34MainloopSm90TmaGmmaWarpSpecializedILi8ENS5_IJNS4_1CILi1EEENSA_ILi2EEESB_EEENS1_24KernelTmaWarpSpecializedEEENS5_IJNSA_ILi128EEENSA_ILi64EEESG_EEEaNS5_IJlSB_lEEEaSJ_NS4_8TiledMMAINS4_8MMA_AtomIJNS4_4SM904GMMA26MMA_64x64x32_S32S8S8_SS_TNEEEENS4_6LayoutINS5_IJSB_SB_SB_EEENS5_IJNSA_ILi0EEESS_SS_EEEEENS5_IJNS4_10UnderscoreESV_SV_EEEEENS4_23SM90_TMA_LOAD_MULTICASTENS4_14ComposedLayoutINS4_7SwizzleILi3ELi4ELi3EEENS4_18smem_ptr_flag_bitsILi8EEENSQ_INS5_IJNSA_ILi8EEESG_EEENS5_IJSG_SB_EEEEEEEvNS4_8identityENS4_13SM90_TMA_LOADES18_vS19_EENS_8epilogue10collective6detail29Sm90TmaWarpSpecializedAdapterINS1D_8EpilogueINS5_IJSB_llEEES1H_NS1C_6thread17LinearCombinationIiLi1EiiLNS1I_9ScaleType4KindE0ELNS_15FloatRoundStyleE2EiEENSZ_IS11_NS12_ILi32EEENSQ_INS5_IJNS5_IJNSA_ILi32EEENSA_ILi4EEEEEESH_EEENS5_IJNS5_IJSB_NSA_ILi2048EEEEEES1P_EEEEEEENS4_9Copy_AtomIJNS4_39AutoVectorizingCopyWithAssumedAlignmentILi8EEEiEEENS4_9TiledCopyIS21_NSQ_INS5_IJSG_NSA_ILi16EEEEEENS5_IJS23_SB_EEEEES24_EENS1Y_IJS20_aEEENS1C_22EpilogueSimtVectorizedEvEEEEvvEEEEvNT_6ParamsE,"a",@progbits
	.sectionflags	@""
	.align	4
.nv.constant0._ZN7cutlass13device_kernelINS_4gemm6kernel13GemmUniversalIN4cute5tupleIJiiiiEEENS1_10collective13CollectiveMmaINS1_34MainloopSm90TmaGmmaWarpSpecializedILi8ENS5_IJNS4_1CILi1EEENSA_ILi2EEESB_EEENS1_24KernelTmaWarpSpecializedEEENS5_IJNSA_ILi128EEENSA_ILi64EEESG_EEEaNS5_IJlSB_lEEEaSJ_NS4_8TiledMMAINS4_8MMA_AtomIJNS4_4SM904GMMA26MMA_64x64x32_S32S8S8_SS_TNEEEENS4_6LayoutINS5_IJSB_SB_SB_EEENS5_IJNSA_ILi0EEESS_SS_EEEEENS5_IJNS4_10UnderscoreESV_SV_EEEEENS4_23SM90_TMA_LOAD_MULTICASTENS4_14ComposedLayoutINS4_7SwizzleILi3ELi4ELi3EEENS4_18smem_ptr_flag_bitsILi8EEENSQ_INS5_IJNSA_ILi8EEESG_EEENS5_IJSG_SB_EEEEEEEvNS4_8identityENS4_13SM90_TMA_LOADES18_vS19_EENS_8epilogue10collective6detail29Sm90TmaWarpSpecializedAdapterINS1D_8EpilogueINS5_IJSB_llEEES1H_NS1C_6thread17LinearCombinationIiLi1EiiLNS1I_9ScaleType4KindE0ELNS_15FloatRoundStyleE2EiEENSZ_IS11_NS12_ILi32EEENSQ_INS5_IJNS5_IJNSA_ILi32EEENSA_ILi4EEEEEESH_EEENS5_IJNS5_IJSB_NSA_ILi2048EEEEEES1P_EEEEEEENS4_9Copy_AtomIJNS4_39AutoVectorizingCopyWithAssumedAlignmentILi8EEEiEEENS4_9TiledCopyIS21_NSQ_INS5_IJSG_NSA_ILi16EEEEEENS5_IJS23_SB_EEEEES24_EENS1Y_IJS20_aEEENS1C_22EpilogueSimtVectorizedEvEEEEvvEEEEvNT_6ParamsE:
	.zero		1536


//--------------------- SYMBOLS --------------------------

	.type		.nv.reservedSmem.offset0,@object
	.size		.nv.reservedSmem.offset0,0x4
	.type		__assertfail,@function
